// auto-generated by cutlass_sweep.epilogue — config: {"arch": "sm_90", "cluster_m": 1, "cluster_n": 1, "dtype": "e4m3", "fusion": "bias_relu", "tile_k": 64, "tile_m": 256, "tile_n": 128}
#include "cutlass/cutlass.h"
#include "cutlass/gemm/collective/collective_builder.hpp"
#include "cutlass/gemm/device/gemm_universal_adapter.h"
#include "cutlass/gemm/kernel/gemm_universal.hpp"
#include "cutlass/epilogue/collective/collective_builder.hpp"
#include "cutlass/epilogue/fusion/operations.hpp"
#include "cutlass/epilogue/thread/activation.h"

using Elem = cutlass::float_e4m3_t;
using Acc  = float;
using TileShape    = cute::Shape<cute::_256, cute::_128, cute::_64>;
using ClusterShape = cute::Shape<cute::_1, cute::_1, cute::_1>;
using FusionOp     = cutlass::epilogue::fusion::LinCombPerRowBiasEltAct<cutlass::epilogue::thread::ReLU, Elem, Acc>;

using CollectiveEpilogue = typename cutlass::epilogue::collective::CollectiveBuilder<
    cutlass::arch::Sm90, cutlass::arch::OpClassTensorOp,
    TileShape, ClusterShape,
    cutlass::epilogue::collective::EpilogueTileAuto,
    Acc, Acc,
    Elem, cutlass::layout::RowMajor, 128 / cutlass::sizeof_bits<Elem>::value,
    Elem, cutlass::layout::RowMajor, 128 / cutlass::sizeof_bits<Elem>::value,
    cutlass::epilogue::TmaWarpSpecializedCooperative,
    FusionOp
  >::CollectiveOp;

using CollectiveMainloop = typename cutlass::gemm::collective::CollectiveBuilder<
    cutlass::arch::Sm90, cutlass::arch::OpClassTensorOp,
    Elem, cutlass::layout::RowMajor, 128 / cutlass::sizeof_bits<Elem>::value,
    Elem, cutlass::layout::ColumnMajor, 128 / cutlass::sizeof_bits<Elem>::value,
    Acc,
    TileShape, ClusterShape,
    cutlass::gemm::collective::StageCountAutoCarveout<
        static_cast<int>(sizeof(typename CollectiveEpilogue::SharedStorage))>,
    cutlass::gemm::KernelTmaWarpSpecializedCooperative
  >::CollectiveOp;

using GemmKernel = cutlass::gemm::kernel::GemmUniversal<
    cute::Shape<int,int,int,int>, CollectiveMainloop, CollectiveEpilogue>;
using Gemm = cutlass::gemm::device::GemmUniversalAdapter<GemmKernel>;

auto* _anchor = &cutlass::device_kernel<GemmKernel>;


// ===== COMPILED SASS (sm_90a) =====

	.target	sm_90a

	.elftype	@"ET_EXEC"


//--------------------- .note.nv.tkinfo           --------------------------
	.section	.note.nv.tkinfo,"",@"SHT_NOTE"
	.sectionflags	@"SHF_NOTE_NV_TKINFO"
	.tkinfo
        /*0018*/ 	.word	0x00000002
        /*0030*/ 	.string	""
        /*0030*/ 	.string	"ptxas"
        /*0030*/ 	.string	"Cuda compilation tools, release 13.0, V13.0.88"
        /*0030*/ 	.string	"Build cuda_13.0.r13.0/compiler.36424714_0"
        /*0030*/ 	.string	"-arch sm_90a -m 64 "



//--------------------- .note.nv.cuinfo           --------------------------
	.section	.note.nv.cuinfo,"",@"SHT_NOTE"
	.sectionflags	@"SHF_NOTE_NV_CUINFO"
        /*0018*/ 	.short	0x0002
        /*001a*/ 	.short	0x005a
        /*001c*/ 	.short	0x0082
	.zero		2


//--------------------- .nv.info                  --------------------------
	.section	.nv.info,"",@"SHT_CUDA_INFO"
	.align	4


	//----- nvinfo : EIATTR_REGCOUNT
	.align		4
        /*0000*/ 	.byte	0x04, 0x2f
        /*0002*/ 	.short	(.L_16 - .L_15)
	.align		4
.L_15:
        /*0004*/ 	.word	index@(_ZN7cutlass13device_kernelINS_4gemm6kernel13GemmUniversalIN4cute5tupleIJiiiiEEENS1_10collective13CollectiveMmaINS1_37MainloopSm90TmaGmmaWarpSpecializedFP8ILi8ENS5_IJNS4_1CILi1EEESB_SB_EEENS1_35KernelTmaWarpSpecializedCooperativeEEENS5_IJNSA_ILi256EEENSA_ILi128EEENSA_ILi64EEEEEENS_12float_e4m3_tENS5_IJlSB_lEEESJ_SK_NS4_8TiledMMAINS4_8MMA_AtomIJNS4_4SM904GMMA31MMA_64x128x32_F32E4M3E4M3_SS_TNILNSO_7ScaleInE1ELSQ_1EEEEEENS4_6LayoutINS5_IJNSA_ILi2EEESB_SB_EEENS5_IJSB_NSA_ILi0EEESW_EEEEENS5_IJNS4_10UnderscoreESZ_SZ_EEEEENS4_13SM90_TMA_LOADENS4_14ComposedLayoutINS4_7SwizzleILi2ELi4ELi3EEENS4_18smem_ptr_flag_bitsILi8EEENST_INS5_IJNSA_ILi8EEESH_EEENS5_IJSH_SB_EEEEEEEvNS4_8identityES12_S1C_vS1D_EENS_8epilogue10collective18CollectiveEpilogueINS1F_22Sm90TmaWarpSpecializedILi4ELi2ELi16ELb0ELb0EEEJSI_NS5_IJSG_NSA_ILi32EEEEEESJ_SK_SJ_SK_NS1F_6fusion15FusionCallbacksIS1J_NS1M_23LinCombPerRowBiasEltActINS1F_6thread4ReLuESJ_fSJ_SJ_fLi16ELNS_15FloatRoundStyleE2EEESI_S1L_JEEES12_NS13_INS14_ILi1ELi4ELi3EEES17_NST_INS5_IJS18_S1K_EEENS5_IJS1K_SB_EEEEEEENS4_39AutoVectorizingCopyWithAssumedAlignmentILi128EEENS4_14SM90_TMA_STOREES1Y_S20_NS4_9Copy_AtomIJNS4_17SM90_U32x4_STSM_NENS_6half_tEEEEvEEEvvEEEEvNT_6ParamsE)
        /*0008*/ 	.word	0x000000a8


	//----- nvinfo : EIATTR_FRAME_SIZE
	.align		4
.L_16:
        /*000c*/ 	.byte	0x04, 0x11
        /*000e*/ 	.short	(.L_18 - .L_17)
	.align		4
.L_17:
        /*0010*/ 	.word	index@(_ZN7cutlass13device_kernelINS_4gemm6kernel13GemmUniversalIN4cute5tupleIJiiiiEEENS1_10collective13CollectiveMmaINS1_37MainloopSm90TmaGmmaWarpSpecializedFP8ILi8ENS5_IJNS4_1CILi1EEESB_SB_EEENS1_35KernelTmaWarpSpecializedCooperativeEEENS5_IJNSA_ILi256EEENSA_ILi128EEENSA_ILi64EEEEEENS_12float_e4m3_tENS5_IJlSB_lEEESJ_SK_NS4_8TiledMMAINS4_8MMA_AtomIJNS4_4SM904GMMA31MMA_64x128x32_F32E4M3E4M3_SS_TNILNSO_7ScaleInE1ELSQ_1EEEEEENS4_6LayoutINS5_IJNSA_ILi2EEESB_SB_EEENS5_IJSB_NSA_ILi0EEESW_EEEEENS5_IJNS4_10UnderscoreESZ_SZ_EEEEENS4_13SM90_TMA_LOADENS4_14ComposedLayoutINS4_7SwizzleILi2ELi4ELi3EEENS4_18smem_ptr_flag_bitsILi8EEENST_INS5_IJNSA_ILi8EEESH_EEENS5_IJSH_SB_EEEEEEEvNS4_8identityES12_S1C_vS1D_EENS_8epilogue10collective18CollectiveEpilogueINS1F_22Sm90TmaWarpSpecializedILi4ELi2ELi16ELb0ELb0EEEJSI_NS5_IJSG_NSA_ILi32EEEEEESJ_SK_SJ_SK_NS1F_6fusion15FusionCallbacksIS1J_NS1M_23LinCombPerRowBiasEltActINS1F_6thread4ReLuESJ_fSJ_SJ_fLi16ELNS_15FloatRoundStyleE2EEESI_S1L_JEEES12_NS13_INS14_ILi1ELi4ELi3EEES17_NST_INS5_IJS18_S1K_EEENS5_IJS1K_SB_EEEEEEENS4_39AutoVectorizingCopyWithAssumedAlignmentILi128EEENS4_14SM90_TMA_STOREES1Y_S20_NS4_9Copy_AtomIJNS4_17SM90_U32x4_STSM_NENS_6half_tEEEEvEEEvvEEEEvNT_6ParamsE)
        /*0014*/ 	.word	0x000000e8


	//----- nvinfo : EIATTR_MIN_STACK_SIZE
	.align		4
.L_18:
        /*0018*/ 	.byte	0x04, 0x12
        /*001a*/ 	.short	(.L_20 - .L_19)
	.align		4
.L_19:
        /*001c*/ 	.word	index@(_ZN7cutlass13device_kernelINS_4gemm6kernel13GemmUniversalIN4cute5tupleIJiiiiEEENS1_10collective13CollectiveMmaINS1_37MainloopSm90TmaGmmaWarpSpecializedFP8ILi8ENS5_IJNS4_1CILi1EEESB_SB_EEENS1_35KernelTmaWarpSpecializedCooperativeEEENS5_IJNSA_ILi256EEENSA_ILi128EEENSA_ILi64EEEEEENS_12float_e4m3_tENS5_IJlSB_lEEESJ_SK_NS4_8TiledMMAINS4_8MMA_AtomIJNS4_4SM904GMMA31MMA_64x128x32_F32E4M3E4M3_SS_TNILNSO_7ScaleInE1ELSQ_1EEEEEENS4_6LayoutINS5_IJNSA_ILi2EEESB_SB_EEENS5_IJSB_NSA_ILi0EEESW_EEEEENS5_IJNS4_10UnderscoreESZ_SZ_EEEEENS4_13SM90_TMA_LOADENS4_14ComposedLayoutINS4_7SwizzleILi2ELi4ELi3EEENS4_18smem_ptr_flag_bitsILi8EEENST_INS5_IJNSA_ILi8EEESH_EEENS5_IJSH_SB_EEEEEEEvNS4_8identityES12_S1C_vS1D_EENS_8epilogue10collective18CollectiveEpilogueINS1F_22Sm90TmaWarpSpecializedILi4ELi2ELi16ELb0ELb0EEEJSI_NS5_IJSG_NSA_ILi32EEEEEESJ_SK_SJ_SK_NS1F_6fusion15FusionCallbacksIS1J_NS1M_23LinCombPerRowBiasEltActINS1F_6thread4ReLuESJ_fSJ_SJ_fLi16ELNS_15FloatRoundStyleE2EEESI_S1L_JEEES12_NS13_INS14_ILi1ELi4ELi3EEES17_NST_INS5_IJS18_S1K_EEENS5_IJS1K_SB_EEEEEEENS4_39AutoVectorizingCopyWithAssumedAlignmentILi128EEENS4_14SM90_TMA_STOREES1Y_S20_NS4_9Copy_AtomIJNS4_17SM90_U32x4_STSM_NENS_6half_tEEEEvEEEvvEEEEvNT_6ParamsE)
        /*0020*/ 	.word	0x000000e8
.L_20:


//--------------------- .nv.compat                --------------------------
	.section	.nv.compat,"",@"SHT_CUDA_COMPAT_INFO"
	.align	4
        /*0000*/ 	.byte	0x02, 0x09, 0x01, 0x00, 0x02, 0x02, 0x04, 0x00, 0x02, 0x05, 0x05, 0x00, 0x03, 0x07, 0x01, 0x01
        /*0010*/ 	.byte	0x02, 0x03, 0x01, 0x00, 0x02, 0x06, 0x01, 0x00, 0x04, 0x0b, 0x08, 0x00, 0x00, 0x00, 0x00, 0x00
        /*0020*/ 	.byte	0x00, 0x00, 0x00, 0x00


//--------------------- .nv.info._ZN7cutlass13device_kernelINS_4gemm6kernel13GemmUniversalIN4cute5tupleIJiiiiEEENS1_10collective13CollectiveMmaINS1_37MainloopSm90TmaGmmaWarpSpecializedFP8ILi8ENS5_IJNS4_1CILi1EEESB_SB_EEENS1_35KernelTmaWarpSpecializedCooperativeEEENS5_IJNSA_ILi256EEENSA_ILi128EEENSA_ILi64EEEEEENS_12float_e4m3_tENS5_IJlSB_lEEESJ_SK_NS4_8TiledMMAINS4_8MMA_AtomIJNS4_4SM904GMMA31MMA_64x128x32_F32E4M3E4M3_SS_TNILNSO_7ScaleInE1ELSQ_1EEEEEENS4_6LayoutINS5_IJNSA_ILi2EEESB_SB_EEENS5_IJSB_NSA_ILi0EEESW_EEEEENS5_IJNS4_10UnderscoreESZ_SZ_EEEEENS4_13SM90_TMA_LOADENS4_14ComposedLayoutINS4_7SwizzleILi2ELi4ELi3EEENS4_18smem_ptr_flag_bitsILi8EEENST_INS5_IJNSA_ILi8EEESH_EEENS5_IJSH_SB_EEEEEEEvNS4_8identityES12_S1C_vS1D_EENS_8epilogue10collective18CollectiveEpilogueINS1F_22Sm90TmaWarpSpecializedILi4ELi2ELi16ELb0ELb0EEEJSI_NS5_IJSG_NSA_ILi32EEEEEESJ_SK_SJ_SK_NS1F_6fusion15FusionCallbacksIS1J_NS1M_23LinCombPerRowBiasEltActINS1F_6thread4ReLuESJ_fSJ_SJ_fLi16ELNS_15FloatRoundStyleE2EEESI_S1L_JEEES12_NS13_INS14_ILi1ELi4ELi3EEES17_NST_INS5_IJS18_S1K_EEENS5_IJS1K_SB_EEEEEEENS4_39AutoVectorizingCopyWithAssumedAlignmentILi128EEENS4_14SM90_TMA_STOREES1Y_S20_NS4_9Copy_AtomIJNS4_17SM90_U32x4_STSM_NENS_6half_tEEEEvEEEvvEEEEvNT_6ParamsE --------------------------
	.section	.nv.info._ZN7cutlass13device_kernelINS_4gemm6kernel13GemmUniversalIN4cute5tupleIJiiiiEEENS1_10collective13CollectiveMmaINS1_37MainloopSm90TmaGmmaWarpSpecializedFP8ILi8ENS5_IJNS4_1CILi1EEESB_SB_EEENS1_35KernelTmaWarpSpecializedCooperativeEEENS5_IJNSA_ILi256EEENSA_ILi128EEENSA_ILi64EEEEEENS_12float_e4m3_tENS5_IJlSB_lEEESJ_SK_NS4_8TiledMMAINS4_8MMA_AtomIJNS4_4SM904GMMA31MMA_64x128x32_F32E4M3E4M3_SS_TNILNSO_7ScaleInE1ELSQ_1EEEEEENS4_6LayoutINS5_IJNSA_ILi2EEESB_SB_EEENS5_IJSB_NSA_ILi0EEESW_EEEEENS5_IJNS4_10UnderscoreESZ_SZ_EEEEENS4_13SM90_TMA_LOADENS4_14ComposedLayoutINS4_7SwizzleILi2ELi4ELi3EEENS4_18smem_ptr_flag_bitsILi8EEENST_INS5_IJNSA_ILi8EEESH_EEENS5_IJSH_SB_EEEEEEEvNS4_8identityES12_S1C_vS1D_EENS_8epilogue10collective18CollectiveEpilogueINS1F_22Sm90TmaWarpSpecializedILi4ELi2ELi16ELb0ELb0EEEJSI_NS5_IJSG_NSA_ILi32EEEEEESJ_SK_SJ_SK_NS1F_6fusion15FusionCallbacksIS1J_NS1M_23LinCombPerRowBiasEltActINS1F_6thread4ReLuESJ_fSJ_SJ_fLi16ELNS_15FloatRoundStyleE2EEESI_S1L_JEEES12_NS13_INS14_ILi1ELi4ELi3EEES17_NST_INS5_IJS18_S1K_EEENS5_IJS1K_SB_EEEEEEENS4_39AutoVectorizingCopyWithAssumedAlignmentILi128EEENS4_14SM90_TMA_STOREES1Y_S20_NS4_9Copy_AtomIJNS4_17SM90_U32x4_STSM_NENS_6half_tEEEEvEEEvvEEEEvNT_6ParamsE,"",@"SHT_CUDA_INFO"
	.sectionflags	@""
	.align	4


	//----- nvinfo : EIATTR_CUDA_API_VERSION
	.align		4
        /*0000*/ 	.byte	0x04, 0x37
        /*0002*/ 	.short	(.L_22 - .L_21)
.L_21:
        /*0004*/ 	.word	0x00000082


	//----- nvinfo : EIATTR_KPARAM_INFO
	.align		4
.L_22:
        /*0008*/ 	.byte	0x04, 0x17
        /*000a*/ 	.short	(.L_24 - .L_23)
.L_23:
        /*000c*/ 	.word	0x00000000
        /*0010*/ 	.short	0x0000
        /*0012*/ 	.short	0x0070
        /*0014*/ 	.byte	0x00, 0xf0, 0x01, 0x1c


	//----- nvinfo : EIATTR_SPARSE_MMA_MASK
	.align		4
.L_24:
        /*0018*/ 	.byte	0x03, 0x50
        /*001a*/ 	.short	0x0000


	//----- nvinfo : EIATTR_MAXREG_COUNT
	.align		4
        /*001c*/ 	.byte	0x03, 0x1b
        /*001e*/ 	.short	0x00a8


	//----- nvinfo : EIATTR_NUM_BARRIERS
	.align		4
        /*0020*/ 	.byte	0x02, 0x4c
        /*0022*/ 	.byte	0x02
	.zero		1


	//----- nvinfo : EIATTR_EXTERNS
	.align		4
        /*0024*/ 	.byte	0x04, 0x0f
        /*0026*/ 	.short	(.L_26 - .L_25)


	//   ....[0]....
	.align		4
.L_25:
        /*0028*/ 	.word	index@(__assertfail)


	//----- nvinfo : EIATTR_ANNOTATIONS
	.align		4
.L_26:
        /*002c*/ 	.byte	0x04, 0x55
        /*002e*/ 	.short	(.L_28 - .L_27)


	//   ....[0]....
.L_27:
        /*0030*/ 	.word	0x00000001
        /*0034*/ 	.byte	0xf0, 0x0b, 0x00, 0x00, 0x01, 0x00, 0x00, 0x00, 0x20, 0x0c, 0x00, 0x00, 0x01, 0x00, 0x00, 0x00
        /* <DEDUP_REMOVED lines=236> */
        /*0f04*/ 	.byte	0x30, 0xe5, 0x00, 0x00, 0x01, 0x00, 0x00, 0x00, 0x50, 0xe5, 0x00, 0x00


	//----- nvinfo : EIATTR_MERCURY_ISA_VERSION
	.align		4
.L_28:
        /*0f10*/ 	.byte	0x03, 0x5f
        /*0f12*/ 	.short	0x0101


	//----- nvinfo : EIATTR_INT_WARP_WIDE_INSTR_OFFSETS
	.align		4
        /*0f14*/ 	.byte	0x04, 0x31
        /*0f16*/ 	.short	(.L_30 - .L_29)


	//   ....[0]....
.L_29:
        /*0f18*/ 	.word	0x00000a70


	//   ....[1]....
        /*0f1c*/ 	.word	0x00000a90


	//   ....[2]....
        /*0f20*/ 	.word	0x00000b20


	//----- nvinfo : EIATTR_COOP_GROUP_MASK_REGIDS
	.align		4
.L_30:
        /*0f24*/ 	.byte	0x04, 0x29
        /*0f26*/ 	.short	(.L_32 - .L_31)


	//   ....[0]....
.L_31:
        /*0f28*/ 	.word	0xffffffff


	//   ....[1]....
        /*0f2c*/ 	.word	0xffffffff


	//   ....[2]....
        /*0f30*/ 	.word	0xffffffff


	//   ....[3]....
        /*0f34*/ 	.word	0xffffffff


	//   ....[4]....
        /*0f38*/ 	.word	0xffffffff


	//   ....[5]....
        /*0f3c*/ 	.word	0xffffffff


	//----- nvinfo : EIATTR_COOP_GROUP_INSTR_OFFSETS
	.align		4
.L_32:
        /*0f40*/ 	.byte	0x04, 0x28
        /*0f42*/ 	.short	(.L_34 - .L_33)


	//   ....[0]....
.L_33:
        /*0f44*/ 	.word	0x00000060


	//   ....[1]....
        /*0f48*/ 	.word	0x00000090


	//   ....[2]....
        /*0f4c*/ 	.word	0x00000500


	//   ....[3]....
        /*0f50*/ 	.word	0x000007d0


	//   ....[4]....
        /*0f54*/ 	.word	0x000009f0


	//   ....[5]....
        /*0f58*/ 	.word	0x000019a0


	//----- nvinfo : EIATTR_REG_RECONFIG
	.align		4
.L_34:
        /*0f5c*/ 	.byte	0x01, 0x54
	.zero		2


	//----- nvinfo : EIATTR_SYSCALL_OFFSETS
	.align		4
        /*0f60*/ 	.byte	0x04, 0x46
        /*0f62*/ 	.short	(.L_36 - .L_35)


	//   ....[0]....
.L_35:
        /*0f64*/ 	.word	0x00005920


	//   ....[1]....
        /*0f68*/ 	.word	0x00005a60


	//----- nvinfo : EIATTR_MBARRIER_INSTR_OFFSETS
	.align		4
.L_36:
        /*0f6c*/ 	.byte	0x04, 0x39
        /*0f6e*/ 	.short	(.L_38 - .L_37)


	//   ....[0]....
.L_37:
        /*0f70*/ 	.word	0x000006b0
        /*0f74*/ 	.word	0x000000ff
        /*0f78*/ 	.word	0x00000000
        /*0f7c*/ 	.short	0x0100
        /*0f7e*/ 	.byte	0x08
	.zero		1


	//   ....[1]....
        /*0f80*/ 	.word	0x000006c0
        /*0f84*/ 	.word	0x000000ff
        /*0f88*/ 	.word	0x00000040
        /*0f8c*/ 	.short	0x0100
        /*0f8e*/ 	.byte	0x08
	.zero		1


	//   ....[2]....
        /*0f90*/ 	.word	0x000006d0
        /*0f94*/ 	.word	0x000000ff
        /*0f98*/ 	.word	0x00000008
        /*0f9c*/ 	.short	0x0100
        /*0f9e*/ 	.byte	0x08
	.zero		1


	//   ....[3]....
        /*0fa0*/ 	.word	0x000006e0
        /*0fa4*/ 	.word	0x000000ff
        /*0fa8*/ 	.word	0x00000048
        /*0fac*/ 	.short	0x0100
        /*0fae*/ 	.byte	0x08
	.zero		1


	//   ....[4]....
        /*0fb0*/ 	.word	0x000006f0
        /*0fb4*/ 	.word	0x000000ff
        /*0fb8*/ 	.word	0x00000010
        /*0fbc*/ 	.short	0x0100
        /*0fbe*/ 	.byte	0x08
	.zero		1


	//   ....[5]....
        /*0fc0*/ 	.word	0x00000700
        /*0fc4*/ 	.word	0x000000ff
        /*0fc8*/ 	.word	0x00000050
        /*0fcc*/ 	.short	0x0100
        /*0fce*/ 	.byte	0x08
	.zero		1


	//   ....[6]....
        /*0fd0*/ 	.word	0x00000710
        /*0fd4*/ 	.word	0x000000ff
        /*0fd8*/ 	.word	0x00000018
        /*0fdc*/ 	.short	0x0100
        /*0fde*/ 	.byte	0x08
	.zero		1


	//   ....[7]....
        /*0fe0*/ 	.word	0x00000720
        /*0fe4*/ 	.word	0x000000ff
        /*0fe8*/ 	.word	0x00000058
        /*0fec*/ 	.short	0x0100
        /*0fee*/ 	.byte	0x08
	.zero		1


	//   ....[8]....
        /*0ff0*/ 	.word	0x00000730
        /*0ff4*/ 	.word	0x000000ff
        /*0ff8*/ 	.word	0x00000020
        /*0ffc*/ 	.short	0x0100
        /*0ffe*/ 	.byte	0x08
	.zero		1


	//   ....[9]....
        /*1000*/ 	.word	0x00000740
        /*1004*/ 	.word	0x000000ff
        /*1008*/ 	.word	0x00000060
        /*100c*/ 	.short	0x0100
        /*100e*/ 	.byte	0x08
	.zero		1


	//   ....[10]....
        /*1010*/ 	.word	0x00000750
        /*1014*/ 	.word	0x000000ff
        /*1018*/ 	.word	0x00000028
        /*101c*/ 	.short	0x0100
        /*101e*/ 	.byte	0x08
	.zero		1


	//   ....[11]....
        /*1020*/ 	.word	0x00000760
        /*1024*/ 	.word	0x000000ff
        /*1028*/ 	.word	0x00000068
        /*102c*/ 	.short	0x0100
        /*102e*/ 	.byte	0x08
	.zero		1


	//   ....[12]....
        /*1030*/ 	.word	0x00000770
        /*1034*/ 	.word	0x000000ff
        /*1038*/ 	.word	0x00000030
        /*103c*/ 	.short	0x0100
        /*103e*/ 	.byte	0x08
	.zero		1


	//   ....[13]....
        /*1040*/ 	.word	0x00000780
        /*1044*/ 	.word	0x000000ff
        /*1048*/ 	.word	0x00000070
        /*104c*/ 	.short	0x0100
        /*104e*/ 	.byte	0x08
	.zero		1


	//   ....[14]....
        /*1050*/ 	.word	0x00000790
        /*1054*/ 	.word	0x000000ff
        /*1058*/ 	.word	0x00000038
        /*105c*/ 	.short	0x0100
        /*105e*/ 	.byte	0x08
	.zero		1


	//   ....[15]....
        /*1060*/ 	.word	0x000007a0
        /*1064*/ 	.word	0x000000ff
        /*1068*/ 	.word	0x00000078
        /*106c*/ 	.short	0x0100
        /*106e*/ 	.byte	0x08
	.zero		1


	//   ....[16]....
        /*1070*/ 	.word	0x00000910
        /*1074*/ 	.word	0x000000ff
        /*1078*/ 	.word	0x00000080
        /*107c*/ 	.short	0x0100
        /*107e*/ 	.byte	0x08
	.zero		1


	//   ....[17]....
        /*1080*/ 	.word	0x00000920
        /*1084*/ 	.word	0x000000ff
        /*1088*/ 	.word	0x000000a0
        /*108c*/ 	.short	0x0100
        /*108e*/ 	.byte	0x08
	.zero		1


	//   ....[18]....
        /*1090*/ 	.word	0x00000930
        /*1094*/ 	.word	0x000000ff
        /*1098*/ 	.word	0x00000088
        /*109c*/ 	.short	0x0100
        /*109e*/ 	.byte	0x08
	.zero		1


	//   ....[19]....
        /*10a0*/ 	.word	0x00000940
        /*10a4*/ 	.word	0x000000ff
        /*10a8*/ 	.word	0x000000a8
        /*10ac*/ 	.short	0x0100
        /*10ae*/ 	.byte	0x08
	.zero		1


	//   ....[20]....
        /*10b0*/ 	.word	0x00000950
        /*10b4*/ 	.word	0x000000ff
        /*10b8*/ 	.word	0x00000090
        /*10bc*/ 	.short	0x0100
        /*10be*/ 	.byte	0x08
	.zero		1


	//   ....[21]....
        /*10c0*/ 	.word	0x00000960
        /*10c4*/ 	.word	0x000000ff
        /*10c8*/ 	.word	0x000000b0
        /*10cc*/ 	.short	0x0100
        /*10ce*/ 	.byte	0x08
	.zero		1


	//   ....[22]....
        /*10d0*/ 	.word	0x00000970
        /*10d4*/ 	.word	0x000000ff
        /*10d8*/ 	.word	0x00000098
        /*10dc*/ 	.short	0x0100
        /*10de*/ 	.byte	0x08
	.zero		1


	//   ....[23]....
        /*10e0*/ 	.word	0x00000980
        /*10e4*/ 	.word	0x000000ff
        /*10e8*/ 	.word	0x000000b8
        /*10ec*/ 	.short	0x0100
        /*10ee*/ 	.byte	0x08
	.zero		1


	//   ....[24]....
        /*10f0*/ 	.word	0x00000b80
        /*10f4*/ 	.word	0x000000ff
        /*10f8*/ 	.word	0x000000c0
        /*10fc*/ 	.short	0x0100
        /*10fe*/ 	.byte	0x08
	.zero		1


	//   ....[25]....
        /*1100*/ 	.word	0x00000c00
        /*1104*/ 	.word	0x000000ff
        /*1108*/ 	.word	0x000000c8
        /*110c*/ 	.short	0x0100
        /*110e*/ 	.byte	0x08
	.zero		1


	//   ....[26]....
        /*1110*/ 	.word	0x00002220
        /*1114*/ 	.word	0x000000ff
        /*1118*/ 	.word	0x00000000
        /*111c*/ 	.short	0x010a
        /*111e*/ 	.byte	0x04
	.zero		1


	//   ....[27]....
        /*1120*/ 	.word	0x00002260
        /*1124*/ 	.word	0x000000ff
        /*1128*/ 	.word	0x00000000
        /*112c*/ 	.short	0x010a
        /*112e*/ 	.byte	0x04
	.zero		1


	//   ....[28]....
        /*1130*/ 	.word	0x00003670
        /*1134*/ 	.word	0x000000ff
        /*1138*/ 	.word	0x00000000
        /*113c*/ 	.short	0x010a
        /*113e*/ 	.byte	0x06
	.zero		1


	//   ....[29]....
        /*1140*/ 	.word	0x000036b0
        /*1144*/ 	.word	0x000000ff
        /*1148*/ 	.word	0x00000000
        /*114c*/ 	.short	0x010a
        /*114e*/ 	.byte	0x06
	.zero		1


	//   ....[30]....
        /*1150*/ 	.word	0x000047a0
        /*1154*/ 	.word	0x000000ff
        /*1158*/ 	.word	0x00000000
        /*115c*/ 	.short	0x0101
        /*115e*/ 	.byte	0x05
	.zero		1


	//   ....[31]....
        /*1160*/ 	.word	0x00005780
        /*1164*/ 	.word	0x000000ff
        /*1168*/ 	.word	0x00000000
        /*116c*/ 	.short	0x0101
        /*116e*/ 	.byte	0x04
	.zero		1


	//   ....[32]....
        /*1170*/ 	.word	0x000065e0
        /*1174*/ 	.word	0x00000019
        /*1178*/ 	.word	0x00000080
        /*117c*/ 	.short	0x010a
        /*117e*/ 	.byte	0x3f
	.zero		1


	//   ....[33]....
        /*1180*/ 	.word	0x00006900
        /*1184*/ 	.word	0x00000007
        /*1188*/ 	.word	0x00000000
        /*118c*/ 	.short	0x0101
        /*118e*/ 	.byte	0x3f
	.zero		1


	//   ....[34]....
        /*1190*/ 	.word	0x00007120
        /*1194*/ 	.word	0x00000014
        /*1198*/ 	.word	0x00000080
        /*119c*/ 	.short	0x010a
        /*119e*/ 	.byte	0x3f
	.zero		1


	//   ....[35]....
        /*11a0*/ 	.word	0x00007350
        /*11a4*/ 	.word	0x0000000e
        /*11a8*/ 	.word	0x00000000
        /*11ac*/ 	.short	0x0101
        /*11ae*/ 	.byte	0x3f
	.zero		1


	//   ....[36]....
        /*11b0*/ 	.word	0x00007a90
        /*11b4*/ 	.word	0x0000000e
        /*11b8*/ 	.word	0x00000080
        /*11bc*/ 	.short	0x010a
        /*11be*/ 	.byte	0x3f
	.zero		1


	//   ....[37]....
        /*11c0*/ 	.word	0x00007cc0
        /*11c4*/ 	.word	0x0000000e
        /*11c8*/ 	.word	0x00000000
        /*11cc*/ 	.short	0x0101
        /*11ce*/ 	.byte	0x3f
	.zero		1


	//   ....[38]....
        /*11d0*/ 	.word	0x000083e0
        /*11d4*/ 	.word	0x00000012
        /*11d8*/ 	.word	0x00000080
        /*11dc*/ 	.short	0x010a
        /*11de*/ 	.byte	0x3f
	.zero		1


	//   ....[39]....
        /*11e0*/ 	.word	0x00008660
        /*11e4*/ 	.word	0x00000012
        /*11e8*/ 	.word	0x00000000
        /*11ec*/ 	.short	0x0101
        /*11ee*/ 	.byte	0x3f
	.zero		1


	//   ....[40]....
        /*11f0*/ 	.word	0x00008e60
        /*11f4*/ 	.word	0x00000011
        /*11f8*/ 	.word	0x00000080
        /*11fc*/ 	.short	0x010a
        /*11fe*/ 	.byte	0x3f
	.zero		1


	//   ....[41]....
        /*1200*/ 	.word	0x000090d0
        /*1204*/ 	.word	0x00000011
        /*1208*/ 	.word	0x00000000
        /*120c*/ 	.short	0x0101
        /*120e*/ 	.byte	0x3f
	.zero		1


	//   ....[42]....
        /*1210*/ 	.word	0x00009810
        /*1214*/ 	.word	0x00000011
        /*1218*/ 	.word	0x00000080
        /*121c*/ 	.short	0x010a
        /*121e*/ 	.byte	0x3f
	.zero		1


	//   ....[43]....
        /*1220*/ 	.word	0x00009a80
        /*1224*/ 	.word	0x00000011
        /*1228*/ 	.word	0x00000000
        /*122c*/ 	.short	0x0101
        /*122e*/ 	.byte	0x3f
	.zero		1


	//   ....[44]....
        /*1230*/ 	.word	0x0000a2c0
        /*1234*/ 	.word	0x00000011
        /*1238*/ 	.word	0x00000080
        /*123c*/ 	.short	0x010a
        /*123e*/ 	.byte	0x3f
	.zero		1


	//   ....[45]....
        /*1240*/ 	.word	0x0000a530
        /*1244*/ 	.word	0x00000011
        /*1248*/ 	.word	0x00000000
        /*124c*/ 	.short	0x0101
        /*124e*/ 	.byte	0x3f
	.zero		1


	//   ....[46]....
        /*1250*/ 	.word	0x0000ac70
        /*1254*/ 	.word	0x00000012
        /*1258*/ 	.word	0x00000080
        /*125c*/ 	.short	0x010a
        /*125e*/ 	.byte	0x3f
	.zero		1


	//   ....[47]....
        /*1260*/ 	.word	0x0000aec0
        /*1264*/ 	.word	0x00000003
        /*1268*/ 	.word	0x00000000
        /*126c*/ 	.short	0x0101
        /*126e*/ 	.byte	0x3f
	.zero		1


	//   ....[48]....
        /*1270*/ 	.word	0x0000c540
        /*1274*/ 	.word	0x000000ff
        /*1278*/ 	.word	0x000000c8
        /*127c*/ 	.short	0x010a
        /*127e*/ 	.byte	0x04
	.zero		1


	//   ....[49]....
        /*1280*/ 	.word	0x0000c970
        /*1284*/ 	.word	0x000000ff
        /*1288*/ 	.word	0x000000a0
        /*128c*/ 	.short	0x010a
        /*128e*/ 	.byte	0x0d
	.zero		1


	//   ....[50]....
        /*1290*/ 	.word	0x0000ca60
        /*1294*/ 	.word	0x000000ff
        /*1298*/ 	.word	0x00000080
        /*129c*/ 	.short	0x010b
        /*129e*/ 	.byte	0x0d
	.zero		1


	//   ....[51]....
        /*12a0*/ 	.word	0x0000cac0
        /*12a4*/ 	.word	0x000000ff
        /*12a8*/ 	.word	0x00000000
        /*12ac*/ 	.short	0x0101
        /*12ae*/ 	.byte	0x10
	.zero		1


	//   ....[52]....
        /*12b0*/ 	.word	0x0000caf0
        /*12b4*/ 	.word	0x000000ff
        /*12b8*/ 	.word	0x000000a8
        /*12bc*/ 	.short	0x010a
        /*12be*/ 	.byte	0x0d
	.zero		1


	//   ....[53]....
        /*12c0*/ 	.word	0x0000cc00
        /*12c4*/ 	.word	0x000000ff
        /*12c8*/ 	.word	0x00000088
        /*12cc*/ 	.short	0x010b
        /*12ce*/ 	.byte	0x0d
	.zero		1


	//   ....[54]....
        /*12d0*/ 	.word	0x0000cc70
        /*12d4*/ 	.word	0x000000ff
        /*12d8*/ 	.word	0x00000000
        /*12dc*/ 	.short	0x0101
        /*12de*/ 	.byte	0x14
	.zero		1


	//   ....[55]....
        /*12e0*/ 	.word	0x0000cca0
        /*12e4*/ 	.word	0x000000ff
        /*12e8*/ 	.word	0x000000b0
        /*12ec*/ 	.short	0x010a
        /*12ee*/ 	.byte	0x0d
	.zero		1


	//   ....[56]....
        /*12f0*/ 	.word	0x0000cda0
        /*12f4*/ 	.word	0x000000ff
        /*12f8*/ 	.word	0x00000090
        /*12fc*/ 	.short	0x010b
        /*12fe*/ 	.byte	0x0d
	.zero		1


	//   ....[57]....
        /*1300*/ 	.word	0x0000ce00
        /*1304*/ 	.word	0x000000ff
        /*1308*/ 	.word	0x00000000
        /*130c*/ 	.short	0x0101
        /*130e*/ 	.byte	0x1d
	.zero		1


	//   ....[58]....
        /*1310*/ 	.word	0x0000ce30
        /*1314*/ 	.word	0x000000ff
        /*1318*/ 	.word	0x000000b8
        /*131c*/ 	.short	0x010a
        /*131e*/ 	.byte	0x0d
	.zero		1


	//   ....[59]....
        /*1320*/ 	.word	0x0000cf30
        /*1324*/ 	.word	0x000000ff
        /*1328*/ 	.word	0x00000098
        /*132c*/ 	.short	0x010b
        /*132e*/ 	.byte	0x0d
	.zero		1


	//   ....[60]....
        /*1330*/ 	.word	0x0000cfa0
        /*1334*/ 	.word	0x000000ff
        /*1338*/ 	.word	0x00000000
        /*133c*/ 	.short	0x0101
        /*133e*/ 	.byte	0x1e
	.zero		1


	//   ....[61]....
        /*1340*/ 	.word	0x0000cfe0
        /*1344*/ 	.word	0x000000ff
        /*1348*/ 	.word	0x000000a0
        /*134c*/ 	.short	0x010a
        /*134e*/ 	.byte	0x0d
	.zero		1


	//   ....[62]....
        /*1350*/ 	.word	0x0000d0d0
        /*1354*/ 	.word	0x000000ff
        /*1358*/ 	.word	0x00000080
        /*135c*/ 	.short	0x010b
        /*135e*/ 	.byte	0x0d
	.zero		1


	//   ....[63]....
        /*1360*/ 	.word	0x0000d110
        /*1364*/ 	.word	0x000000ff
        /*1368*/ 	.word	0x00000000
        /*136c*/ 	.short	0x0101
        /*136e*/ 	.byte	0x10
	.zero		1


	//   ....[64]....
        /*1370*/ 	.word	0x0000d140
        /*1374*/ 	.word	0x000000ff
        /*1378*/ 	.word	0x000000a8
        /*137c*/ 	.short	0x010a
        /*137e*/ 	.byte	0x0d
	.zero		1


	//   ....[65]....
        /*1380*/ 	.word	0x0000d240
        /*1384*/ 	.word	0x000000ff
        /*1388*/ 	.word	0x00000088
        /*138c*/ 	.short	0x010b
        /*138e*/ 	.byte	0x0d
	.zero		1


	//   ....[66]....
        /*1390*/ 	.word	0x0000d280
        /*1394*/ 	.word	0x000000ff
        /*1398*/ 	.word	0x00000000
        /*139c*/ 	.short	0x0101
        /*139e*/ 	.byte	0x14
	.zero		1


	//   ....[67]....
        /*13a0*/ 	.word	0x0000d2c0
        /*13a4*/ 	.word	0x000000ff
        /*13a8*/ 	.word	0x000000b0
        /*13ac*/ 	.short	0x010a
        /*13ae*/ 	.byte	0x0d
	.zero		1


	//   ....[68]....
        /*13b0*/ 	.word	0x0000d3a0
        /*13b4*/ 	.word	0x000000ff
        /*13b8*/ 	.word	0x00000090
        /*13bc*/ 	.short	0x010b
        /*13be*/ 	.byte	0x0d
	.zero		1


	//   ....[69]....
        /*13c0*/ 	.word	0x0000d3e0
        /*13c4*/ 	.word	0x000000ff
        /*13c8*/ 	.word	0x00000000
        /*13cc*/ 	.short	0x0101
        /*13ce*/ 	.byte	0x1d
	.zero		1


	//   ....[70]....
        /*13d0*/ 	.word	0x0000d410
        /*13d4*/ 	.word	0x000000ff
        /*13d8*/ 	.word	0x000000b8
        /*13dc*/ 	.short	0x010a
        /*13de*/ 	.byte	0x0d
	.zero		1


	//   ....[71]....
        /*13e0*/ 	.word	0x0000d510
        /*13e4*/ 	.word	0x000000ff
        /*13e8*/ 	.word	0x00000098
        /*13ec*/ 	.short	0x010b
        /*13ee*/ 	.byte	0x0d
	.zero		1


	//   ....[72]....
        /*13f0*/ 	.word	0x0000d560
        /*13f4*/ 	.word	0x000000ff
        /*13f8*/ 	.word	0x00000000
        /*13fc*/ 	.short	0x0101
        /*13fe*/ 	.byte	0x1e
	.zero		1


	//   ....[73]....
        /*1400*/ 	.word	0x0000dc90
        /*1404*/ 	.word	0x00000000
        /*1408*/ 	.word	0x000000a0
        /*140c*/ 	.short	0x010a
        /*140e*/ 	.byte	0x3f
	.zero		1


	//   ....[74]....
        /*1410*/ 	.word	0x0000dcd0
        /*1414*/ 	.word	0x00000000
        /*1418*/ 	.word	0x000000a8
        /*141c*/ 	.short	0x010a
        /*141e*/ 	.byte	0x3f
	.zero		1


	//   ....[75]....
        /*1420*/ 	.word	0x0000dd10
        /*1424*/ 	.word	0x00000000
        /*1428*/ 	.word	0x000000b0
        /*142c*/ 	.short	0x010a
        /*142e*/ 	.byte	0x3f
	.zero		1


	//   ....[76]....
        /*1430*/ 	.word	0x0000dd70
        /*1434*/ 	.word	0x00000000
        /*1438*/ 	.word	0x000000b8
        /*143c*/ 	.short	0x010a
        /*143e*/ 	.byte	0x3f
	.zero		1


	//   ....[77]....
        /*1440*/ 	.word	0x0000e0c0
        /*1444*/ 	.word	0x0000000c
        /*1448*/ 	.word	0x00000040
        /*144c*/ 	.short	0x010a
        /*144e*/ 	.byte	0x3f
	.zero		1


	//   ....[78]....
        /*1450*/ 	.word	0x0000e4d0
        /*1454*/ 	.word	0x00000003
        /*1458*/ 	.word	0x000000c8
        /*145c*/ 	.short	0x0101
        /*145e*/ 	.byte	0x3f
	.zero		1


	//   ....[79]....
        /*1460*/ 	.word	0x0000ec30
        /*1464*/ 	.word	0x00000007
        /*1468*/ 	.word	0x00000000
        /*146c*/ 	.short	0x010a
        /*146e*/ 	.byte	0x3f
	.zero		1


	//   ....[80]....
        /*1470*/ 	.word	0x0000ecb0
        /*1474*/ 	.word	0x00000009
        /*1478*/ 	.word	0x00000000
        /*147c*/ 	.short	0x010a
        /*147e*/ 	.byte	0x3f
	.zero		1


	//   ....[81]....
        /*1480*/ 	.word	0x0000ed40
        /*1484*/ 	.word	0x00000006
        /*1488*/ 	.word	0x00000000
        /*148c*/ 	.short	0x010a
        /*148e*/ 	.byte	0x3f
	.zero		1


	//   ....[82]....
        /*1490*/ 	.word	0x0000edd0
        /*1494*/ 	.word	0x00000009
        /*1498*/ 	.word	0x00000000
        /*149c*/ 	.short	0x010a
        /*149e*/ 	.byte	0x3f
	.zero		1


	//   ....[83]....
        /*14a0*/ 	.word	0x0000ee60
        /*14a4*/ 	.word	0x00000006
        /*14a8*/ 	.word	0x00000000
        /*14ac*/ 	.short	0x010a
        /*14ae*/ 	.byte	0x3f
	.zero		1


	//   ....[84]....
        /*14b0*/ 	.word	0x0000eef0
        /*14b4*/ 	.word	0x00000009
        /*14b8*/ 	.word	0x00000000
        /*14bc*/ 	.short	0x010a
        /*14be*/ 	.byte	0x3f
	.zero		1


	//   ....[85]....
        /*14c0*/ 	.word	0x0000ef80
        /*14c4*/ 	.word	0x00000006
        /*14c8*/ 	.word	0x00000000
        /*14cc*/ 	.short	0x010a
        /*14ce*/ 	.byte	0x3f
	.zero		1


	//   ....[86]....
        /*14d0*/ 	.word	0x0000f010
        /*14d4*/ 	.word	0x00000003
        /*14d8*/ 	.word	0x00000000
        /*14dc*/ 	.short	0x010a
        /*14de*/ 	.byte	0x3f
	.zero		1


	//   ....[87]....
        /*14e0*/ 	.word	0x0000f080
        /*14e4*/ 	.word	0x00000003
        /*14e8*/ 	.word	0x00000000
        /*14ec*/ 	.short	0x010a
        /*14ee*/ 	.byte	0x3f
	.zero		1


	//   ....[88]....
        /*14f0*/ 	.word	0x0000f0e0
        /*14f4*/ 	.word	0x00000004
        /*14f8*/ 	.word	0x00000000
        /*14fc*/ 	.short	0x010a
        /*14fe*/ 	.byte	0x3f
	.zero		1


	//   ....[89]....
        /*1500*/ 	.word	0x0000f130
        /*1504*/ 	.word	0x00000019
        /*1508*/ 	.word	0x00000080
        /*150c*/ 	.short	0x010a
        /*150e*/ 	.byte	0x3f
	.zero		1


	//   ....[90]....
        /*1510*/ 	.word	0x0000f180
        /*1514*/ 	.word	0x00000014
        /*1518*/ 	.word	0x00000080
        /*151c*/ 	.short	0x010a
        /*151e*/ 	.byte	0x3f
	.zero		1


	//   ....[91]....
        /*1520*/ 	.word	0x0000f1d0
        /*1524*/ 	.word	0x0000000e
        /*1528*/ 	.word	0x00000080
        /*152c*/ 	.short	0x010a
        /*152e*/ 	.byte	0x3f
	.zero		1


	//   ....[92]....
        /*1530*/ 	.word	0x0000f220
        /*1534*/ 	.word	0x00000012
        /*1538*/ 	.word	0x00000080
        /*153c*/ 	.short	0x010a
        /*153e*/ 	.byte	0x3f
	.zero		1


	//   ....[93]....
        /*1540*/ 	.word	0x0000f270
        /*1544*/ 	.word	0x00000011
        /*1548*/ 	.word	0x00000080
        /*154c*/ 	.short	0x010a
        /*154e*/ 	.byte	0x3f
	.zero		1


	//   ....[94]....
        /*1550*/ 	.word	0x0000f2c0
        /*1554*/ 	.word	0x00000011
        /*1558*/ 	.word	0x00000080
        /*155c*/ 	.short	0x010a
        /*155e*/ 	.byte	0x3f
	.zero		1


	//   ....[95]....
        /*1560*/ 	.word	0x0000f310
        /*1564*/ 	.word	0x00000011
        /*1568*/ 	.word	0x00000080
        /*156c*/ 	.short	0x010a
        /*156e*/ 	.byte	0x3f
	.zero		1


	//   ....[96]....
        /*1570*/ 	.word	0x0000f360
        /*1574*/ 	.word	0x00000012
        /*1578*/ 	.word	0x00000080
        /*157c*/ 	.short	0x010a
        /*157e*/ 	.byte	0x3f
	.zero		1


	//   ....[97]....
        /*1580*/ 	.word	0x0000f3c0
        /*1584*/ 	.word	0x00000003
        /*1588*/ 	.word	0x000000c8
        /*158c*/ 	.short	0x010a
        /*158e*/ 	.byte	0x3f
	.zero		1


	//   ....[98]....
        /*1590*/ 	.word	0x0000f420
        /*1594*/ 	.word	0x00000003
        /*1598*/ 	.word	0x000000a0
        /*159c*/ 	.short	0x010a
        /*159e*/ 	.byte	0x3f
	.zero		1


	//   ....[99]....
        /*15a0*/ 	.word	0x0000f480
        /*15a4*/ 	.word	0x00000003
        /*15a8*/ 	.word	0x000000a8
        /*15ac*/ 	.short	0x010a
        /*15ae*/ 	.byte	0x3f
	.zero		1


	//   ....[100]....
        /*15b0*/ 	.word	0x0000f4e0
        /*15b4*/ 	.word	0x00000003
        /*15b8*/ 	.word	0x000000b0
        /*15bc*/ 	.short	0x010a
        /*15be*/ 	.byte	0x3f
	.zero		1


	//   ....[101]....
        /*15c0*/ 	.word	0x0000f540
        /*15c4*/ 	.word	0x00000003
        /*15c8*/ 	.word	0x000000b8
        /*15cc*/ 	.short	0x010a
        /*15ce*/ 	.byte	0x3f
	.zero		1


	//   ....[102]....
        /*15d0*/ 	.word	0x0000f5a0
        /*15d4*/ 	.word	0x00000003
        /*15d8*/ 	.word	0x000000a0
        /*15dc*/ 	.short	0x010a
        /*15de*/ 	.byte	0x3f
	.zero		1


	//   ....[103]....
        /*15e0*/ 	.word	0x0000f600
        /*15e4*/ 	.word	0x00000003
        /*15e8*/ 	.word	0x000000a8
        /*15ec*/ 	.short	0x010a
        /*15ee*/ 	.byte	0x3f
	.zero		1


	//   ....[104]....
        /*15f0*/ 	.word	0x0000f660
        /*15f4*/ 	.word	0x00000003
        /*15f8*/ 	.word	0x000000b0
        /*15fc*/ 	.short	0x010a
        /*15fe*/ 	.byte	0x3f
	.zero		1


	//   ....[105]....
        /*1600*/ 	.word	0x0000f6c0
        /*1604*/ 	.word	0x00000003
        /*1608*/ 	.word	0x000000b8
        /*160c*/ 	.short	0x010a
        /*160e*/ 	.byte	0x3f
	.zero		1


	//   ....[106]....
        /*1610*/ 	.word	0x0000f710
        /*1614*/ 	.word	0x00000000
        /*1618*/ 	.word	0x000000a0
        /*161c*/ 	.short	0x010a
        /*161e*/ 	.byte	0x3f
	.zero		1


	//   ....[107]....
        /*1620*/ 	.word	0x0000f760
        /*1624*/ 	.word	0x00000000
        /*1628*/ 	.word	0x000000a8
        /*162c*/ 	.short	0x010a
        /*162e*/ 	.byte	0x3f
	.zero		1


	//   ....[108]....
        /*1630*/ 	.word	0x0000f7b0
        /*1634*/ 	.word	0x00000000
        /*1638*/ 	.word	0x000000b0
        /*163c*/ 	.short	0x010a
        /*163e*/ 	.byte	0x3f
	.zero		1


	//   ....[109]....
        /*1640*/ 	.word	0x0000f880
        /*1644*/ 	.word	0x0000000c
        /*1648*/ 	.word	0x00000040
        /*164c*/ 	.short	0x010a
        /*164e*/ 	.byte	0x3f
	.zero		1


	//   ....[110]....
        /*1650*/ 	.word	0x0000f950
        /*1654*/ 	.word	0x00000007
        /*1658*/ 	.word	0x00000000
        /*165c*/ 	.short	0x010a
        /*165e*/ 	.byte	0x3f
	.zero		1


	//   ....[111]....
        /*1660*/ 	.word	0x0000f9a0
        /*1664*/ 	.word	0x00000009
        /*1668*/ 	.word	0x00000000
        /*166c*/ 	.short	0x010a
        /*166e*/ 	.byte	0x3f
	.zero		1


	//   ....[112]....
        /*1670*/ 	.word	0x0000f9f0
        /*1674*/ 	.word	0x00000006
        /*1678*/ 	.word	0x00000000
        /*167c*/ 	.short	0x010a
        /*167e*/ 	.byte	0x3f
	.zero		1


	//   ....[113]....
        /*1680*/ 	.word	0x0000fa40
        /*1684*/ 	.word	0x00000009
        /*1688*/ 	.word	0x00000000
        /*168c*/ 	.short	0x010a
        /*168e*/ 	.byte	0x3f
	.zero		1


	//   ....[114]....
        /*1690*/ 	.word	0x0000fa90
        /*1694*/ 	.word	0x00000006
        /*1698*/ 	.word	0x00000000
        /*169c*/ 	.short	0x010a
        /*169e*/ 	.byte	0x3f
	.zero		1


	//   ....[115]....
        /*16a0*/ 	.word	0x0000fae0
        /*16a4*/ 	.word	0x00000009
        /*16a8*/ 	.word	0x00000000
        /*16ac*/ 	.short	0x010a
        /*16ae*/ 	.byte	0x3f
	.zero		1


	//   ....[116]....
        /*16b0*/ 	.word	0x0000fb30
        /*16b4*/ 	.word	0x00000006
        /*16b8*/ 	.word	0x00000000
        /*16bc*/ 	.short	0x010a
        /*16be*/ 	.byte	0x3f
	.zero		1


	//----- nvinfo : EIATTR_NUM_MBARRIERS
	.align		4
.L_38:
        /*16c0*/ 	.byte	0x03, 0x38
        /*16c2*/ 	.short	0x001a


	//----- nvinfo : EIATTR_EXIT_INSTR_OFFSETS
	.align		4
        /*16c4*/ 	.byte	0x04, 0x1c
        /*16c6*/ 	.short	(.L_40 - .L_39)


	//   ....[0]....
.L_39:
        /*16c8*/ 	.word	0x00000cc0


	//   ....[1]....
        /*16cc*/ 	.word	0x00001580


	//   ....[2]....
        /*16d0*/ 	.word	0x0000bdd0


	//   ....[3]....
        /*16d4*/ 	.word	0x0000c460


	//   ....[4]....
        /*16d8*/ 	.word	0x0000c4d0


	//   ....[5]....
        /*16dc*/ 	.word	0x0000ddc0


	//   ....[6]....
        /*16e0*/ 	.word	0x0000f060


	//----- nvinfo : EIATTR_MAX_THREADS
	.align		4
.L_40:
        /*16e4*/ 	.byte	0x04, 0x05
        /*16e6*/ 	.short	(.L_42 - .L_41)
.L_41:
        /*16e8*/ 	.word	0x00000180
        /*16ec*/ 	.word	0x00000001
        /*16f0*/ 	.word	0x00000001


	//----- nvinfo : EIATTR_CRS_STACK_SIZE
	.align		4
.L_42:
        /*16f4*/ 	.byte	0x04, 0x1e
        /*16f6*/ 	.short	(.L_44 - .L_43)
.L_43:
        /*16f8*/ 	.word	0x00000000


	//----- nvinfo : EIATTR_CBANK_PARAM_SIZE
	.align		4
.L_44:
        /*16fc*/ 	.byte	0x03, 0x19
        /*16fe*/ 	.short	0x0770


	//----- nvinfo : EIATTR_PARAM_CBANK
	.align		4
        /*1700*/ 	.byte	0x04, 0x0a
        /*1702*/ 	.short	(.L_46 - .L_45)
	.align		4
.L_45:
        /*1704*/ 	.word	index@(.nv.constant0._ZN7cutlass13device_kernelINS_4gemm6kernel13GemmUniversalIN4cute5tupleIJiiiiEEENS1_10collective13CollectiveMmaINS1_37MainloopSm90TmaGmmaWarpSpecializedFP8ILi8ENS5_IJNS4_1CILi1EEESB_SB_EEENS1_35KernelTmaWarpSpecializedCooperativeEEENS5_IJNSA_ILi256EEENSA_ILi128EEENSA_ILi64EEEEEENS_12float_e4m3_tENS5_IJlSB_lEEESJ_SK_NS4_8TiledMMAINS4_8MMA_AtomIJNS4_4SM904GMMA31MMA_64x128x32_F32E4M3E4M3_SS_TNILNSO_7ScaleInE1ELSQ_1EEEEEENS4_6LayoutINS5_IJNSA_ILi2EEESB_SB_EEENS5_IJSB_NSA_ILi0EEESW_EEEEENS5_IJNS4_10UnderscoreESZ_SZ_EEEEENS4_13SM90_TMA_LOADENS4_14ComposedLayoutINS4_7SwizzleILi2ELi4ELi3EEENS4_18smem_ptr_flag_bitsILi8EEENST_INS5_IJNSA_ILi8EEESH_EEENS5_IJSH_SB_EEEEEEEvNS4_8identityES12_S1C_vS1D_EENS_8epilogue10collective18CollectiveEpilogueINS1F_22Sm90TmaWarpSpecializedILi4ELi2ELi16ELb0ELb0EEEJSI_NS5_IJSG_NSA_ILi32EEEEEESJ_SK_SJ_SK_NS1F_6fusion15FusionCallbacksIS1J_NS1M_23LinCombPerRowBiasEltActINS1F_6thread4ReLuESJ_fSJ_SJ_fLi16ELNS_15FloatRoundStyleE2EEESI_S1L_JEEES12_NS13_INS14_ILi1ELi4ELi3EEES17_NST_INS5_IJS18_S1K_EEENS5_IJS1K_SB_EEEEEEENS4_39AutoVectorizingCopyWithAssumedAlignmentILi128EEENS4_14SM90_TMA_STOREES1Y_S20_NS4_9Copy_AtomIJNS4_17SM90_U32x4_STSM_NENS_6half_tEEEEvEEEvvEEEEvNT_6ParamsE)
        /*1708*/ 	.short	0x0210
        /*170a*/ 	.short	0x0770


	//----- nvinfo : EIATTR_SW_WAR
	.align		4
.L_46:
        /*170c*/ 	.byte	0x04, 0x36
        /*170e*/ 	.short	(.L_48 - .L_47)
.L_47:
        /*1710*/ 	.word	0x00000008
.L_48:


//--------------------- .nv.callgraph             --------------------------
	.section	.nv.callgraph,"",@"SHT_CUDA_CALLGRAPH"
	.align	4
	.sectionentsize	8
	.align		4
        /*0000*/ 	.word	0x00000000
	.align		4
        /*0004*/ 	.word	0xffffffff
	.align		4
        /*0008*/ 	.word	index@(_ZN7cutlass13device_kernelINS_4gemm6kernel13GemmUniversalIN4cute5tupleIJiiiiEEENS1_10collective13CollectiveMmaINS1_37MainloopSm90TmaGmmaWarpSpecializedFP8ILi8ENS5_IJNS4_1CILi1EEESB_SB_EEENS1_35KernelTmaWarpSpecializedCooperativeEEENS5_IJNSA_ILi256EEENSA_ILi128EEENSA_ILi64EEEEEENS_12float_e4m3_tENS5_IJlSB_lEEESJ_SK_NS4_8TiledMMAINS4_8MMA_AtomIJNS4_4SM904GMMA31MMA_64x128x32_F32E4M3E4M3_SS_TNILNSO_7ScaleInE1ELSQ_1EEEEEENS4_6LayoutINS5_IJNSA_ILi2EEESB_SB_EEENS5_IJSB_NSA_ILi0EEESW_EEEEENS5_IJNS4_10UnderscoreESZ_SZ_EEEEENS4_13SM90_TMA_LOADENS4_14ComposedLayoutINS4_7SwizzleILi2ELi4ELi3EEENS4_18smem_ptr_flag_bitsILi8EEENST_INS5_IJNSA_ILi8EEESH_EEENS5_IJSH_SB_EEEEEEEvNS4_8identityES12_S1C_vS1D_EENS_8epilogue10collective18CollectiveEpilogueINS1F_22Sm90TmaWarpSpecializedILi4ELi2ELi16ELb0ELb0EEEJSI_NS5_IJSG_NSA_ILi32EEEEEESJ_SK_SJ_SK_NS1F_6fusion15FusionCallbacksIS1J_NS1M_23LinCombPerRowBiasEltActINS1F_6thread4ReLuESJ_fSJ_SJ_fLi16ELNS_15FloatRoundStyleE2EEESI_S1L_JEEES12_NS13_INS14_ILi1ELi4ELi3EEES17_NST_INS5_IJS18_S1K_EEENS5_IJS1K_SB_EEEEEEENS4_39AutoVectorizingCopyWithAssumedAlignmentILi128EEENS4_14SM90_TMA_STOREES1Y_S20_NS4_9Copy_AtomIJNS4_17SM90_U32x4_STSM_NENS_6half_tEEEEvEEEvvEEEEvNT_6ParamsE)
	.align		4
        /*000c*/ 	.word	index@(__assertfail)
	.align		4
        /*0010*/ 	.word	0x00000000
	.align		4
        /*0014*/ 	.word	0xfffffffe
	.align		4
        /*0018*/ 	.word	0x00000000
	.align		4
        /*001c*/ 	.word	0xfffffffd
	.align		4
        /*0020*/ 	.word	0x00000000
	.align		4
        /*0024*/ 	.word	0xfffffffc


//--------------------- .nv.constant4             --------------------------
	.section	.nv.constant4,"a",@progbits
	.align	8
	.align		8
.nv.constant4:
        /*0000*/ 	.dword	__assertfail
	.align		8
        /*0008*/ 	.dword	__unnamed_1
	.align		8
        /*0010*/ 	.dword	__unnamed_2
	.align		8
        /*0018*/ 	.dword	_ZN39_INTERNAL_9667ed31_4_k_cu_729a25d8_26194cuda3std3__45__cpo5beginE
	.align		8
        /*0020*/ 	.dword	_ZN39_INTERNAL_9667ed31_4_k_cu_729a25d8_26194cuda3std3__45__cpo3endE
	.align		8
        /*0028*/ 	.dword	_ZN39_INTERNAL_9667ed31_4_k_cu_729a25d8_26194cuda3std3__45__cpo6cbeginE
	.align		8
        /*0030*/ 	.dword	_ZN39_INTERNAL_9667ed31_4_k_cu_729a25d8_26194cuda3std3__45__cpo4cendE
	.align		8
        /*0038*/ 	.dword	_ZN39_INTERNAL_9667ed31_4_k_cu_729a25d8_26194cuda3std3__441_GLOBAL__N__9667ed31_4_k_cu_729a25d8_26196ignoreE
	.align		8
        /*0040*/ 	.dword	_ZN39_INTERNAL_9667ed31_4_k_cu_729a25d8_26194cuda3std3__419piecewise_constructE
	.align		8
        /*0048*/ 	.dword	_ZN39_INTERNAL_9667ed31_4_k_cu_729a25d8_26194cuda3std3__48in_placeE
	.align		8
        /*0050*/ 	.dword	_ZN39_INTERNAL_9667ed31_4_k_cu_729a25d8_26194cuda3std6ranges3__45__cpo4swapE
	.align		8
        /*0058*/ 	.dword	_ZN39_INTERNAL_9667ed31_4_k_cu_729a25d8_26194cuda3std6ranges3__45__cpo9iter_moveE
	.align		8
        /*0060*/ 	.dword	_ZN39_INTERNAL_9667ed31_4_k_cu_729a25d8_26194cute7productE
	.align		8
        /*0068*/ 	.dword	_ZN39_INTERNAL_9667ed31_4_k_cu_729a25d8_26194cute1_E
	.align		8
        /*0070*/ 	.dword	$str$24
	.align		8
        /*0078*/ 	.dword	$str$25


//--------------------- .text._ZN7cutlass13device_kernelINS_4gemm6kernel13GemmUniversalIN4cute5tupleIJiiiiEEENS1_10collective13CollectiveMmaINS1_37MainloopSm90TmaGmmaWarpSpecializedFP8ILi8ENS5_IJNS4_1CILi1EEESB_SB_EEENS1_35KernelTmaWarpSpecializedCooperativeEEENS5_IJNSA_ILi256EEENSA_ILi128EEENSA_ILi64EEEEEENS_12float_e4m3_tENS5_IJlSB_lEEESJ_SK_NS4_8TiledMMAINS4_8MMA_AtomIJNS4_4SM904GMMA31MMA_64x128x32_F32E4M3E4M3_SS_TNILNSO_7ScaleInE1ELSQ_1EEEEEENS4_6LayoutINS5_IJNSA_ILi2EEESB_SB_EEENS5_IJSB_NSA_ILi0EEESW_EEEEENS5_IJNS4_10UnderscoreESZ_SZ_EEEEENS4_13SM90_TMA_LOADENS4_14ComposedLayoutINS4_7SwizzleILi2ELi4ELi3EEENS4_18smem_ptr_flag_bitsILi8EEENST_INS5_IJNSA_ILi8EEESH_EEENS5_IJSH_SB_EEEEEEEvNS4_8identityES12_S1C_vS1D_EENS_8epilogue10collective18CollectiveEpilogueINS1F_22Sm90TmaWarpSpecializedILi4ELi2ELi16ELb0ELb0EEEJSI_NS5_IJSG_NSA_ILi32EEEEEESJ_SK_SJ_SK_NS1F_6fusion15FusionCallbacksIS1J_NS1M_23LinCombPerRowBiasEltActINS1F_6thread4ReLuESJ_fSJ_SJ_fLi16ELNS_15FloatRoundStyleE2EEESI_S1L_JEEES12_NS13_INS14_ILi1ELi4ELi3EEES17_NST_INS5_IJS18_S1K_EEENS5_IJS1K_SB_EEEEEEENS4_39AutoVectorizingCopyWithAssumedAlignmentILi128EEENS4_14SM90_TMA_STOREES1Y_S20_NS4_9Copy_AtomIJNS4_17SM90_U32x4_STSM_NENS_6half_tEEEEvEEEvvEEEEvNT_6ParamsE --------------------------
	.section	.text._ZN7cutlass13device_kernelINS_4gemm6kernel13GemmUniversalIN4cute5tupleIJiiiiEEENS1_10collective13CollectiveMmaINS1_37MainloopSm90TmaGmmaWarpSpecializedFP8ILi8ENS5_IJNS4_1CILi1EEESB_SB_EEENS1_35KernelTmaWarpSpecializedCooperativeEEENS5_IJNSA_ILi256EEENSA_ILi128EEENSA_ILi64EEEEEENS_12float_e4m3_tENS5_IJlSB_lEEESJ_SK_NS4_8TiledMMAINS4_8MMA_AtomIJNS4_4SM904GMMA31MMA_64x128x32_F32E4M3E4M3_SS_TNILNSO_7ScaleInE1ELSQ_1EEEEEENS4_6LayoutINS5_IJNSA_ILi2EEESB_SB_EEENS5_IJSB_NSA_ILi0EEESW_EEEEENS5_IJNS4_10UnderscoreESZ_SZ_EEEEENS4_13SM90_TMA_LOADENS4_14ComposedLayoutINS4_7SwizzleILi2ELi4ELi3EEENS4_18smem_ptr_flag_bitsILi8EEENST_INS5_IJNSA_ILi8EEESH_EEENS5_IJSH_SB_EEEEEEEvNS4_8identityES12_S1C_vS1D_EENS_8epilogue10collective18CollectiveEpilogueINS1F_22Sm90TmaWarpSpecializedILi4ELi2ELi16ELb0ELb0EEEJSI_NS5_IJSG_NSA_ILi32EEEEEESJ_SK_SJ_SK_NS1F_6fusion15FusionCallbacksIS1J_NS1M_23LinCombPerRowBiasEltActINS1F_6thread4ReLuESJ_fSJ_SJ_fLi16ELNS_15FloatRoundStyleE2EEESI_S1L_JEEES12_NS13_INS14_ILi1ELi4ELi3EEES17_NST_INS5_IJS18_S1K_EEENS5_IJS1K_SB_EEEEEEENS4_39AutoVectorizingCopyWithAssumedAlignmentILi128EEENS4_14SM90_TMA_STOREES1Y_S20_NS4_9Copy_AtomIJNS4_17SM90_U32x4_STSM_NENS_6half_tEEEEvEEEvvEEEEvNT_6ParamsE,"ax",@progbits
	.align	128
.text._ZN7cutlass13device_kernelINS_4gemm6kernel13GemmUniversalIN4cute5tupleIJiiiiEEENS1_10collective13CollectiveMmaINS1_37MainloopSm90TmaGmmaWarpSpecializedFP8ILi8ENS5_IJNS4_1CILi1EEESB_SB_EEENS1_35KernelTmaWarpSpecializedCooperativeEEENS5_IJNSA_ILi256EEENSA_ILi128EEENSA_ILi64EEEEEENS_12float_e4m3_tENS5_IJlSB_lEEESJ_SK_NS4_8TiledMMAINS4_8MMA_AtomIJNS4_4SM904GMMA31MMA_64x128x32_F32E4M3E4M3_SS_TNILNSO_7ScaleInE1ELSQ_1EEEEEENS4_6LayoutINS5_IJNSA_ILi2EEESB_SB_EEENS5_IJSB_NSA_ILi0EEESW_EEEEENS5_IJNS4_10UnderscoreESZ_SZ_EEEEENS4_13SM90_TMA_LOADENS4_14ComposedLayoutINS4_7SwizzleILi2ELi4ELi3EEENS4_18smem_ptr_flag_bitsILi8EEENST_INS5_IJNSA_ILi8EEESH_EEENS5_IJSH_SB_EEEEEEEvNS4_8identityES12_S1C_vS1D_EENS_8epilogue10collective18CollectiveEpilogueINS1F_22Sm90TmaWarpSpecializedILi4ELi2ELi16ELb0ELb0EEEJSI_NS5_IJSG_NSA_ILi32EEEEEESJ_SK_SJ_SK_NS1F_6fusion15FusionCallbacksIS1J_NS1M_23LinCombPerRowBiasEltActINS1F_6thread4ReLuESJ_fSJ_SJ_fLi16ELNS_15FloatRoundStyleE2EEESI_S1L_JEEES12_NS13_INS14_ILi1ELi4ELi3EEES17_NST_INS5_IJS18_S1K_EEENS5_IJS1K_SB_EEEEEEENS4_39AutoVectorizingCopyWithAssumedAlignmentILi128EEENS4_14SM90_TMA_STOREES1Y_S20_NS4_9Copy_AtomIJNS4_17SM90_U32x4_STSM_NENS_6half_tEEEEvEEEvvEEEEvNT_6ParamsE:
        .type           _ZN7cutlass13device_kernelINS_4gemm6kernel13GemmUniversalIN4cute5tupleIJiiiiEEENS1_10collective13CollectiveMmaINS1_37MainloopSm90TmaGmmaWarpSpecializedFP8ILi8ENS5_IJNS4_1CILi1EEESB_SB_EEENS1_35KernelTmaWarpSpecializedCooperativeEEENS5_IJNSA_ILi256EEENSA_ILi128EEENSA_ILi64EEEEEENS_12float_e4m3_tENS5_IJlSB_lEEESJ_SK_NS4_8TiledMMAINS4_8MMA_AtomIJNS4_4SM904GMMA31MMA_64x128x32_F32E4M3E4M3_SS_TNILNSO_7ScaleInE1ELSQ_1EEEEEENS4_6LayoutINS5_IJNSA_ILi2EEESB_SB_EEENS5_IJSB_NSA_ILi0EEESW_EEEEENS5_IJNS4_10UnderscoreESZ_SZ_EEEEENS4_13SM90_TMA_LOADENS4_14ComposedLayoutINS4_7SwizzleILi2ELi4ELi3EEENS4_18smem_ptr_flag_bitsILi8EEENST_INS5_IJNSA_ILi8EEESH_EEENS5_IJSH_SB_EEEEEEEvNS4_8identityES12_S1C_vS1D_EENS_8epilogue10collective18CollectiveEpilogueINS1F_22Sm90TmaWarpSpecializedILi4ELi2ELi16ELb0ELb0EEEJSI_NS5_IJSG_NSA_ILi32EEEEEESJ_SK_SJ_SK_NS1F_6fusion15FusionCallbacksIS1J_NS1M_23LinCombPerRowBiasEltActINS1F_6thread4ReLuESJ_fSJ_SJ_fLi16ELNS_15FloatRoundStyleE2EEESI_S1L_JEEES12_NS13_INS14_ILi1ELi4ELi3EEES17_NST_INS5_IJS18_S1K_EEENS5_IJS1K_SB_EEEEEEENS4_39AutoVectorizingCopyWithAssumedAlignmentILi128EEENS4_14SM90_TMA_STOREES1Y_S20_NS4_9Copy_AtomIJNS4_17SM90_U32x4_STSM_NENS_6half_tEEEEvEEEvvEEEEvNT_6ParamsE,@function
        .size           _ZN7cutlass13device_kernelINS_4gemm6kernel13GemmUniversalIN4cute5tupleIJiiiiEEENS1_10collective13CollectiveMmaINS1_37MainloopSm90TmaGmmaWarpSpecializedFP8ILi8ENS5_IJNS4_1CILi1EEESB_SB_EEENS1_35KernelTmaWarpSpecializedCooperativeEEENS5_IJNSA_ILi256EEENSA_ILi128EEENSA_ILi64EEEEEENS_12float_e4m3_tENS5_IJlSB_lEEESJ_SK_NS4_8TiledMMAINS4_8MMA_AtomIJNS4_4SM904GMMA31MMA_64x128x32_F32E4M3E4M3_SS_TNILNSO_7ScaleInE1ELSQ_1EEEEEENS4_6LayoutINS5_IJNSA_ILi2EEESB_SB_EEENS5_IJSB_NSA_ILi0EEESW_EEEEENS5_IJNS4_10UnderscoreESZ_SZ_EEEEENS4_13SM90_TMA_LOADENS4_14ComposedLayoutINS4_7SwizzleILi2ELi4ELi3EEENS4_18smem_ptr_flag_bitsILi8EEENST_INS5_IJNSA_ILi8EEESH_EEENS5_IJSH_SB_EEEEEEEvNS4_8identityES12_S1C_vS1D_EENS_8epilogue10collective18CollectiveEpilogueINS1F_22Sm90TmaWarpSpecializedILi4ELi2ELi16ELb0ELb0EEEJSI_NS5_IJSG_NSA_ILi32EEEEEESJ_SK_SJ_SK_NS1F_6fusion15FusionCallbacksIS1J_NS1M_23LinCombPerRowBiasEltActINS1F_6thread4ReLuESJ_fSJ_SJ_fLi16ELNS_15FloatRoundStyleE2EEESI_S1L_JEEES12_NS13_INS14_ILi1ELi4ELi3EEES17_NST_INS5_IJS18_S1K_EEENS5_IJS1K_SB_EEEEEEENS4_39AutoVectorizingCopyWithAssumedAlignmentILi128EEENS4_14SM90_TMA_STOREES1Y_S20_NS4_9Copy_AtomIJNS4_17SM90_U32x4_STSM_NENS_6half_tEEEEvEEEvvEEEEvNT_6ParamsE,(.L_x_274 - _ZN7cutlass13device_kernelINS_4gemm6kernel13GemmUniversalIN4cute5tupleIJiiiiEEENS1_10collective13CollectiveMmaINS1_37MainloopSm90TmaGmmaWarpSpecializedFP8ILi8ENS5_IJNS4_1CILi1EEESB_SB_EEENS1_35KernelTmaWarpSpecializedCooperativeEEENS5_IJNSA_ILi256EEENSA_ILi128EEENSA_ILi64EEEEEENS_12float_e4m3_tENS5_IJlSB_lEEESJ_SK_NS4_8TiledMMAINS4_8MMA_AtomIJNS4_4SM904GMMA31MMA_64x128x32_F32E4M3E4M3_SS_TNILNSO_7ScaleInE1ELSQ_1EEEEEENS4_6LayoutINS5_IJNSA_ILi2EEESB_SB_EEENS5_IJSB_NSA_ILi0EEESW_EEEEENS5_IJNS4_10UnderscoreESZ_SZ_EEEEENS4_13SM90_TMA_LOADENS4_14ComposedLayoutINS4_7SwizzleILi2ELi4ELi3EEENS4_18smem_ptr_flag_bitsILi8EEENST_INS5_IJNSA_ILi8EEESH_EEENS5_IJSH_SB_EEEEEEEvNS4_8identityES12_S1C_vS1D_EENS_8epilogue10collective18CollectiveEpilogueINS1F_22Sm90TmaWarpSpecializedILi4ELi2ELi16ELb0ELb0EEEJSI_NS5_IJSG_NSA_ILi32EEEEEESJ_SK_SJ_SK_NS1F_6fusion15FusionCallbacksIS1J_NS1M_23LinCombPerRowBiasEltActINS1F_6thread4ReLuESJ_fSJ_SJ_fLi16ELNS_15FloatRoundStyleE2EEESI_S1L_JEEES12_NS13_INS14_ILi1ELi4ELi3EEES17_NST_INS5_IJS18_S1K_EEENS5_IJS1K_SB_EEEEEEENS4_39AutoVectorizingCopyWithAssumedAlignmentILi128EEENS4_14SM90_TMA_STOREES1Y_S20_NS4_9Copy_AtomIJNS4_17SM90_U32x4_STSM_NENS_6half_tEEEEvEEEvvEEEEvNT_6ParamsE)
        .other          _ZN7cutlass13device_kernelINS_4gemm6kernel13GemmUniversalIN4cute5tupleIJiiiiEEENS1_10collective13CollectiveMmaINS1_37MainloopSm90TmaGmmaWarpSpecializedFP8ILi8ENS5_IJNS4_1CILi1EEESB_SB_EEENS1_35KernelTmaWarpSpecializedCooperativeEEENS5_IJNSA_ILi256EEENSA_ILi128EEENSA_ILi64EEEEEENS_12float_e4m3_tENS5_IJlSB_lEEESJ_SK_NS4_8TiledMMAINS4_8MMA_AtomIJNS4_4SM904GMMA31MMA_64x128x32_F32E4M3E4M3_SS_TNILNSO_7ScaleInE1ELSQ_1EEEEEENS4_6LayoutINS5_IJNSA_ILi2EEESB_SB_EEENS5_IJSB_NSA_ILi0EEESW_EEEEENS5_IJNS4_10UnderscoreESZ_SZ_EEEEENS4_13SM90_TMA_LOADENS4_14ComposedLayoutINS4_7SwizzleILi2ELi4ELi3EEENS4_18smem_ptr_flag_bitsILi8EEENST_INS5_IJNSA_ILi8EEESH_EEENS5_IJSH_SB_EEEEEEEvNS4_8identityES12_S1C_vS1D_EENS_8epilogue10collective18CollectiveEpilogueINS1F_22Sm90TmaWarpSpecializedILi4ELi2ELi16ELb0ELb0EEEJSI_NS5_IJSG_NSA_ILi32EEEEEESJ_SK_SJ_SK_NS1F_6fusion15FusionCallbacksIS1J_NS1M_23LinCombPerRowBiasEltActINS1F_6thread4ReLuESJ_fSJ_SJ_fLi16ELNS_15FloatRoundStyleE2EEESI_S1L_JEEES12_NS13_INS14_ILi1ELi4ELi3EEES17_NST_INS5_IJS18_S1K_EEENS5_IJS1K_SB_EEEEEEENS4_39AutoVectorizingCopyWithAssumedAlignmentILi128EEENS4_14SM90_TMA_STOREES1Y_S20_NS4_9Copy_AtomIJNS4_17SM90_U32x4_STSM_NENS_6half_tEEEEvEEEvvEEEEvNT_6ParamsE,@"STO_CUDA_ENTRY STV_DEFAULT"
_ZN7cutlass13device_kernelINS_4gemm6kernel13GemmUniversalIN4cute5tupleIJiiiiEEENS1_10collective13CollectiveMmaINS1_37MainloopSm90TmaGmmaWarpSpecializedFP8ILi8ENS5_IJNS4_1CILi1EEESB_SB_EEENS1_35KernelTmaWarpSpecializedCooperativeEEENS5_IJNSA_ILi256EEENSA_ILi128EEENSA_ILi64EEEEEENS_12float_e4m3_tENS5_IJlSB_lEEESJ_SK_NS4_8TiledMMAINS4_8MMA_AtomIJNS4_4SM904GMMA31MMA_64x128x32_F32E4M3E4M3_SS_TNILNSO_7ScaleInE1ELSQ_1EEEEEENS4_6LayoutINS5_IJNSA_ILi2EEESB_SB_EEENS5_IJSB_NSA_ILi0EEESW_EEEEENS5_IJNS4_10UnderscoreESZ_SZ_EEEEENS4_13SM90_TMA_LOADENS4_14ComposedLayoutINS4_7SwizzleILi2ELi4ELi3EEENS4_18smem_ptr_flag_bitsILi8EEENST_INS5_IJNSA_ILi8EEESH_EEENS5_IJSH_SB_EEEEEEEvNS4_8identityES12_S1C_vS1D_EENS_8epilogue10collective18CollectiveEpilogueINS1F_22Sm90TmaWarpSpecializedILi4ELi2ELi16ELb0ELb0EEEJSI_NS5_IJSG_NSA_ILi32EEEEEESJ_SK_SJ_SK_NS1F_6fusion15FusionCallbacksIS1J_NS1M_23LinCombPerRowBiasEltActINS1F_6thread4ReLuESJ_fSJ_SJ_fLi16ELNS_15FloatRoundStyleE2EEESI_S1L_JEEES12_NS13_INS14_ILi1ELi4ELi3EEES17_NST_INS5_IJS18_S1K_EEENS5_IJS1K_SB_EEEEEEENS4_39AutoVectorizingCopyWithAssumedAlignmentILi128EEENS4_14SM90_TMA_STOREES1Y_S20_NS4_9Copy_AtomIJNS4_17SM90_U32x4_STSM_NENS_6half_tEEEEvEEEvvEEEEvNT_6ParamsE:
[----:B------:R-:W1:Y:S02]  /*0000*/  LDC R1, c[0x0][0x28] ;  /* 0x00000a00ff017b82 */ /* 0x000e640000000800 */
[----:B-1----:R-:W-:Y:S01]  /*0010*/  IADD3 R1, R1, -0xe8, RZ ;  /* 0xffffff1801017810 */ /* 0x002fe20007ffe0ff */
[----:B------:R-:W1:Y:S01]  /*0020*/  S2R R3, SR_TID.X ;  /* 0x0000000000037919 */ /* 0x000e620000002100 */
[----:B------:R-:W-:Y:S01]  /*0030*/  ELECT P0, URZ, PT ;  /* 0x00000000003f782f */ /* 0x000fe20003800000 */
[----:B------:R-:W-:Y:S01]  /*0040*/  BSSY B0, `(.L_x_0) ;  /* 0x000001a000007945 */ /* 0x000fe20003800000 */
[----:B-1----:R-:W-:-:S05]  /*0050*/  SHF.R.U32.HI R0, RZ, 0x5, R3 ;  /* 0x00000005ff007819 */ /* 0x002fca0000011603 */
[----:B------:R-:W1:Y:S02]  /*0060*/  SHFL.IDX PT, R2, R0, RZ, 0x1f ;  /* 0x00001fff00027589 */ /* 0x000e6400000e0000 */
[----:B-1----:R-:W-:Y:S02]  /*0070*/  R2UR UR41, R2 ;  /* 0x00000000022972ca */ /* 0x002fe400000e0000 */
[----:B------:R-:W-:-:S06]  /*0080*/  SHF.R.U32.HI R2, RZ, 0x7, R3 ;  /* 0x00000007ff027819 */ /* 0x000fcc0000011603 */
[----:B------:R-:W1:Y:S05]  /*0090*/  SHFL.IDX PT, R2, R2, RZ, 0x1f ;  /* 0x00001fff02027589 */ /* 0x000e6a00000e0000 */
[----:B------:R-:W-:Y:S02]  /*00a0*/  USHF.R.S32.HI UR4, URZ, 0x1f, UR41 ;  /* 0x0000001f3f047899 */ /* 0x000fe40008011429 */
[----:B------:R-:W-:Y:S02]  /*00b0*/  ISETP.NE.OR P0, PT, RZ, UR41, !P0 ;  /* 0x00000029ff007c0c */ /* 0x000fe4000c705670 */
[----:B------:R-:W-:-:S04]  /*00c0*/  ULEA.HI UR4, UR4, UR41, URZ, 0x2 ;  /* 0x0000002904047291 */ /* 0x000fc8000f8f103f */
[----:B------:R-:W-:-:S04]  /*00d0*/  ULOP3.LUT UR4, UR4, 0xfffffffc, URZ, 0xc0, !UPT ;  /* 0xfffffffc04047892 */ /* 0x000fc8000f8ec03f */
[----:B------:R-:W-:-:S03]  /*00e0*/  UIADD3 UR41, UR41, -UR4, URZ ;  /* 0x8000000429297290 */ /* 0x000fc6000fffe03f */
[----:B------:R-:W-:Y:S09]  /*00f0*/  @P0 BRA `(.L_x_1) ;  /* 0x0000000000380947 */ /* 0x000ff20003800000 */
[----:B------:R-:W-:Y:S02]  /*0100*/  ULDC.64 UR4, c[0x0][0x198] ;  /* 0x0000660000047ab9 */ /* 0x000fe40000000a00 */
[----:B------:R-:W-:Y:S02]  /*0110*/  UIADD3 UR6, UP0, UR4, 0xf0, URZ ;  /* 0x000000f004067890 */ /* 0x000fe4000ff1e03f */
[----:B------:R-:W-:Y:S02]  /*0120*/  UIADD3 UR8, UP1, UR4, 0x1f0, URZ ;  /* 0x000001f004087890 */ /* 0x000fe4000ff3e03f */
[----:B------:R-:W-:Y:S02]  /*0130*/  UIADD3 UR10, UP2, UR4, 0x3f0, URZ ;  /* 0x000003f0040a7890 */ /* 0x000fe4000ff5e03f */
[----:B------:R-:W-:Y:S02]  /*0140*/  UIADD3 UR4, UP3, UR4, 0x4f0, URZ ;  /* 0x000004f004047890 */ /* 0x000fe4000ff7e03f */
[----:B------:R-:W-:-:S02]  /*0150*/  UIADD3.X UR7, URZ, UR5, URZ, UP0, !UPT ;  /* 0x000000053f077290 */ /* 0x000fc400087fe43f */
[----:B------:R-:W-:Y:S02]  /*0160*/  UIADD3.X UR9, URZ, UR5, URZ, UP1, !UPT ;  /* 0x000000053f097290 */ /* 0x000fe40008ffe43f */
[----:B------:R-:W-:Y:S02]  /*0170*/  UIADD3.X UR11, URZ, UR5, URZ, UP2, !UPT ;  /* 0x000000053f0b7290 */ /* 0x000fe400097fe43f */
[----:B------:R-:W-:-:S03]  /*0180*/  UIADD3.X UR5, URZ, UR5, URZ, UP3, !UPT ;  /* 0x000000053f057290 */ /* 0x000fc60009ffe43f */
[----:B------:R2:W-:Y:S02]  /*0190*/  UTMACCTL.PF [UR6] ;  /* 0x00000000060079b9 */ /* 0x0005e40008040000 */
[----:B------:R2:W-:Y:S02]  /*01a0*/  UTMACCTL.PF [UR8] ;  /* 0x00000000080079b9 */ /* 0x0005e40008040000 */
[----:B------:R2:W-:Y:S02]  /*01b0*/  UTMACCTL.PF [UR10] ;  /* 0x000000000a0079b9 */ /* 0x0005e40008040000 */
[----:B------:R2:W-:Y:S02]  /*01c0*/  UTMACCTL.PF [UR4] ;  /* 0x00000000040079b9 */ /* 0x0005e40008040000 */
[----:B--2---:R-:W-:Y:S01]  /*01d0*/  NOP ;  /* 0x0000000000007918 */ /* 0x004fe20000000000 */
.L_x_1:
[----:B------:R-:W-:Y:S05]  /*01e0*/  BSYNC B0 ;  /* 0x0000000000007941 */ /* 0x000fea0003800000 */
.L_x_0:
[----:B------:R-:W-:Y:S01]  /*01f0*/  ULDC.64 UR8, c[0x0][0x590] ;  /* 0x0001640000087ab9 */ /* 0x000fe20000000a00 */
[----:B------:R-:W-:Y:S01]  /*0200*/  ULDC.64 UR54, c[0x0][0x588] ;  /* 0x0001620000367ab9 */ /* 0x000fe20000000a00 */
[----:B------:R-:W-:Y:S01]  /*0210*/  ISETP.NE.U32.AND P2, PT, RZ, UR8, PT ;  /* 0x00000008ff007c0c */ /* 0x000fe2000bf45070 */
[----:B------:R-:W-:Y:S01]  /*0220*/  ULDC.64 UR58, c[0x0][0x208] ;  /* 0x00008200003a7ab9 */ /* 0x000fe20000000a00 */
[----:B-1----:R-:W-:Y:S01]  /*0230*/  R2UR UR6, R2 ;  /* 0x00000000020672ca */ /* 0x002fe200000e0000 */
[----:B------:R-:W-:Y:S01]  /*0240*/  UMOV UR4, UR54 ;  /* 0x0000003600047c82 */ /* 0x000fe20008000000 */
[----:B------:R-:W-:Y:S01]  /*0250*/  ISETP.NE.AND.EX P1, PT, RZ, UR9, PT, P2 ;  /* 0x00000009ff007c0c */ /* 0x000fe2000bf25320 */
[----:B------:R-:W-:Y:S01]  /*0260*/  UMOV UR5, UR55 ;  /* 0x0000003700057c82 */ /* 0x000fe20008000000 */
[----:B------:R-:W-:-:S11]  /*0270*/  PRMT R4, RZ, 0x7610, R4 ;  /* 0x00007610ff047816 */ /* 0x000fd60000000004 */
[----:B------:R-:W-:Y:S05]  /*0280*/  @P1 BRA `(.L_x_2) ;  /* 0x0000000000441947 */ /* 0x000fea0003800000 */
[----:B------:R-:W-:Y:S02]  /*0290*/  ULDC.64 UR10, c[0x0][0x588] ;  /* 0x00016200000a7ab9 */ /* 0x000fe40000000a00 */
[----:B------:R-:W-:-:S04]  /*02a0*/  ISETP.NE.U32.AND P0, PT, RZ, UR10, PT ;  /* 0x0000000aff007c0c */ /* 0x000fc8000bf05070 */
[----:B------:R-:W-:-:S13]  /*02b0*/  ISETP.NE.AND.EX P0, PT, RZ, UR11, PT, P0 ;  /* 0x0000000bff007c0c */ /* 0x000fda000bf05300 */
[----:B------:R-:W-:Y:S05]  /*02c0*/  @!P0 BRA `(.L_x_3) ;  /* 0x00000000001c8947 */ /* 0x000fea0003800000 */
[----:B------:R-:W-:Y:S01]  /*02d0*/  IMAD.U32 R2, RZ, RZ, UR4 ;  /* 0x00000004ff027e24 */ /* 0x000fe2000f8e00ff */
[----:B------:R-:W-:-:S05]  /*02e0*/  MOV R3, UR5 ;  /* 0x0000000500037c02 */ /* 0x000fca0008000f00 */
[----:B------:R-:W2:Y:S01]  /*02f0*/  LDG.E R2, desc[UR58][R2.64] ;  /* 0x0000003a02027981 */ /* 0x000ea2000c1e1900 */
[----:B------:R-:W-:Y:S01]  /*0300*/  IMAD.MOV.U32 R4, RZ, RZ, 0x1 ;  /* 0x00000001ff047424 */ /* 0x000fe200078e00ff */
[----:B--2---:R-:W-:-:S13]  /*0310*/  FSETP.NEU.AND P0, PT, R2, RZ, PT ;  /* 0x000000ff0200720b */ /* 0x004fda0003f0d000 */
[----:B------:R-:W-:Y:S01]  /*0320*/  VOTEU.ANY UP0, P0 ;  /* 0x00000000003f7886 */ /* 0x000fe20000000100 */
[----:B------:R-:W-:Y:S05]  /*0330*/  BRA `(.L_x_2) ;  /* 0x0000000000187947 */ /* 0x000fea0003800000 */
.L_x_3:
[----:B------:R-:W-:Y:S01]  /*0340*/  ULDC UR4, c[0x0][0x580] ;  /* 0x0001600000047ab9 */ /* 0x000fe20000000800 */
[----:B------:R-:W-:Y:S01]  /*0350*/  MOV R4, 0x1 ;  /* 0x0000000100047802 */ /* 0x000fe20000000f00 */
[----:B------:R-:W-:Y:S01]  /*0360*/  UMOV UR5, URZ ;  /* 0x0000003f00057c82 */ /* 0x000fe20008000000 */
[----:B------:R-:W-:Y:S01]  /*0370*/  FSETP.NEU.AND P0, PT, RZ, UR4, PT ;  /* 0x00000004ff007c0b */ /* 0x000fe2000bf0d000 */
[----:B------:R-:W-:-:S12]  /*0380*/  UMOV UR4, URZ ;  /* 0x0000003f00047c82 */ /* 0x000fd80008000000 */
[----:B------:R-:W-:-:S05]  /*0390*/  VOTEU.ANY UP0, P0 ;  /* 0x00000000003f7886 */ /* 0x000fca0000000100 */
.L_x_2:
[----:B------:R-:W-:Y:S01]  /*03a0*/  ISETP.NE.U32.AND P0, PT, RZ, UR4, PT ;  /* 0x00000004ff007c0c */ /* 0x000fe2000bf05070 */
[----:B------:R-:W-:Y:S01]  /*03b0*/  UPLOP3.LUT UP1, UPT, UPT, UPT, UPT, 0x40, 0x0 ;  /* 0x000000000000789c */ /* 0x000fe20003f2e870 */
[----:B------:R-:W-:Y:S02]  /*03c0*/  ISETP.NE.AND.EX P2, PT, RZ, UR9, PT, P2 ;  /* 0x00000009ff007c0c */ /* 0x000fe4000bf45320 */
[----:B------:R-:W-:Y:S01]  /*03d0*/  ISETP.NE.AND.EX P0, PT, RZ, UR5, PT, P0 ;  /* 0x00000005ff007c0c */ /* 0x000fe2000bf05300 */
[----:B------:R-:W-:-:S12]  /*03e0*/  UP2UR UR43, UPR, URZ, 0x2 ;  /* 0x000000023f2b7883 */ /* 0x000fd80008000000 */
[----:B------:R-:W-:Y:S05]  /*03f0*/  @P0 BRA P2, `(.L_x_4) ;  /* 0x0000000000400947 */ /* 0x000fea0001000000 */
[----:B------:R-:W-:-:S04]  /*0400*/  ISETP.NE.U32.AND P0, PT, RZ, UR8, PT ;  /* 0x00000008ff007c0c */ /* 0x000fc8000bf05070 */
[----:B------:R-:W-:-:S13]  /*0410*/  ISETP.NE.AND.EX P0, PT, RZ, UR9, PT, P0 ;  /* 0x00000009ff007c0c */ /* 0x000fda000bf05300 */
[----:B------:R-:W-:Y:S05]  /*0420*/  @!P0 BRA `(.L_x_5) ;  /* 0x00000000002c8947 */ /* 0x000fea0003800000 */
[----:B------:R-:W-:Y:S01]  /*0430*/  PRMT R2, R4, 0x9910, RZ ;  /* 0x0000991004027816 */ /* 0x000fe200000000ff */
[----:B------:R-:W-:Y:S02]  /*0440*/  UISETP.NE.U32.AND UP1, UPT, UR4, URZ, UPT ;  /* 0x0000003f0400728c */ /* 0x000fe4000bf25070 */
[----:B------:R-:W-:Y:S01]  /*0450*/  USEL UR4, URZ, 0xffffffff, UP0 ;  /* 0xffffffff3f047887 */ /* 0x000fe20008000000 */
[----:B------:R-:W-:Y:S01]  /*0460*/  R2UR UR7, R2 ;  /* 0x00000000020772ca */ /* 0x000fe200000e0000 */
[----:B------:R-:W-:-:S12]  /*0470*/  UISETP.NE.AND.EX UP0, UPT, UR5, URZ, UPT, UP1 ;  /* 0x0000003f0500728c */ /* 0x000fd8000bf05310 */
[----:B------:R-:W-:-:S11]  /*0480*/  UISETP.NE.AND UP2, UPT, UR7, URZ, UPT ;  /* 0x0000003f0700728c */ /* 0x000fd6000bf45270 */
[----:B------:R-:W-:-:S04]  /*0490*/  @!UP2 USEL UR4, URZ, 0xffffffff, UP0 ;  /* 0xffffffff3f04a887 */ /* 0x000fc80008000000 */
[----:B------:R-:W-:-:S04]  /*04a0*/  ULOP3.LUT UR4, UR4, 0x1, URZ, 0xc0, !UPT ;  /* 0x0000000104047892 */ /* 0x000fc8000f8ec03f */
[----:B------:R-:W-:-:S04]  /*04b0*/  UISETP.EQ.U32.AND UP0, UPT, UR4, 0x1, UPT ;  /* 0x000000010400788c */ /* 0x000fc8000bf02070 */
[----:B------:R-:W-:Y:S01]  /*04c0*/  UP2UR UR43, UPR, URZ, 0x1 ;  /* 0x000000013f2b7883 */ /* 0x000fe20008000000 */
[----:B------:R-:W-:Y:S11]  /*04d0*/  BRA `(.L_x_4) ;  /* 0x0000000000087947 */ /* 0x000ff60003800000 */
.L_x_5:
[----:B------:R-:W-:-:S04]  /*04e0*/  UPLOP3.LUT UP0, UPT, UPT, UPT, UP0, 0x40, 0x0 ;  /* 0x000000000000789c */ /* 0x000fc80003f0e800 */
[----:B------:R-:W-:-:S12]  /*04f0*/  UP2UR UR43, UPR, URZ, 0x1 ;  /* 0x000000013f2b7883 */ /* 0x000fd80008000000 */
.L_x_4:
[----:B------:R-:W1:Y:S01]  /*0500*/  SHFL.IDX PT, R2, R0, RZ, 0x1f ;  /* 0x00001fff00027589 */ /* 0x000e6200000e0000 */
[----:B------:R-:W-:Y:S02]  /*0510*/  UISETP.NE.AND UP0, UPT, UR41, URZ, UPT ;  /* 0x0000003f2900728c */ /* 0x000fe4000bf05270 */
[----:B------:R-:W-:Y:S02]  /*0520*/  UIADD3 UR9, UR6, -0x1, URZ ;  /* 0xffffffff06097890 */ /* 0x000fe4000fffe03f */
[----:B------:R-:W-:Y:S02]  /*0530*/  UP2UR UR42, UPR, URZ, 0x1 ;  /* 0x000000013f2a7883 */ /* 0x000fe40008000000 */
[----:B------:R-:W-:Y:S02]  /*0540*/  UISETP.EQ.OR UP0, UPT, UR41, 0x3, !UP0 ;  /* 0x000000032900788c */ /* 0x000fe4000c702670 */
[----:B------:R-:W-:Y:S02]  /*0550*/  UISETP.GE.U32.AND UP1, UPT, UR9, 0x2, UPT ;  /* 0x000000020900788c */ /* 0x000fe4000bf26070 */
[----:B------:R-:W-:-:S04]  /*0560*/  UISETP.EQ.AND UP0, UPT, UR6, URZ, UP0 ;  /* 0x0000003f0600728c */ /* 0x000fc80008702270 */
[----:B------:R-:W-:Y:S02]  /*0570*/  USEL UR40, URZ, 0x1, !UP0 ;  /* 0x000000013f287887 */ /* 0x000fe4000c000000 */
[----:B------:R-:W-:Y:S02]  /*0580*/  UISETP.NE.AND UP0, UPT, UR6, URZ, UPT ;  /* 0x0000003f0600728c */ /* 0x000fe4000bf05270 */
[----:B------:R-:W-:Y:S01]  /*0590*/  USEL UR40, UR40, 0x2, UP1 ;  /* 0x0000000228287887 */ /* 0x000fe20008800000 */
[----:B-1----:R-:W-:-:S13]  /*05a0*/  ISETP.NE.AND P0, PT, R2, RZ, PT ;  /* 0x000000ff0200720c */ /* 0x002fda0003f05270 */
[----:B------:R-:W-:Y:S05]  /*05b0*/  @P0 BRA `(.L_x_6) ;  /* 0x0000000000840947 */ /* 0x000fea0003800000 */
[----:B------:R-:W-:Y:S01]  /*05c0*/  ELECT P0, URZ, PT ;  /* 0x00000000003f782f */ /* 0x000fe20003800000 */
[----:B------:R-:W-:-:S12]  /*05d0*/  BSSY B0, `(.L_x_6) ;  /* 0x000001f000007945 */ /* 0x000fd80003800000 */
[----:B------:R-:W-:Y:S05]  /*05e0*/  @!P0 BRA `(.L_x_7) ;  /* 0x0000000000748947 */ /* 0x000fea0003800000 */
[----:B------:R-:W1:Y:S01]  /*05f0*/  S2UR UR8, SR_CgaCtaId ;  /* 0x00000000000879c3 */ /* 0x000e620000008800 */
[----:B------:R-:W-:Y:S01]  /*0600*/  UMOV UR4, 0x400 ;  /* 0x0000040000047882 */ /* 0x000fe20000000000 */
[----:B------:R-:W-:Y:S01]  /*0610*/  UMOV UR5, 0x1 ;  /* 0x0000000100057882 */ /* 0x000fe20000000000 */
[----:B------:R-:W-:Y:S02]  /*0620*/  UMOV UR6, 0x100 ;  /* 0x0000010000067882 */ /* 0x000fe40000000000 */
[----:B------:R-:W-:-:S04]  /*0630*/  UIADD3 UR6, -UR6, 0x100000, URZ ;  /* 0x0010000006067890 */ /* 0x000fc8000fffe13f */
[----:B------:R-:W-:Y:S02]  /*0640*/  USHF.L.U32 UR7, UR6, 0xb, URZ ;  /* 0x0000000b06077899 */ /* 0x000fe4000800063f */
[----:B------:R-:W-:Y:S02]  /*0650*/  USHF.L.U32 UR6, UR6, 0x1, URZ ;  /* 0x0000000106067899 */ /* 0x000fe4000800063f */
[----:B-1----:R-:W-:Y:S02]  /*0660*/  ULEA UR8, UR8, UR4, 0x18 ;  /* 0x0000000408087291 */ /* 0x002fe4000f8ec03f */
[----:B------:R-:W-:-:S04]  /*0670*/  UIADD3 UR4, -UR5, 0x100000, URZ ;  /* 0x0010000005047890 */ /* 0x000fc8000fffe13f */
[----:B------:R-:W-:Y:S02]  /*0680*/  USHF.L.U32 UR5, UR4, 0xb, URZ ;  /* 0x0000000b04057899 */ /* 0x000fe4000800063f */
[----:B------:R-:W-:Y:S01]  /*0690*/  USHF.L.U32 UR4, UR4, 0x1, URZ ;  /* 0x0000000104047899 */ /* 0x000fe2000800063f */
[----:B------:R-:W1:Y:S11]  /*06a0*/  FENCE.VIEW.ASYNC.S ;  /* 0x00000000000073c6 */ /* 0x000e760000000000 */
[----:B-1----:R1:W2:Y:S01]  /*06b0*/  SYNCS.EXCH.64 URZ, [UR8], UR4 ;  /* 0x00000004083f75b2 */ /* 0x0022a20008000100 */
[----:B------:R1:W3:Y:S01]  /*06c0*/  SYNCS.EXCH.64 URZ, [UR8+0x40], UR6 ;  /* 0x00004006083f75b2 */ /* 0x0002e20008000100 */
[----:B------:R1:W4:Y:S01]  /*06d0*/  SYNCS.EXCH.64 URZ, [UR8+0x8], UR4 ;  /* 0x00000804083f75b2 */ /* 0x0003220008000100 */
[----:B------:R1:W1:Y:S01]  /*06e0*/  SYNCS.EXCH.64 URZ, [UR8+0x48], UR6 ;  /* 0x00004806083f75b2 */ /* 0x0002620008000100 */
        /* <DEDUP_REMOVED lines=12> */
[----:B------:R-:W-:Y:S01]  /*07b0*/  NOP ;  /* 0x0000000000007918 */ /* 0x000fe20000000000 */
.L_x_7:
[----:B-1----:R-:W-:Y:S05]  /*07c0*/  BSYNC B0 ;  /* 0x0000000000007941 */ /* 0x002fea0003800000 */
.L_x_6:
[----:B------:R-:W1:Y:S01]  /*07d0*/  SHFL.IDX PT, R2, R0, RZ, 0x1f ;  /* 0x00001fff00027589 */ /* 0x000e6200000e0000 */
[----:B------:R-:W-:Y:S01]  /*07e0*/  UISETP.EQ.AND UP2, UPT, UR41, 0x2, !UP0 ;  /* 0x000000022900788c */ /* 0x000fe2000c742270 */
[----:B------:R-:W-:-:S03]  /*07f0*/  NOP ;  /* 0x0000000000007918 */ /* 0x000fc60000000000 */
[----:B------:R-:W-:-:S04]  /*0800*/  USEL UR39, URZ, 0x1, !UP2 ;  /* 0x000000013f277887 */ /* 0x000fc8000d000000 */
[----:B------:R-:W-:Y:S01]  /*0810*/  USEL UR39, UR39, 0x2, UP1 ;  /* 0x0000000227277887 */ /* 0x000fe20008800000 */
[----:B-1----:R-:W-:-:S13]  /*0820*/  ISETP.NE.AND P0, PT, R2, RZ, PT ;  /* 0x000000ff0200720c */ /* 0x002fda0003f05270 */
[----:B------:R-:W-:Y:S05]  /*0830*/  @P0 BRA `(.L_x_8) ;  /* 0x0000000000580947 */ /* 0x000fea0003800000 */
[----:B------:R-:W1:Y:S01]  /*0840*/  S2UR UR5, SR_CgaCtaId ;  /* 0x00000000000579c3 */ /* 0x000e620000008800 */
[----:B------:R-:W-:Y:S01]  /*0850*/  UMOV UR4, 0x400 ;  /* 0x0000040000047882 */ /* 0x000fe20000000000 */
[----:B------:R-:W-:Y:S01]  /*0860*/  UMOV UR6, 0x20 ;  /* 0x0000002000067882 */ /* 0x000fe20000000000 */
[----:B------:R-:W-:Y:S01]  /*0870*/  UMOV UR7, 0x100 ;  /* 0x0000010000077882 */ /* 0x000fe20000000000 */
[----:B------:R-:W-:Y:S01]  /*0880*/  ELECT P0, URZ, PT ;  /* 0x00000000003f782f */ /* 0x000fe20003800000 */
[----:B-1----:R-:W-:Y:S02]  /*0890*/  ULEA UR8, UR5, UR4, 0x18 ;  /* 0x0000000405087291 */ /* 0x002fe4000f8ec03f */
[----:B------:R-:W-:-:S04]  /*08a0*/  UIADD3 UR4, -UR6, 0x100000, URZ ;  /* 0x0010000006047890 */ /* 0x000fc8000fffe13f */
[----:B------:R-:W-:Y:S02]  /*08b0*/  USHF.L.U32 UR5, UR4, 0xb, URZ ;  /* 0x0000000b04057899 */ /* 0x000fe4000800063f */
[----:B------:R-:W-:Y:S02]  /*08c0*/  USHF.L.U32 UR4, UR4, 0x1, URZ ;  /* 0x0000000104047899 */ /* 0x000fe4000800063f */
[----:B------:R-:W-:-:S04]  /*08d0*/  UIADD3 UR6, -UR7, 0x100000, URZ ;  /* 0x0010000007067890 */ /* 0x000fc8000fffe13f */
[----:B------:R-:W-:Y:S02]  /*08e0*/  USHF.L.U32 UR7, UR6, 0xb, URZ ;  /* 0x0000000b06077899 */ /* 0x000fe4000800063f */
[----:B------:R-:W-:Y:S01]  /*08f0*/  USHF.L.U32 UR6, UR6, 0x1, URZ ;  /* 0x0000000106067899 */ /* 0x000fe2000800063f */
[----:B------:R-:W1:Y:S03]  /*0900*/  FENCE.VIEW.ASYNC.S ;  /* 0x00000000000073c6 */ /* 0x000e660000000000 */
[----:B-1----:R1:W1:Y:S08]  /*0910*/  SYNCS.EXCH.64 URZ, [UR8+0x80], UR4 ;  /* 0x00008004083f75b2 */ /* 0x0022700008000100 */
        /* <DEDUP_REMOVED lines=8> */
.L_x_8:
[----:B------:R-:W5:Y:S01]  /*09a0*/  LDC R2, c[0x0][0x904] ;  /* 0x00024100ff027b82 */ /* 0x000f620000000800 */
[----:B------:R-:W2:Y:S01]  /*09b0*/  S2R R3, SR_CTAID.Y ;  /* 0x0000000000037919 */ /* 0x000ea20000002600 */
[----:B------:R-:W-:Y:S01]  /*09c0*/  ELECT P0, URZ, PT ;  /* 0x00000000003f782f */ /* 0x000fe20003800000 */
[----:B------:R-:W-:Y:S01]  /*09d0*/  NOP ;  /* 0x0000000000007918 */ /* 0x000fe20000000000 */
[----:B-1----:R-:W-:Y:S01]  /*09e0*/  UMOV UR4, 0x20 ;  /* 0x0000002000047882 */ /* 0x002fe20000000000 */
[----:B------:R-:W1:Y:S03]  /*09f0*/  SHFL.IDX PT, R0, R0, RZ, 0x1f ;  /* 0x00001fff00007589 */ /* 0x000e6600000e0000 */
[----:B------:R-:W3:Y:S01]  /*0a00*/  S2UR UR37, SR_CgaCtaId ;  /* 0x00000000002579c3 */ /* 0x000ee20000008800 */
[----:B-----5:R-:W-:Y:S02]  /*0a10*/  ISETP.NE.AND P2, PT, R2, 0x1, PT ;  /* 0x000000010200780c */ /* 0x020fe40003f45270 */
[----:B------:R-:W5:Y:S01]  /*0a20*/  S2R R2, SR_CTAID.X ;  /* 0x0000000000027919 */ /* 0x000f620000002500 */
[----:B-1----:R-:W-:-:S10]  /*0a30*/  ISETP.NE.OR P0, PT, R0, RZ, !P0 ;  /* 0x000000ff0000720c */ /* 0x002fd40004705670 */
[----:B------:R-:W5:Y:S01]  /*0a40*/  @P2 LDC R7, c[0x0][0x10] ;  /* 0x00000400ff072b82 */ /* 0x000f620000000800 */
[----:B--2---:R-:W-:Y:S02]  /*0a50*/  @P2 IMAD.MOV.U32 R0, RZ, RZ, R3 ;  /* 0x000000ffff002224 */ /* 0x004fe400078e0003 */
[----:B------:R-:W-:Y:S01]  /*0a60*/  @P2 IMAD.MOV.U32 R5, RZ, RZ, RZ ;  /* 0x000000ffff052224 */ /* 0x000fe200078e00ff */
[----:B------:R-:W-:Y:S02]  /*0a70*/  VOTEU.ALL UP1, P0 ;  /* 0x00000000003f7886 */ /* 0x000fe40000020000 */
[----:B------:R-:W-:Y:S01]  /*0a80*/  @P2 MOV R4, R0 ;  /* 0x0000000000042202 */ /* 0x000fe20000000f00 */
[----:B------:R-:W-:Y:S01]  /*0a90*/  VOTEU.ALL UP2, P0 ;  /* 0x00000000003f7886 */ /* 0x000fe20000040000 */
[----:B------:R-:W1:Y:S01]  /*0aa0*/  @!P2 LDC R9, c[0x0][0xc] ;  /* 0x00000300ff09ab82 */ /* 0x000e620000000800 */
[----:B------:R-:W-:Y:S01]  /*0ab0*/  @!P2 MOV R0, R3 ;  /* 0x000000030000a202 */ /* 0x000fe20000000f00 */
[----:B------:R-:W-:Y:S01]  /*0ac0*/  IMAD.MOV.U32 R3, RZ, RZ, RZ ;  /* 0x000000ffff037224 */ /* 0x000fe200078e00ff */
[----:B------:R-:W-:Y:S01]  /*0ad0*/  @!UP1 UMOV UR6, 0x400 ;  /* 0x0000040000069882 */ /* 0x000fe20000000000 */
[----:B------:R-:W-:-:S04]  /*0ae0*/  @!UP1 UIADD3 UR4, -UR4, 0x100000, URZ ;  /* 0x0010000004049890 */ /* 0x000fc8000fffe13f */
[----:B------:R-:W-:Y:S02]  /*0af0*/  @!UP1 USHF.L.U32 UR5, UR4, 0xb, URZ ;  /* 0x0000000b04059899 */ /* 0x000fe4000800063f */
[----:B------:R-:W-:Y:S02]  /*0b00*/  @!UP1 USHF.L.U32 UR4, UR4, 0x1, URZ ;  /* 0x0000000104049899 */ /* 0x000fe4000800063f */
[----:B---3--:R-:W-:Y:S01]  /*0b10*/  @!UP1 ULEA UR8, UR37, UR6, 0x18 ;  /* 0x0000000625089291 */ /* 0x008fe2000f8ec03f */
[----:B------:R-:W-:Y:S01]  /*0b20*/  VOTEU.ALL UP1, P0 ;  /* 0x00000000003f7886 */ /* 0x000fe20000020000 */
[----:B------:R-:W-:Y:S01]  /*0b30*/  PLOP3.LUT P0, PT, PT, PT, UP0, 0x80, 0x0 ;  /* 0x000000000000781c */ /* 0x000fe20003f0f008 */
[----:B------:R-:W-:Y:S01]  /*0b40*/  ULDC UR6, c[0x0][0xc] ;  /* 0x0000030000067ab9 */ /* 0x000fe20000000800 */
[----:B------:R-:W-:Y:S01]  /*0b50*/  ULDC UR7, c[0x0][0x10] ;  /* 0x0000040000077ab9 */ /* 0x000fe20000000800 */
[----:B-----5:R-:W-:Y:S01]  /*0b60*/  @P2 IMAD.WIDE.U32 R6, R2, R7, R4 ;  /* 0x0000000702062225 */ /* 0x020fe200078e0004 */
[----:B------:R-:W2:Y:S06]  /*0b70*/  FENCE.VIEW.ASYNC.S ;  /* 0x00000000000073c6 */ /* 0x000eac0000000000 */
[----:B--2---:R-:W4:Y:S01]  /*0b80*/  @!UP1 SYNCS.EXCH.64 URZ, [UR8+0xc0], UR4 ;  /* 0x0000c004083f95b2 */ /* 0x004f220008000100 */
[----:B------:R-:W-:-:S02]  /*0b90*/  @P2 IMAD.MOV.U32 R16, RZ, RZ, R6 ;  /* 0x000000ffff102224 */ /* 0x000fc400078e0006 */
[----:B-1----:R-:W-:Y:S01]  /*0ba0*/  @!P2 IMAD.WIDE.U32 R4, R9, R0, R2 ;  /* 0x000000000904a225 */ /* 0x002fe200078e0002 */
[----:B------:R-:W-:-:S03]  /*0bb0*/  @P2 MOV R9, RZ ;  /* 0x000000ff00092202 */ /* 0x000fc60000000f00 */
[----:B------:R-:W-:Y:S01]  /*0bc0*/  @!P2 IMAD.MOV.U32 R16, RZ, RZ, R4 ;  /* 0x000000ffff10a224 */ /* 0x000fe200078e0004 */
[----:B------:R-:W-:Y:S02]  /*0bd0*/  @P2 IADD3 R17, R7, R9, RZ ;  /* 0x0000000907112210 */ /* 0x000fe40007ffe0ff */
[----:B------:R-:W-:Y:S02]  /*0be0*/  @!P2 MOV R17, R5 ;  /* 0x000000050011a202 */ /* 0x000fe40000000f00 */
[----:B------:R1:W-:Y:S01]  /*0bf0*/  STL [R1+0xc0], R16 ;  /* 0x0000c01001007387 */ /* 0x0003e20000100800 */
[----:B------:R2:W4:Y:S01]  /*0c00*/  @!UP2 SYNCS.EXCH.64 URZ, [UR8+0xc8], UR4 ;  /* 0x0000c804083fa5b2 */ /* 0x0005220008000100 */
[----:B------:R-:W-:Y:S02]  /*0c10*/  NOP ;  /* 0x0000000000007918 */ /* 0x000fe40000000000 */
[----:B------:R1:W-:Y:S01]  /*0c20*/  STL [R1+0xc4], R17 ;  /* 0x0000c41101007387 */ /* 0x0003e20000100800 */
[----:B--2---:R-:W-:-:S03]  /*0c30*/  UIMAD.WIDE.U32 UR4, UR6, UR7, URZ ;  /* 0x00000007060472a5 */ /* 0x004fc6000f8e003f */
[----:B------:R-:W-:Y:S02]  /*0c40*/  ULDC UR6, c[0x0][0x14] ;  /* 0x0000050000067ab9 */ /* 0x000fe40000000800 */
[----:B------:R-:W-:Y:S02]  /*0c50*/  UIMAD.WIDE.U32 UR56, UR4, UR6, URZ ;  /* 0x00000006043872a5 */ /* 0x000fe4000f8e003f */
[----:B------:R-:W-:-:S04]  /*0c60*/  UIMAD UR38, UR5, UR6, URZ ;  /* 0x00000006052672a4 */ /* 0x000fc8000f8e023f */
[----:B------:R-:W-:Y:S01]  /*0c70*/  UIADD3 UR38, UR57, UR38, URZ ;  /* 0x0000002639267290 */ /* 0x000fe2000fffe03f */
[----:B----4-:R-:W-:Y:S06]  /*0c80*/  BAR.SYNC.DEFER_BLOCKING 0x0 ;  /* 0x0000000000007b1d */ /* 0x010fec0000010000 */
[----:B-1----:R-:W-:Y:S05]  /*0c90*/  @!P0 BRA `(.L_x_9) ;  /* 0x000000b000508947 */ /* 0x002fea0003800000 */
[----:B------:R-:W-:-:S06]  /*0ca0*/  UISETP.GT.U32.AND UP0, UPT, UR9, 0x1, UPT ;  /* 0x000000010900788c */ /* 0x000fcc000bf04070 */
[----:B------:R-:W-:-:S13]  /*0cb0*/  PLOP3.LUT P0, PT, PT, PT, UP0, 0x80, 0x0 ;  /* 0x000000000000781c */ /* 0x000fda0003f0f008 */
[----:B------:R-:W-:Y:S05]  /*0cc0*/  @P0 EXIT ;  /* 0x000000000000094d */ /* 0x000fea0003800000 */
[----:B------:R-:W-:Y:S01]  /*0cd0*/  PRMT R6, RZ, 0x7610, R6 ;  /* 0x00007610ff067816 */ /* 0x000fe20000000006 */
[----:B------:R-:W-:Y:S01]  /*0ce0*/  IMAD.MOV.U32 R5, RZ, RZ, -0x1 ;  /* 0xffffffffff057424 */ /* 0x000fe200078e00ff */
[----:B------:R-:W-:Y:S01]  /*0cf0*/  ULDC.64 UR4, c[0x0][0x8f8] ;  /* 0x00023e0000047ab9 */ /* 0x000fe20000000a00 */
[----:B------:R-:W-:Y:S01]  /*0d00*/  UMOV UR53, 0xffffffff ;  /* 0xffffffff00357882 */ /* 0x000fe20000000000 */
[----:B------:R-:W-:Y:S01]  /*0d10*/  ISETP.GE.U32.AND P0, PT, R16, UR4, PT ;  /* 0x0000000410007c0c */ /* 0x000fe2000bf06070 */
[----:B------:R1:W-:Y:S01]  /*0d20*/  STL.S16 [R1+0xd4], R6 ;  /* 0x0000d40601007387 */ /* 0x0003e20000100600 */
[----:B------:R-:W-:Y:S01]  /*0d30*/  UMOV UR47, 0xffffffff ;  /* 0xffffffff002f7882 */ /* 0x000fe20000000000 */
[----:B------:R-:W-:Y:S02]  /*0d40*/  PRMT R4, RZ, 0x7610, R4 ;  /* 0x00007610ff047816 */ /* 0x000fe40000000004 */
[----:B------:R1:W-:Y:S01]  /*0d50*/  STL [R1+0xd8], R5 ;  /* 0x0000d80501007387 */ /* 0x0003e20000100800 */
[----:B------:R-:W-:-:S13]  /*0d60*/  ISETP.GE.U32.AND.EX P0, PT, R17, UR5, PT, P0 ;  /* 0x0000000511007c0c */ /* 0x000fda000bf06100 */
[----:B-1----:R-:W-:Y:S05]  /*0d70*/  @P0 BRA `(.L_x_10) ;  /* 0x0000000400680947 */ /* 0x002fea0003800000 */
[----:B------:R-:W1:Y:S01]  /*0d80*/  LDC.64 R12, c[0x0][0x8d0] ;  /* 0x00023400ff0c7b82 */ /* 0x000e620000000a00 */
[----:B------:R-:W-:Y:S01]  /*0d90*/  MOV R4, R16 ;  /* 0x0000001000047202 */ /* 0x000fe20000000f00 */
[----:B------:R-:W-:-:S06]  /*0da0*/  IMAD.MOV.U32 R5, RZ, RZ, R17 ;  /* 0x000000ffff057224 */ /* 0x000fcc00078e0011 */
[----:B------:R-:W2:Y:S08]  /*0db0*/  LDC R10, c[0x0][0x8d8] ;  /* 0x00023600ff0a7b82 */ /* 0x000eb00000000800 */
[----:B------:R-:W3:Y:S01]  /*0dc0*/  LDC.64 R14, c[0x0][0x8c8] ;  /* 0x00023200ff0e7b82 */ /* 0x000ee20000000a00 */
[----:B-1----:R-:W-:-:S04]  /*0dd0*/  ISETP.NE.U32.AND P0, PT, R12, RZ, PT ;  /* 0x000000ff0c00720c */ /* 0x002fc80003f05070 */
[----:B------:R-:W-:-:S13]  /*0de0*/  ISETP.NE.AND.EX P0, PT, R13, RZ, PT, P0 ;  /* 0x000000ff0d00720c */ /* 0x000fda0003f05300 */
[----:B--23--:R-:W-:Y:S05]  /*0df0*/  @!P0 BRA `(.L_x_11) ;  /* 0x0000000000288947 */ /* 0x00cfea0003800000 */
[----:B------:R-:W1:Y:S02]  /*0e00*/  LDC R9, c[0x0][0x8dc] ;  /* 0x00023700ff097b82 */ /* 0x000e640000000800 */
[----:B-1----:R-:W-:-:S04]  /*0e10*/  IADD3 R9, P0, R16, R9, RZ ;  /* 0x0000000910097210 */ /* 0x002fc80007f1e0ff */
[----:B------:R-:W-:-:S05]  /*0e20*/  IADD3.X R11, RZ, R17, RZ, P0, !PT ;  /* 0x00000011ff0b7210 */ /* 0x000fca00007fe4ff */
[----:B------:R-:W-:-:S04]  /*0e30*/  IMAD.WIDE.U32 R4, R11, R12, RZ ;  /* 0x0000000c0b047225 */ /* 0x000fc800078e00ff */
[----:B------:R-:W-:-:S04]  /*0e40*/  IMAD.WIDE.U32 R6, P0, R9, R13, R4 ;  /* 0x0000000d09067225 */ /* 0x000fc80007800004 */
[----:B------:R-:W-:Y:S01]  /*0e50*/  IMAD.WIDE.U32 R4, R9, R12, RZ ;  /* 0x0000000c09047225 */ /* 0x000fe200078e00ff */
[----:B------:R-:W-:-:S03]  /*0e60*/  MOV R8, R7 ;  /* 0x0000000700087202 */ /* 0x000fc60000000f00 */
[----:B------:R-:W-:Y:S01]  /*0e70*/  IMAD.X R9, RZ, RZ, RZ, P0 ;  /* 0x000000ffff097224 */ /* 0x000fe200000e06ff */
[----:B------:R-:W-:-:S05]  /*0e80*/  IADD3 RZ, P0, R5, R6, RZ ;  /* 0x0000000605ff7210 */ /* 0x000fca0007f1e0ff */
[----:B------:R-:W-:-:S08]  /*0e90*/  IMAD.WIDE.U32.X R4, R11, R13, R8, P0 ;  /* 0x0000000d0b047225 */ /* 0x000fd000000e0408 */
.L_x_11:
[-CC-:B------:R-:W-:Y:S01]  /*0ea0*/  SHF.R.U64 R24, R4, R10.reuse, R5.reuse ;  /* 0x0000000a04187219 */ /* 0x180fe20000001205 */
[----:B------:R-:W1:Y:S01]  /*0eb0*/  LDC R8, c[0x0][0x8c0] ;  /* 0x00023000ff087b82 */ /* 0x000e620000000800 */
[----:B------:R-:W-:Y:S01]  /*0ec0*/  SHF.R.U32.HI R4, RZ, R10, R5 ;  /* 0x0000000aff047219 */ /* 0x000fe20000011605 */
[----:B------:R-:W-:Y:S01]  /*0ed0*/  ULDC UR4, c[0x0][0x150] ;  /* 0x0000540000047ab9 */ /* 0x000fe20000000800 */
[----:B------:R-:W-:Y:S01]  /*0ee0*/  IADD3 R9, P0, RZ, -R24, RZ ;  /* 0x80000018ff097210 */ /* 0x000fe20007f1e0ff */
[----:B------:R-:W-:Y:S01]  /*0ef0*/  IMAD.MOV.U32 R5, RZ, RZ, R17 ;  /* 0x000000ffff057224 */ /* 0x000fe200078e0011 */
[----:B------:R-:W-:-:S03]  /*0f00*/  I2FP.F32.U32 R3, R2 ;  /* 0x0000000200037245 */ /* 0x000fc60000201000 */
[----:B------:R-:W2:Y:S01]  /*0f10*/  LDC.64 R18, c[0x0][0x8e8] ;  /* 0x00023a00ff127b82 */ /* 0x000ea20000000a00 */
[----:B------:R-:W-:Y:S01]  /*0f20*/  IMAD.X R11, RZ, RZ, ~R4, P0 ;  /* 0x000000ffff0b7224 */ /* 0x000fe200000e0e04 */
[----:B------:R-:W-:Y:S01]  /*0f30*/  MOV R4, R16 ;  /* 0x0000001000047202 */ /* 0x000fe20000000f00 */
[----:B------:R-:W-:Y:S01]  /*0f40*/  FMUL R3, R3, UR4 ;  /* 0x0000000403037c20 */ /* 0x000fe20008400000 */
[----:B------:R-:W-:Y:S01]  /*0f50*/  ULDC UR4, c[0x0][0x154] ;  /* 0x0000550000047ab9 */ /* 0x000fe20000000800 */
[-C--:B------:R-:W-:Y:S02]  /*0f60*/  IMAD R6, R11, R14.reuse, RZ ;  /* 0x0000000e0b067224 */ /* 0x080fe400078e02ff */
[C---:B------:R-:W-:Y:S01]  /*0f70*/  IMAD.WIDE.U32 R4, R9.reuse, R14, R4 ;  /* 0x0000000e09047225 */ /* 0x040fe200078e0004 */
[----:B------:R-:W3:Y:S01]  /*0f80*/  LDC R10, c[0x0][0x8b0] ;  /* 0x00022c00ff0a7b82 */ /* 0x000ee20000000800 */
[----:B------:R-:W4:Y:S02]  /*0f90*/  F2I.U32.TRUNC.NTZ R3, R3 ;  /* 0x0000000300037305 */ /* 0x000f24000020f000 */
[----:B------:R-:W-:-:S05]  /*0fa0*/  IMAD R9, R9, R15, R6 ;  /* 0x0000000f09097224 */ /* 0x000fca00078e0206 */
[----:B------:R-:W5:Y:S01]  /*0fb0*/  LDC R7, c[0x0][0x144] ;  /* 0x00005100ff077b82 */ /* 0x000f620000000800 */
[----:B------:R-:W-:Y:S01]  /*0fc0*/  IADD3 R5, R5, R9, RZ ;  /* 0x0000000905057210 */ /* 0x000fe20007ffe0ff */
[----:B------:R-:W-:-:S03]  /*0fd0*/  IMAD.MOV.U32 R9, RZ, RZ, 0x1 ;  /* 0x00000001ff097424 */ /* 0x000fc600078e00ff */
[----:B-1----:R-:W-:Y:S02]  /*0fe0*/  SHF.R.U64 R12, R4, R8, R5 ;  /* 0x00000008040c7219 */ /* 0x002fe40000001205 */
[----:B------:R-:W-:Y:S01]  /*0ff0*/  I2FP.F32.U32 R4, R0 ;  /* 0x0000000000047245 */ /* 0x000fe20000201000 */
[----:B------:R-:W1:Y:S01]  /*1000*/  LDC R14, c[0x0][0x900] ;  /* 0x00024000ff0e7b82 */ /* 0x000e620000000800 */
[----:B--2---:R-:W-:Y:S01]  /*1010*/  ISETP.NE.U32.AND P0, PT, R18, RZ, PT ;  /* 0x000000ff1200720c */ /* 0x004fe20003f05070 */
[----:B----4-:R-:W-:Y:S01]  /*1020*/  IMAD.MOV R6, RZ, RZ, -R3 ;  /* 0x000000ffff067224 */ /* 0x010fe200078e0a03 */
[----:B------:R-:W-:Y:S01]  /*1030*/  SHF.R.U32.HI R3, RZ, R8, R5 ;  /* 0x00000008ff037219 */ /* 0x000fe20000011605 */
[----:B------:R-:W-:Y:S01]  /*1040*/  FMUL R4, R4, UR4 ;  /* 0x0000000404047c20 */ /* 0x000fe20008400000 */
[----:B------:R-:W-:Y:S02]  /*1050*/  ISETP.NE.AND.EX P0, PT, R19, RZ, PT, P0 ;  /* 0x000000ff1300720c */ /* 0x000fe40003f05300 */
[----:B------:R-:W-:Y:S01]  /*1060*/  MOV R5, 0xffffffff ;  /* 0xffffffff00057802 */ /* 0x000fe20000000f00 */
[----:B------:R-:W2:Y:S01]  /*1070*/  LDC R13, c[0x0][0x148] ;  /* 0x00005200ff0d7b82 */ /* 0x000ea20000000800 */
[----:B------:R4:W1:Y:S01]  /*1080*/  F2I.U32.TRUNC.NTZ R11, R4 ;  /* 0x00000004000b7305 */ /* 0x000862000020f000 */
[----:B---3--:R-:W-:-:S02]  /*1090*/  SHF.R.U64 R23, R12, R10, R3 ;  /* 0x0000000a0c177219 */ /* 0x008fc40000001203 */
[----:B------:R-:W-:-:S04]  /*10a0*/  SHF.R.U32.HI R3, RZ, R10, R3 ;  /* 0x0000000aff037219 */ /* 0x000fc80000011603 */
[----:B------:R-:W3:Y:S01]  /*10b0*/  LDC R17, c[0x0][0x8a8] ;  /* 0x00022a00ff117b82 */ /* 0x000ee20000000800 */
[----:B-----5:R-:W-:-:S07]  /*10c0*/  IMAD R8, R7, R6, R2 ;  /* 0x0000000607087224 */ /* 0x020fce00078e0202 */
[----:B------:R-:W2:Y:S01]  /*10d0*/  LDC R16, c[0x0][0x8f0] ;  /* 0x00023c00ff107b82 */ /* 0x000ea20000000800 */
[-C--:B-1----:R-:W-:Y:S02]  /*10e0*/  SHF.L.U32 R2, R5, R14.reuse, RZ ;  /* 0x0000000e05027219 */ /* 0x082fe400000006ff */
[--C-:B------:R-:W-:Y:S02]  /*10f0*/  SHF.R.U64 R22, R23, R14, R3.reuse ;  /* 0x0000000e17167219 */ /* 0x100fe40000001203 */
[----:B------:R-:W-:Y:S02]  /*1100*/  LOP3.LUT R10, RZ, R2, RZ, 0x33, !PT ;  /* 0x00000002ff0a7212 */ /* 0x000fe400078e33ff */
[-C--:B------:R-:W-:Y:S01]  /*1110*/  SHF.R.U32.HI R3, RZ, R14.reuse, R3 ;  /* 0x0000000eff037219 */ /* 0x080fe20000011603 */
[----:B------:R-:W1:Y:S01]  /*1120*/  LDC R21, c[0x0][0x8e0] ;  /* 0x00023800ff157b82 */ /* 0x000e620000000800 */
[----:B------:R-:W-:Y:S02]  /*1130*/  SHF.L.U32 R9, R9, R14, RZ ;  /* 0x0000000e09097219 */ /* 0x000fe400000006ff */
[----:B------:R-:W-:-:S05]  /*1140*/  MOV R2, R22 ;  /* 0x0000001600027202 */ /* 0x000fca0000000f00 */
[----:B------:R-:W1:Y:S01]  /*1150*/  LDC R20, c[0x0][0x8b8] ;  /* 0x00022e00ff147b82 */ /* 0x000e620000000800 */
[----:B----4-:R-:W-:Y:S05]  /*1160*/  @!P0 BRA `(.L_x_12) ;  /* 0x0000000000288947 */ /* 0x010fea0003800000 */
[----:B------:R-:W4:Y:S02]  /*1170*/  LDC R7, c[0x0][0x8f4] ;  /* 0x00023d00ff077b82 */ /* 0x000f240000000800 */
[----:B----4-:R-:W-:-:S05]  /*1180*/  IADD3 R7, P0, R22, R7, RZ ;  /* 0x0000000716077210 */ /* 0x010fca0007f1e0ff */
[----:B------:R-:W-:-:S04]  /*1190*/  IMAD.X R15, RZ, RZ, R3, P0 ;  /* 0x000000ffff0f7224 */ /* 0x000fc800000e0603 */
[----:B------:R-:W-:-:S04]  /*11a0*/  IMAD.WIDE.U32 R2, R15, R18, RZ ;  /* 0x000000120f027225 */ /* 0x000fc800078e00ff */
[----:B------:R-:W-:-:S04]  /*11b0*/  IMAD.WIDE.U32 R4, P0, R7, R19, R2 ;  /* 0x0000001307047225 */ /* 0x000fc80007800002 */
[----:B------:R-:W-:Y:S01]  /*11c0*/  IMAD.WIDE.U32 R2, R7, R18, RZ ;  /* 0x0000001207027225 */ /* 0x000fe200078e00ff */
[----:B------:R-:W-:-:S03]  /*11d0*/  IADD3.X R7, RZ, RZ, RZ, P0, !PT ;  /* 0x000000ffff077210 */ /* 0x000fc600007fe4ff */
[----:B------:R-:W-:Y:S01]  /*11e0*/  IMAD.MOV.U32 R6, RZ, RZ, R5 ;  /* 0x000000ffff067224 */ /* 0x000fe200078e0005 */
[----:B------:R-:W-:-:S05]  /*11f0*/  IADD3 RZ, P0, R3, R4, RZ ;  /* 0x0000000403ff7210 */ /* 0x000fca0007f1e0ff */
[----:B------:R-:W-:-:S08]  /*1200*/  IMAD.WIDE.U32.X R2, R15, R19, R6, P0 ;  /* 0x000000130f027225 */ /* 0x000fd000000e0406 */
.L_x_12:
[----:B--2---:R-:W-:Y:S01]  /*1210*/  SHF.R.U64 R2, R2, R16, R3 ;  /* 0x0000001002027219 */ /* 0x004fe20000001203 */
[----:B---3--:R-:W-:Y:S01]  /*1220*/  VIADD R3, R17, 0xffffffff ;  /* 0xffffffff11037836 */ /* 0x008fe20000000000 */
[----:B------:R-:W-:Y:S02]  /*1230*/  IADD3 R11, -R11, RZ, RZ ;  /* 0x000000ff0b0b7210 */ /* 0x000fe40007ffe1ff */
[----:B------:R-:W-:Y:S02]  /*1240*/  LOP3.LUT R10, R23, R10, RZ, 0xc0, !PT ;  /* 0x0000000a170a7212 */ /* 0x000fe400078ec0ff */
[----:B------:R-:W-:Y:S01]  /*1250*/  IADD3 R4, -R2, RZ, RZ ;  /* 0x000000ff02047210 */ /* 0x000fe20007ffe1ff */
[----:B------:R-:W-:Y:S01]  /*1260*/  @P2 IMAD R8, R13, R11, R0 ;  /* 0x0000000b0d082224 */ /* 0x000fe200078e0200 */
[----:B------:R-:W-:Y:S01]  /*1270*/  LOP3.LUT R3, R12, R3, RZ, 0xc0, !PT ;  /* 0x000000030c037212 */ /* 0x000fe200078ec0ff */
[----:B------:R-:W-:Y:S01]  /*1280*/  IMAD R9, R9, R2, R10 ;  /* 0x0000000209097224 */ /* 0x000fe200078e020a */
[----:B------:R-:W-:Y:S01]  /*1290*/  R2UR UR47, R24 ;  /* 0x00000000182f72ca */ /* 0x000fe200000e0000 */
[----:B-1----:R-:W-:-:S02]  /*12a0*/  IMAD R0, R4, R21, R22 ;  /* 0x0000001504007224 */ /* 0x002fc400078e0216 */
[----:B------:R-:W-:Y:S02]  /*12b0*/  IMAD R8, R9, R20, R8 ;  /* 0x0000001409087224 */ /* 0x000fe400078e0208 */
[----:B------:R-:W-:Y:S02]  /*12c0*/  IMAD R3, R0, R17, R3 ;  /* 0x0000001100037224 */ /* 0x000fe400078e0203 */
[----:B------:R-:W-:-:S03]  /*12d0*/  IMAD.MOV.U32 R4, RZ, RZ, 0x1 ;  /* 0x00000001ff047424 */ /* 0x000fc600078e00ff */
[----:B------:R-:W-:-:S04]  /*12e0*/  SEL R0, R3, R8, !P2 ;  /* 0x0000000803007207 */ /* 0x000fc80005000000 */
[----:B------:R-:W-:Y:S02]  /*12f0*/  R2UR UR53, R0 ;  /* 0x00000000003572ca */ /* 0x000fe400000e0000 */
[----:B------:R-:W-:-:S05]  /*1300*/  SEL R0, R8, R3, !P2 ;  /* 0x0000000308007207 */ /* 0x000fca0005000000 */
[----:B------:R1:W-:Y:S08]  /*1310*/  STL [R1+0xd8], R0 ;  /* 0x0000d80001007387 */ /* 0x0003f00000100800 */
.L_x_10:
[----:B------:R-:W-:-:S08]  /*1320*/  NOP ;  /* 0x0000000000007918 */ /* 0x000fd00000000000 */
[----:B------:R-:W2:Y:S02]  /*1330*/  USETMAXREG.TRY_ALLOC.CTAPOOL UP0, 0xe8 ;  /* 0x000000e8000079c8 */ /* 0x000ea40008000600 */
[----:B--2---:R-:W-:-:S13]  /*1340*/  PLOP3.LUT P0, PT, PT, PT, UP0, 0x80, 0x0 ;  /* 0x000000000000781c */ /* 0x004fda0003f0f008 */
[----:B------:R-:W-:Y:S05]  /*1350*/  @!P0 BRA `(.L_x_10) ;  /* 0xfffffffc00f08947 */ /* 0x000fea000383ffff */
[----:B------:R-:W-:Y:S02]  /*1360*/  ULDC.64 UR4, c[0x0][0x590] ;  /* 0x0001640000047ab9 */ /* 0x000fe40000000a00 */
[----:B------:R-:W-:-:S04]  /*1370*/  ISETP.NE.U32.AND P0, PT, RZ, UR4, PT ;  /* 0x00000004ff007c0c */ /* 0x000fc8000bf05070 */
[----:B------:R-:W-:-:S13]  /*1380*/  ISETP.NE.AND.EX P0, PT, RZ, UR5, PT, P0 ;  /* 0x00000005ff007c0c */ /* 0x000fda000bf05300 */
[----:B------:R-:W-:Y:S05]  /*1390*/  @P0 BRA `(.L_x_13) ;  /* 0x0000000000400947 */ /* 0x000fea0003800000 */
[----:B------:R-:W-:Y:S02]  /*13a0*/  ULDC.64 UR4, c[0x0][0x588] ;  /* 0x0001620000047ab9 */ /* 0x000fe40000000a00 */
[----:B------:R-:W-:-:S04]  /*13b0*/  ISETP.NE.U32.AND P0, PT, RZ, UR4, PT ;  /* 0x00000004ff007c0c */ /* 0x000fc8000bf05070 */
[----:B------:R-:W-:-:S13]  /*13c0*/  ISETP.NE.AND.EX P0, PT, RZ, UR5, PT, P0 ;  /* 0x00000005ff007c0c */ /* 0x000fda000bf05300 */
[----:B------:R-:W-:Y:S05]  /*13d0*/  @!P0 BRA `(.L_x_14) ;  /* 0x0000000000188947 */ /* 0x000fea0003800000 */
[----:B------:R-:W2:Y:S02]  /*13e0*/  LDC.64 R2, c[0x0][0x588] ;  /* 0x00016200ff027b82 */ /* 0x000ea40000000a00 */
[----:B--2---:R-:W2:Y:S01]  /*13f0*/  LDG.E R2, desc[UR58][R2.64] ;  /* 0x0000003a02027981 */ /* 0x004ea2000c1e1900 */
[----:B-1----:R-:W-:-:S05]  /*1400*/  MOV R0, 0x1 ;  /* 0x0000000100007802 */ /* 0x002fca0000000f00 */
[----:B------:R3:W-:Y:S04]  /*1410*/  STL.S16 [R1+0xd4], R0 ;  /* 0x0000d40001007387 */ /* 0x0007e80000100600 */
[----:B--2---:R3:W-:Y:S01]  /*1420*/  STL [R1+0xbc], R2 ;  /* 0x0000bc0201007387 */ /* 0x0047e20000100800 */
[----:B------:R-:W-:Y:S05]  /*1430*/  BRA `(.L_x_13) ;  /* 0x0000000000187947 */ /* 0x000fea0003800000 */
.L_x_14:
[----:B-1----:R-:W-:Y:S01]  /*1440*/  IMAD.MOV.U32 R0, RZ, RZ, 0x1 ;  /* 0x00000001ff007424 */ /* 0x002fe200078e00ff */
[----:B------:R-:W-:-:S04]  /*1450*/  ULDC UR4, c[0x0][0x580] ;  /* 0x0001600000047ab9 */ /* 0x000fc80000000800 */
[----:B------:R-:W-:Y:S02]  /*1460*/  PRMT R2, R0, 0x7610, R2 ;  /* 0x0000761000027816 */ /* 0x000fe40000000002 */
[----:B------:R-:W-:-:S05]  /*1470*/  MOV R0, UR4 ;  /* 0x0000000400007c02 */ /* 0x000fca0008000f00 */
[----:B------:R2:W-:Y:S04]  /*1480*/  STL [R1+0xbc], R0 ;  /* 0x0000bc0001007387 */ /* 0x0005e80000100800 */
[----:B------:R2:W-:Y:S02]  /*1490*/  STL.S16 [R1+0xd4], R2 ;  /* 0x0000d40201007387 */ /* 0x0005e40000100600 */
.L_x_13:
        /* <DEDUP_REMOVED lines=8> */
[----:B------:R-:W4:Y:S02]  /*1520*/  LDC.64 R16, c[0x0][0x5a8] ;  /* 0x00016a00ff107b82 */ /* 0x000f240000000a00 */
[----:B----4-:R4:W5:Y:S01]  /*1530*/  LDG.E R16, desc[UR58][R16.64] ;  /* 0x0000003a10107981 */ /* 0x010962000c1e1900 */
[----:B------:R-:W-:Y:S05]  /*1540*/  BRA `(.L_x_15) ;  /* 0x0000000000087947 */ /* 0x000fea0003800000 */
.L_x_16:
[----:B------:R-:W-:Y:S02]  /*1550*/  ULDC UR4, c[0x0][0x5a0] ;  /* 0x0001680000047ab9 */ /* 0x000fe40000000800 */
[----:B------:R-:W-:-:S07]  /*1560*/  IMAD.U32 R16, RZ, RZ, UR4 ;  /* 0x00000004ff107e24 */ /* 0x000fce000f8e00ff */
.L_x_15:
[----:B------:R-:W-:-:S13]  /*1570*/  LOP3.LUT P0, RZ, R4, 0xff, RZ, 0xc0, !PT ;  /* 0x000000ff04ff7812 */ /* 0x000fda000780c0ff */
[----:B------:R-:W-:Y:S05]  /*1580*/  @!P0 EXIT ;  /* 0x000000000000894d */ /* 0x000fea0003800000 */
[----:B--23--:R-:W2:Y:S01]  /*1590*/  LDL R2, [R1+0xd4] ;  /* 0x0000d40001027983 */ /* 0x00cea20000100800 */
[----:B------:R-:W-:-:S03]  /*15a0*/  ULDC UR4, c[0x0][0x28c] ;  /* 0x0000a30000047ab9 */ /* 0x000fc60000000800 */
[----:B-1----:R-:W3:Y:S01]  /*15b0*/  LDL R0, [R1+0xbc] ;  /* 0x0000bc0001007983 */ /* 0x002ee20000100800 */
[----:B------:R-:W-:Y:S02]  /*15c0*/  UIADD3 UR4, UR4, 0x3f, URZ ;  /* 0x0000003f04047890 */ /* 0x000fe4000fffe03f */
[----:B------:R-:W-:Y:S02]  /*15d0*/  ULOP3.LUT UR49, UR40, 0x1, URZ, 0xfc, !UPT ;  /* 0x0000000128317892 */ /* 0x000fe4000f8efc3f */
[----:B------:R-:W-:Y:S02]  /*15e0*/  USHF.R.S32.HI UR5, URZ, 0x1f, UR4 ;  /* 0x0000001f3f057899 */ /* 0x000fe40008011404 */
[----:B------:R-:W-:Y:S02]  /*15f0*/  ULOP3.LUT UR50, UR39, 0x1, URZ, 0xfc, !UPT ;  /* 0x0000000127327892 */ /* 0x000fe4000f8efc3f */
[----:B------:R-:W-:Y:S01]  /*1600*/  ULEA.HI UR5, UR5, UR4, URZ, 0x6 ;  /* 0x0000000405057291 */ /* 0x000fe2000f8f303f */
[----:B------:R-:W-:Y:S01]  /*1610*/  ULDC.64 UR60, c[0x0][0x198] ;  /* 0x00006600003c7ab9 */ /* 0x000fe20000000a00 */
[----:B------:R-:W-:-:S02]  /*1620*/  UMOV UR36, URZ ;  /* 0x0000003f00247c82 */ /* 0x000fc40008000000 */
[----:B------:R-:W-:Y:S01]  /*1630*/  USHF.R.S32.HI UR52, URZ, 0x6, UR5 ;  /* 0x000000063f347899 */ /* 0x000fe20008011405 */
[----:B------:R-:W-:Y:S01]  /*1640*/  UMOV UR48, URZ ;  /* 0x0000003f00307c82 */ /* 0x000fe20008000000 */
[C---:B--2---:R-:W-:Y:S02]  /*1650*/  PRMT R4, R2.reuse, 0x7610, R4 ;  /* 0x0000761002047816 */ /* 0x044fe40000000004 */
[----:B------:R-:W-:Y:S02]  /*1660*/  PRMT R3, R2, 0x7610, R3 ;  /* 0x0000761002037816 */ /* 0x000fe40000000003 */
[----:B---3--:R-:W-:Y:S01]  /*1670*/  MOV R2, R0 ;  /* 0x0000000000027202 */ /* 0x008fe20000000f00 */
[----:B------:R1:W-:Y:S04]  /*1680*/  STL.S16 [R1+0xd0], R4 ;  /* 0x0000d00401007387 */ /* 0x0003e80000100600 */
[----:B------:R1:W-:Y:S04]  /*1690*/  STL [R1+0xc8], R0 ;  /* 0x0000c80001007387 */ /* 0x0003e80000100800 */
[----:B------:R1:W-:Y:S04]  /*16a0*/  STL.S16 [R1+0xcc], R3 ;  /* 0x0000cc0301007387 */ /* 0x0003e80000100600 */
[----:B------:R1:W-:Y:S04]  /*16b0*/  STL [R1+0xb8], RZ ;  /* 0x0000b8ff01007387 */ /* 0x0003e80000100800 */
[----:B------:R1:W-:Y:S02]  /*16c0*/  STL [R1+0xb4], RZ ;  /* 0x0000b4ff01007387 */ /* 0x0003e40000100800 */
.L_x_139:
[----:B-1----:R-:W1:Y:S01]  /*16d0*/  S2R R0, SR_TID.X ;  /* 0x0000000000007919 */ /* 0x002e620000002100 */
[----:B--2---:R-:W2:Y:S01]  /*16e0*/  S2UR UR9, SR_CgaCtaId ;  /* 0x00000000000979c3 */ /* 0x004ea20000008800 */
[----:B------:R-:W-:Y:S01]  /*16f0*/  UMOV UR51, 0x400 ;  /* 0x0000040000337882 */ /* 0x000fe20000000000 */
[----:B------:R-:W-:Y:S01]  /*1700*/  UMOV UR4, URZ ;  /* 0x0000003f00047c82 */ /* 0x000fe20008000000 */
[----:B------:R-:W-:Y:S01]  /*1710*/  STL [R1+0xb0], RZ ;  /* 0x0000b0ff01007387 */ /* 0x000fe20000100800 */
[----:B------:R-:W-:Y:S01]  /*1720*/  UMOV UR8, URZ ;  /* 0x0000003f00087c82 */ /* 0x000fe20008000000 */
[----:B------:R-:W-:Y:S01]  /*1730*/  UMOV UR5, URZ ;  /* 0x0000003f00057c82 */ /* 0x000fe20008000000 */
[----:B------:R-:W-:Y:S01]  /*1740*/  UMOV UR10, UR48 ;  /* 0x00000030000a7c82 */ /* 0x000fe20008000000 */
[----:B------:R-:W-:Y:S01]  /*1750*/  STL [R1+0xac], RZ ;  /* 0x0000acff01007387 */ /* 0x000fe20000100800 */
[----:B---34-:R-:W3:Y:S01]  /*1760*/  LDC R3, c[0x0][0x28c] ;  /* 0x0000a300ff037b82 */ /* 0x018ee20000000800 */
[----:B------:R-:W-:Y:S01]  /*1770*/  CS2R R228, SRZ ;  /* 0x0000000000e47805 */ /* 0x000fe2000001ff00 */
[----:B----4-:R-:W-:Y:S01]  /*1780*/  IMAD.MOV.U32 R17, RZ, RZ, RZ ;  /* 0x000000ffff117224 */ /* 0x010fe200078e00ff */
[----:B------:R-:W-:Y:S01]  /*1790*/  STL [R1+0xa8], RZ ;  /* 0x0000a8ff01007387 */ /* 0x000fe20000100800 */
[----:B------:R-:W-:-:S02]  /*17a0*/  CS2R R18, SRZ ;  /* 0x0000000000127805 */ /* 0x000fc4000001ff00 */
[----:B------:R-:W-:Y:S02]  /*17b0*/  CS2R R22, SRZ ;  /* 0x0000000000167805 */ /* 0x000fe4000001ff00 */
[----:B------:R-:W-:Y:S01]  /*17c0*/  CS2R R152, SRZ ;  /* 0x0000000000987805 */ /* 0x000fe2000001ff00 */
[----:B------:R-:W-:Y:S01]  /*17d0*/  STL [R1+0xa4], RZ ;  /* 0x0000a4ff01007387 */ /* 0x000fe20000100800 */
[----:B------:R-:W-:Y:S02]  /*17e0*/  CS2R R154, SRZ ;  /* 0x00000000009a7805 */ /* 0x000fe4000001ff00 */
[----:B------:R-:W-:Y:S02]  /*17f0*/  CS2R R156, SRZ ;  /* 0x00000000009c7805 */ /* 0x000fe4000001ff00 */
[----:B------:R-:W-:Y:S01]  /*1800*/  CS2R R158, SRZ ;  /* 0x00000000009e7805 */ /* 0x000fe2000001ff00 */
[----:B------:R-:W-:Y:S01]  /*1810*/  STL [R1+0xa0], RZ ;  /* 0x0000a0ff01007387 */ /* 0x000fe20000100800 */
[----:B------:R-:W-:-:S02]  /*1820*/  CS2R R160, SRZ ;  /* 0x0000000000a07805 */ /* 0x000fc4000001ff00 */
[----:B------:R-:W-:Y:S02]  /*1830*/  CS2R R162, SRZ ;  /* 0x0000000000a27805 */ /* 0x000fe4000001ff00 */
[----:B------:R-:W-:Y:S01]  /*1840*/  CS2R R164, SRZ ;  /* 0x0000000000a47805 */ /* 0x000fe2000001ff00 */
[----:B------:R-:W-:Y:S01]  /*1850*/  STL [R1+0x9c], RZ ;  /* 0x00009cff01007387 */ /* 0x000fe20000100800 */
[----:B--2---:R-:W-:Y:S01]  /*1860*/  ULEA UR51, UR9, UR51, 0x18 ;  /* 0x0000003309337291 */ /* 0x004fe2000f8ec03f */
[----:B------:R-:W-:Y:S02]  /*1870*/  CS2R R166, SRZ ;  /* 0x0000000000a67805 */ /* 0x000fe4000001ff00 */
[----:B------:R-:W-:Y:S01]  /*1880*/  CS2R R168, SRZ ;  /* 0x0000000000a87805 */ /* 0x000fe2000001ff00 */
[----:B------:R-:W-:Y:S01]  /*1890*/  STL [R1+0x98], RZ ;  /* 0x000098ff01007387 */ /* 0x000fe20000100800 */
[----:B------:R-:W-:Y:S02]  /*18a0*/  CS2R R170, SRZ ;  /* 0x0000000000aa7805 */ /* 0x000fe4000001ff00 */
[----:B------:R-:W-:-:S02]  /*18b0*/  CS2R R172, SRZ ;  /* 0x0000000000ac7805 */ /* 0x000fc4000001ff00 */
[----:B------:R-:W-:Y:S02]  /*18c0*/  CS2R R174, SRZ ;  /* 0x0000000000ae7805 */ /* 0x000fe4000001ff00 */
[----:B-1----:R-:W-:Y:S01]  /*18d0*/  LOP3.LUT R0, R0, 0x80, RZ, 0xc0, !PT ;  /* 0x0000008000007812 */ /* 0x002fe200078ec0ff */
[----:B------:R-:W-:Y:S01]  /*18e0*/  STL [R1+0x94], RZ ;  /* 0x000094ff01007387 */ /* 0x000fe20000100800 */
[----:B---3--:R-:W-:Y:S02]  /*18f0*/  ISETP.GE.AND P0, PT, R3, 0x1, PT ;  /* 0x000000010300780c */ /* 0x008fe40003f06270 */
[----:B------:R-:W-:Y:S02]  /*1900*/  CS2R R176, SRZ ;  /* 0x0000000000b07805 */ /* 0x000fe4000001ff00 */
[----:B------:R-:W-:Y:S01]  /*1910*/  SHF.R.U32.HI R0, RZ, 0x7, R0 ;  /* 0x00000007ff007819 */ /* 0x000fe20000011600 */
        /* <DEDUP_REMOVED lines=8> */
[----:B------:R-:W1:Y:S01]  /*19a0*/  SHFL.IDX PT, R0, R0, RZ, 0x1f ;  /* 0x00001fff00007589 */ /* 0x000e6200000e0000 */
[----:B------:R-:W-:-:S02]  /*19b0*/  CS2R R190, SRZ ;  /* 0x0000000000be7805 */ /* 0x000fc4000001ff00 */
[----:B------:R-:W-:Y:S02]  /*19c0*/  CS2R R192, SRZ ;  /* 0x0000000000c07805 */ /* 0x000fe4000001ff00 */
[----:B------:R-:W-:Y:S01]  /*19d0*/  CS2R R194, SRZ ;  /* 0x0000000000c27805 */ /* 0x000fe2000001ff00 */
[----:B------:R2:W-:Y:S01]  /*19e0*/  STL [R1+0x88], RZ ;  /* 0x000088ff01007387 */ /* 0x0005e20000100800 */
[----:B------:R-:W-:Y:S02]  /*19f0*/  CS2R R196, SRZ ;  /* 0x0000000000c47805 */ /* 0x000fe4000001ff00 */
[----:B------:R-:W-:Y:S02]  /*1a00*/  CS2R R198, SRZ ;  /* 0x0000000000c67805 */ /* 0x000fe4000001ff00 */
[----:B------:R-:W-:Y:S01]  /*1a10*/  CS2R R200, SRZ ;  /* 0x0000000000c87805 */ /* 0x000fe2000001ff00 */
[----:B------:R2:W-:Y:S01]  /*1a20*/  STL [R1+0x84], RZ ;  /* 0x000084ff01007387 */ /* 0x0005e20000100800 */
        /* <DEDUP_REMOVED lines=16> */
[----:B-1----:R-:W-:-:S02]  /*1b30*/  R2UR UR6, R0 ;  /* 0x00000000000672ca */ /* 0x002fc400000e0000 */
[----:B------:R-:W-:Y:S02]  /*1b40*/  CS2R R226, SRZ ;  /* 0x0000000000e27805 */ /* 0x000fe4000001ff00 */
[----:B------:R-:W-:Y:S01]  /*1b50*/  MOV R0, UR36 ;  /* 0x0000002400007c02 */ /* 0x000fe20008000f00 */
        /* <DEDUP_REMOVED lines=9> */
[----:B------:R-:W-:Y:S01]  /*1bf0*/  CS2R R100, SRZ ;  /* 0x0000000000647805 */ /* 0x000fe2000001ff00 */
[----:B------:R-:W-:Y:S01]  /*1c00*/  ULEA.HI UR7, UR6, UR6, URZ, 0x1 ;  /* 0x0000000606077291 */ /* 0x000fe2000f8f083f */
[----:B------:R-:W-:Y:S01]  /*1c10*/  CS2R R102, SRZ ;  /* 0x0000000000667805 */ /* 0x000fe2000001ff00 */
[----:B------:R2:W-:Y:S01]  /*1c20*/  STL [R1+0x64], RZ ;  /* 0x000064ff01007387 */ /* 0x0005e20000100800 */
[----:B------:R-:W-:Y:S01]  /*1c30*/  CS2R R104, SRZ ;  /* 0x0000000000687805 */ /* 0x000fe2000001ff00 */
[----:B------:R-:W-:Y:S01]  /*1c40*/  ULOP3.LUT UR7, UR7, 0xffffe, URZ, 0xc0, !UPT ;  /* 0x000ffffe07077892 */ /* 0x000fe2000f8ec03f */
[----:B------:R-:W-:Y:S01]  /*1c50*/  CS2R R106, SRZ ;  /* 0x00000000006a7805 */ /* 0x000fe2000001ff00 */
[----:B------:R2:W-:Y:S01]  /*1c60*/  STL [R1+0x60], RZ ;  /* 0x000060ff01007387 */ /* 0x0005e20000100800 */
[----:B------:R-:W-:Y:S01]  /*1c70*/  CS2R R108, SRZ ;  /* 0x00000000006c7805 */ /* 0x000fe2000001ff00 */
[----:B------:R-:W-:Y:S01]  /*1c80*/  UIADD3 UR7, UR6, -UR7, URZ ;  /* 0x8000000706077290 */ /* 0x000fe2000fffe03f */
[----:B------:R-:W-:Y:S01]  /*1c90*/  CS2R R110, SRZ ;  /* 0x00000000006e7805 */ /* 0x000fe2000001ff00 */
[----:B------:R2:W-:Y:S01]  /*1ca0*/  STL [R1+0x5c], RZ ;  /* 0x00005cff01007387 */ /* 0x0005e20000100800 */
[----:B------:R-:W-:Y:S01]  /*1cb0*/  CS2R R112, SRZ ;  /* 0x0000000000707805 */ /* 0x000fe2000001ff00 */
[----:B------:R-:W-:Y:S01]  /*1cc0*/  ULEA UR7, UR7, UR51, 0xc ;  /* 0x0000003307077291 */ /* 0x000fe2000f8e603f */
[----:B------:R-:W-:Y:S01]  /*1cd0*/  CS2R R114, SRZ ;  /* 0x0000000000727805 */ /* 0x000fe2000001ff00 */
[----:B------:R2:W-:Y:S01]  /*1ce0*/  STL [R1+0x58], RZ ;  /* 0x000058ff01007387 */ /* 0x0005e20000100800 */
[----:B------:R-:W-:Y:S01]  /*1cf0*/  CS2R R116, SRZ ;  /* 0x0000000000747805 */ /* 0x000fe2000001ff00 */
[----:B------:R-:W-:Y:S01]  /*1d00*/  UIADD3 UR7, UR7, 0x6200, URZ ;  /* 0x0000620007077890 */ /* 0x000fe2000fffe03f */
[----:B------:R-:W-:Y:S01]  /*1d10*/  CS2R R118, SRZ ;  /* 0x0000000000767805 */ /* 0x000fe2000001ff00 */
[----:B------:R2:W-:Y:S01]  /*1d20*/  STL [R1+0x54], RZ ;  /* 0x000054ff01007387 */ /* 0x0005e20000100800 */
[----:B------:R-:W-:Y:S01]  /*1d30*/  CS2R R120, SRZ ;  /* 0x0000000000787805 */ /* 0x000fe2000001ff00 */
[----:B------:R-:W-:Y:S01]  /*1d40*/  USHF.R.U32.HI UR7, URZ, 0x4, UR7 ;  /* 0x000000043f077899 */ /* 0x000fe20008011607 */
[----:B------:R-:W-:Y:S01]  /*1d50*/  CS2R R122, SRZ ;  /* 0x00000000007a7805 */ /* 0x000fe2000001ff00 */
[----:B------:R2:W-:Y:S01]  /*1d60*/  STL [R1+0x50], RZ ;  /* 0x000050ff01007387 */ /* 0x0005e20000100800 */
[----:B------:R-:W-:Y:S01]  /*1d70*/  CS2R R124, SRZ ;  /* 0x00000000007c7805 */ /* 0x000fe2000001ff00 */
[----:B------:R-:W-:Y:S01]  /*1d80*/  ULOP3.LUT UR9, UR7, 0x3fff, URZ, 0xc0, !UPT ;  /* 0x00003fff07097892 */ /* 0x000fe2000f8ec03f */
        /* <DEDUP_REMOVED lines=59> */
[----:B------:R-:W-:Y:S01]  /*2140*/  CS2R R86, SRZ ;  /* 0x0000000000567805 */ /* 0x000fe2000001ff00 */
[----:B------:R2:W-:Y:S04]  /*2150*/  STL [R1+0x10], RZ ;  /* 0x000010ff01007387 */ /* 0x0005e80000100800 */
[----:B------:R2:W-:Y:S04]  /*2160*/  STL [R1+0xc], RZ ;  /* 0x00000cff01007387 */ /* 0x0005e80000100800 */
[----:B------:R2:W-:Y:S04]  /*2170*/  STL [R1+0x8], RZ ;  /* 0x000008ff01007387 */ /* 0x0005e80000100800 */
[----:B------:R2:W-:Y:S04]  /*2180*/  STL [R1+0x4], RZ ;  /* 0x000004ff01007387 */ /* 0x0005e80000100800 */
[----:B------:R2:W-:Y:S01]  /*2190*/  STL [R1], RZ ;  /* 0x000000ff01007387 */ /* 0x0005e20000100800 */
[----:B------:R-:W-:Y:S05]  /*21a0*/  @!P0 BRA `(.L_x_17) ;  /* 0x0000001000f88947 */ /* 0x000fea0003800000 */
[----:B------:R-:W-:-:S06]  /*21b0*/  UISETP.NE.AND UP0, UPT, UR49, 0x3, UPT ;  /* 0x000000033100788c */ /* 0x000fcc000bf05270 */
[----:B------:R-:W-:-:S13]  /*21c0*/  PLOP3.LUT P1, PT, PT, PT, UP0, 0x80, 0x0 ;  /* 0x000000000000781c */ /* 0x000fda0003f2f008 */
[----:B------:R-:W-:Y:S05]  /*21d0*/  @!P1 BRA `(.L_x_18) ;  /* 0x0000000000049947 */ /* 0x000fea0003800000 */
[----:B------:R-:W-:Y:S01]  /*21e0*/  BPT.TRAP 0x1 ;  /* 0x000000040000795c */ /* 0x000fe20000300000 */
.L_x_18:
[----:B------:R-:W-:Y:S01]  /*21f0*/  ULEA UR4, UR48, UR51, 0x3 ;  /* 0x0000003330047291 */ /* 0x000fe2000f8e183f */
[----:B------:R-:W-:-:S05]  /*2200*/  IMAD.U32 R0, RZ, RZ, UR36 ;  /* 0x00000024ff007e24 */ /* 0x000fca000f8e00ff */
[----:B------:R-:W-:-:S04]  /*2210*/  SHF.L.U32 R0, R0, 0x1f, RZ ;  /* 0x0000001f00007819 */ /* 0x000fc800000006ff */
[----:B------:R1:W3:Y:S01]  /*2220*/  SYNCS.PHASECHK.TRANS64.TRYWAIT P0, [UR4], R0 ;  /* 0x00000000ff0075a7 */ /* 0x0002e20008000144 */
[----:B------:R-:W-:Y:S05]  /*2230*/  @!P1 BRA `(.L_x_19) ;  /* 0x0000000000049947 */ /* 0x000fea0003800000 */
[----:B------:R-:W-:Y:S01]  /*2240*/  BPT.TRAP 0x1 ;  /* 0x000000040000795c */ /* 0x000fe20000300000 */
.L_x_19:
[----:B---3--:R-:W-:Y:S05]  /*2250*/  @P0 BRA `(.L_x_20) ;  /* 0x0000000000080947 */ /* 0x008fea0003800000 */
[----:B------:R-:W3:Y:S02]  /*2260*/  SYNCS.PHASECHK.TRANS64.TRYWAIT P0, [UR4], R0 ;  /* 0x00000000ff0075a7 */ /* 0x000ee40008000144 */
[----:B---3--:R-:W-:Y:S05]  /*2270*/  @!P0 BRA `(.L_x_21) ;  /* 0x000000cc007c8947 */ /* 0x008fea0003800000 */
.L_x_20:
[----:B------:R-:W-:Y:S01]  /*2280*/  UIADD3 UR4, UR51, 0x26200, URZ ;  /* 0x0002620033047890 */ /* 0x000fe2000fffe03f */
[----:B------:R-:W-:Y:S01]  /*2290*/  WARPGROUP.ARRIVE ;  /* 0x00000000000079c5 */ /* 0x000fe20000000000 */
[----:B------:R-:W-:Y:S01]  /*22a0*/  ULOP3.LUT UR10, UR9, 0x10000, URZ, 0xfc, !UPT ;  /* 0x00010000090a7892 */ /* 0x000fe2000f8efc3f */
[----:B------:R4:W-:Y:S01]  /*22b0*/  STL [R1+0xb0], RZ ;  /* 0x0000b0ff01007387 */ /* 0x0009e20000100800 */
[----:B------:R-:W-:Y:S01]  /*22c0*/  USHF.R.U32.HI UR4, URZ, 0x4, UR4 ;  /* 0x000000043f047899 */ /* 0x000fe20008011604 */
[----:B------:R-:W-:Y:S01]  /*22d0*/  CS2R R228, SRZ ;  /* 0x0000000000e47805 */ /* 0x000fe2000001ff00 */
[----:B------:R-:W-:Y:S01]  /*22e0*/  ULEA UR10, UR48, UR10, 0xa ;  /* 0x0000000a300a7291 */ /* 0x000fe2000f8e503f */
[----:B------:R4:W-:Y:S01]  /*22f0*/  STL [R1+0xac], RZ ;  /* 0x0000acff01007387 */ /* 0x0009e20000100800 */
[----:B------:R-:W-:Y:S01]  /*2300*/  ULOP3.LUT UR4, UR4, 0x3fff, URZ, 0xc0, !UPT ;  /* 0x00003fff04047892 */ /* 0x000fe2000f8ec03f */
[----:B------:R-:W-:Y:S01]  /*2310*/  MOV R17, RZ ;  /* 0x000000ff00117202 */ /* 0x000fe20000000f00 */
[----:B------:R-:W-:Y:S01]  /*2320*/  UMOV UR5, 0x80000020 ;  /* 0x8000002000057882 */ /* 0x000fe20000000000 */
[----:B------:R-:W-:Y:S01]  /*2330*/  UMOV UR7, 0x80000020 ;  /* 0x8000002000077882 */ /* 0x000fe20000000000 */
[----:B------:R-:W-:Y:S01]  /*2340*/  ULOP3.LUT UR4, UR4, 0x10000, URZ, 0xfc, !UPT ;  /* 0x0001000004047892 */ /* 0x000fe2000f8efc3f */
[----:B------:R4:W-:Y:S01]  /*2350*/  STL [R1+0xa8], RZ ;  /* 0x0000a8ff01007387 */ /* 0x0009e20000100800 */
[----:B------:R-:W-:Y:S01]  /*2360*/  UMOV UR8, 0x2 ;  /* 0x0000000200087882 */ /* 0x000fe20000000000 */
[----:B------:R-:W-:Y:S01]  /*2370*/  CS2R R18, SRZ ;  /* 0x0000000000127805 */ /* 0x000fe2000001ff00 */
[----:B------:R-:W-:Y:S01]  /*2380*/  ULEA UR11, UR48, UR4, 0x9 ;  /* 0x00000004300b7291 */ /* 0x000fe2000f8e483f */
[----:B------:R4:W-:Y:S01]  /*2390*/  STL [R1+0xa4], RZ ;  /* 0x0000a4ff01007387 */ /* 0x0009e20000100800 */
[----:B------:R-:W-:Y:S01]  /*23a0*/  CS2R R22, SRZ ;  /* 0x0000000000167805 */ /* 0x000fe2000001ff00 */
[----:B------:R-:W-:Y:S01]  /*23b0*/  UMOV UR4, UR10 ;  /* 0x0000000a00047c82 */ /* 0x000fe20008000000 */
[----:B------:R-:W-:Y:S01]  /*23c0*/  CS2R R152, SRZ ;  /* 0x0000000000987805 */ /* 0x000fe2000001ff00 */
[----:B------:R4:W-:Y:S01]  /*23d0*/  STL [R1+0xa0], RZ ;  /* 0x0000a0ff01007387 */ /* 0x0009e20000100800 */
[----:B------:R-:W-:Y:S01]  /*23e0*/  CS2R R154, SRZ ;  /* 0x00000000009a7805 */ /* 0x000fe2000001ff00 */
[----:B------:R-:W-:Y:S01]  /*23f0*/  UMOV UR6, UR11 ;  /* 0x0000000b00067c82 */ /* 0x000fe20008000000 */
[----:B------:R-:W-:Y:S01]  /*2400*/  CS2R R156, SRZ ;  /* 0x00000000009c7805 */ /* 0x000fe2000001ff00 */
[----:B------:R-:W-:Y:S01]  /*2410*/  QGMMA.64x128x32.F32.E4M3.E4M3 R88, gdesc[UR4], RZ, !UPT, gsb0 ;  /* 0x01e00000045879f3 */ /* 0x000fe2000c0008ff */
[----:B------:R-:W-:Y:S01]  /*2420*/  UIADD3 UR4, UR10, 0x200, URZ ;  /* 0x000002000a047890 */ /* 0x000fe2000fffe03f */
[----:B------:R4:W-:Y:S01]  /*2430*/  STL [R1+0x9c], RZ ;  /* 0x00009cff01007387 */ /* 0x0009e20000100800 */
[----:B------:R-:W-:Y:S01]  /*2440*/  UMOV UR5, 0x80000020 ;  /* 0x8000002000057882 */ /* 0x000fe20000000000 */
[----:B------:R-:W-:-:S02]  /*2450*/  CS2R R158, SRZ ;  /* 0x00000000009e7805 */ /* 0x000fc4000001ff00 */
[----:B------:R-:W-:Y:S01]  /*2460*/  CS2R R160, SRZ ;  /* 0x0000000000a07805 */ /* 0x000fe2000001ff00 */
[----:B------:R4:W-:Y:S01]  /*2470*/  STL [R1+0x98], RZ ;  /* 0x000098ff01007387 */ /* 0x0009e20000100800 */
[----:B------:R-:W-:Y:S02]  /*2480*/  CS2R R162, SRZ ;  /* 0x0000000000a27805 */ /* 0x000fe4000001ff00 */
[----:B------:R-:W-:Y:S02]  /*2490*/  CS2R R164, SRZ ;  /* 0x0000000000a47805 */ /* 0x000fe4000001ff00 */
[----:B------:R-:W-:Y:S01]  /*24a0*/  CS2R R166, SRZ ;  /* 0x0000000000a67805 */ /* 0x000fe2000001ff00 */
[----:B------:R4:W-:Y:S01]  /*24b0*/  STL [R1+0x94], RZ ;  /* 0x000094ff01007387 */ /* 0x0009e20000100800 */
[----:B------:R-:W-:Y:S02]  /*24c0*/  CS2R R168, SRZ ;  /* 0x0000000000a87805 */ /* 0x000fe4000001ff00 */
        /* <DEDUP_REMOVED lines=38> */
[----:B------:R4:W-:Y:S04]  /*2730*/  STL [R1+0x6c], RZ ;  /* 0x00006cff01007387 */ /* 0x0009e80000100800 */
        /* <DEDUP_REMOVED lines=19> */
[----:B------:R4:W-:Y:S01]  /*2870*/  STL [R1+0x1c], RZ ;  /* 0x00001cff01007387 */ /* 0x0009e20000100800 */
[----:B------:R-:W-:-:S02]  /*2880*/  WARPGROUP.DEPBAR.LE gsb0, 0x0 ;  /* 0x00008000000079c5 */ /* 0x000fc40000010000 */
[----:B------:R-:W-:Y:S01]  /*2890*/  WARPGROUP.ARRIVE ;  /* 0x00000000000079c5 */ /* 0x000fe20000000000 */
[----:B------:R4:W-:Y:S04]  /*28a0*/  STL [R1+0x18], RZ ;  /* 0x000018ff01007387 */ /* 0x0009e80000100800 */
[----:B------:R4:W-:Y:S01]  /*28b0*/  STL [R1+0x14], RZ ;  /* 0x000014ff01007387 */ /* 0x0009e20000100800 */
[----:B------:R-:W-:Y:S01]  /*28c0*/  QGMMA.64x128x32.F32.E4M3.E4M3 R24, gdesc[UR4], RZ, !UPT, gsb0 ;  /* 0x01e00000041879f3 */ /* 0x000fe2000c0008ff */
[----:B------:R-:W-:Y:S02]  /*28d0*/  UIADD3 UR4, UR10, 0x2, URZ ;  /* 0x000000020a047890 */ /* 0x000fe4000fffe03f */
[----:B------:R-:W-:Y:S01]  /*28e0*/  UIADD3 UR6, UR11, 0x2, URZ ;  /* 0x000000020b067890 */ /* 0x000fe2000fffe03f */
[----:B------:R4:W-:Y:S01]  /*28f0*/  STL [R1+0x10], RZ ;  /* 0x000010ff01007387 */ /* 0x0009e20000100800 */
[----:B------:R-:W-:Y:S01]  /*2900*/  UMOV UR5, 0x80000020 ;  /* 0x8000002000057882 */ /* 0x000fe20000000000 */
[----:B------:R-:W-:-:S02]  /*2910*/  UMOV UR7, 0x80000020 ;  /* 0x8000002000077882 */ /* 0x000fc40000000000 */
[----:B------:R4:W-:Y:S04]  /*2920*/  STL [R1+0xc], RZ ;  /* 0x00000cff01007387 */ /* 0x0009e80000100800 */
[----:B------:R4:W-:Y:S04]  /*2930*/  STL [R1+0x8], RZ ;  /* 0x000008ff01007387 */ /* 0x0009e80000100800 */
[----:B------:R4:W-:Y:S04]  /*2940*/  STL [R1+0x4], RZ ;  /* 0x000004ff01007387 */ /* 0x0009e80000100800 */
[----:B------:R4:W-:Y:S01]  /*2950*/  STL [R1], RZ ;  /* 0x000000ff01007387 */ /* 0x0009e20000100800 */
[----:B------:R-:W-:-:S02]  /*2960*/  WARPGROUP.DEPBAR.LE gsb0, 0x0 ;  /* 0x00008000000079c5 */ /* 0x000fc40000010000 */
[----:B------:R-:W-:-:S06]  /*2970*/  WARPGROUP.ARRIVE ;  /* 0x00000000000079c5 */ /* 0x000fcc0000000000 */
[----:B------:R-:W-:Y:S01]  /*2980*/  QGMMA.64x128x32.F32.E4M3.E4M3 R88, gdesc[UR4], R88, gsb0 ;  /* 0x01e00000045879f3 */ /* 0x000fe20008000858 */
[----:B------:R-:W-:Y:S01]  /*2990*/  UIADD3 UR4, UR10, 0x202, URZ ;  /* 0x000002020a047890 */ /* 0x000fe2000fffe03f */
[----:B------:R-:W-:Y:S01]  /*29a0*/  UMOV UR5, 0x80000020 ;  /* 0x8000002000057882 */ /* 0x000fe20000000000 */
[----:B------:R-:W-:Y:S02]  /*29b0*/  WARPGROUP.DEPBAR.LE gsb0, 0x0 ;  /* 0x00008000000079c5 */ /* 0x000fe40000010000 */
[----:B------:R-:W-:-:S07]  /*29c0*/  WARPGROUP.ARRIVE ;  /* 0x00000000000079c5 */ /* 0x000fce0000000000 */
[----:B------:R-:W-:Y:S01]  /*29d0*/  QGMMA.64x128x32.F32.E4M3.E4M3 R24, gdesc[UR4], R24, gsb0 ;  /* 0x01e00000041879f3 */ /* 0x000fe20008000818 */
[----:B------:R-:W-:Y:S02]  /*29e0*/  ULDC UR4, c[0x0][0x50c] ;  /* 0x0001430000047ab9 */ /* 0x000fe40000000800 */
[----:B------:R-:W-:-:S04]  /*29f0*/  UISETP.NE.AND UP0, UPT, UR4, 0x2, UPT ;  /* 0x000000020400788c */ /* 0x000fc8000bf05270 */
[----:B------:R-:W-:-:S06]  /*2a00*/  USEL UR4, URZ, 0x1, UP0 ;  /* 0x000000013f047887 */ /* 0x000fcc0008000000 */
[----:B------:R-:W-:Y:S01]  /*2a10*/  ISETP.NE.AND P0, PT, RZ, UR4, PT ;  /* 0x00000004ff007c0c */ /* 0x000fe2000bf05270 */
[----:B------:R-:W-:-:S12]  /*2a20*/  WARPGROUP.DEPBAR.LE gsb0, 0x0 ;  /* 0x00008000000079c5 */ /* 0x000fd80000010000 */
[----:B----4-:R-:W-:Y:S05]  /*2a30*/  @!P0 BRA `(.L_x_22) ;  /* 0x0000000800b88947 */ /* 0x010fea0003800000 */
[----:B------:R-:W-:Y:S01]  /*2a40*/  FADD R4, RZ, R43 ;  /* 0x0000002bff047221 */ /* 0x000fe20000000000 */
[----:B---3--:R-:W-:-:S01]  /*2a50*/  FADD R3, RZ, R44 ;  /* 0x0000002cff037221 */ /* 0x008fc20000000000 */
[----:B-1----:R-:W-:Y:S01]  /*2a60*/  FADD R0, RZ, R45 ;  /* 0x0000002dff007221 */ /* 0x002fe20000000000 */
[----:B------:R-:W-:-:S01]  /*2a70*/  FADD R227, RZ, R88 ;  /* 0x00000058ffe37221 */ /* 0x000fc20000000000 */
[----:B------:R-:W-:Y:S01]  /*2a80*/  FADD R226, RZ, R89 ;  /* 0x00000059ffe27221 */ /* 0x000fe20000000000 */
[----:B------:R1:W-:Y:S01]  /*2a90*/  STL [R1], R4 ;  /* 0x0000000401007387 */ /* 0x0003e20000100800 */
[----:B------:R-:W-:-:S01]  /*2aa0*/  FADD R225, RZ, R90 ;  /* 0x0000005affe17221 */ /* 0x000fc20000000000 */
[----:B------:R-:W-:Y:S01]  /*2ab0*/  FADD R224, RZ, R91 ;  /* 0x0000005bffe07221 */ /* 0x000fe20000000000 */
[----:B------:R-:W-:-:S01]  /*2ac0*/  FADD R223, RZ, R92 ;  /* 0x0000005cffdf7221 */ /* 0x000fc20000000000 */
[----:B------:R3:W-:Y:S01]  /*2ad0*/  STL [R1+0x4], R3 ;  /* 0x0000040301007387 */ /* 0x0007e20000100800 */
[----:B------:R-:W-:-:S01]  /*2ae0*/  FADD R222, RZ, R93 ;  /* 0x0000005dffde7221 */ /* 0x000fc20000000000 */
[----:B------:R-:W-:Y:S01]  /*2af0*/  FADD R221, RZ, R94 ;  /* 0x0000005effdd7221 */ /* 0x000fe20000000000 */
[----:B------:R-:W-:-:S01]  /*2b00*/  FADD R220, RZ, R95 ;  /* 0x0000005fffdc7221 */ /* 0x000fc20000000000 */
[----:B------:R4:W-:Y:S01]  /*2b10*/  STL [R1+0x8], R0 ;  /* 0x0000080001007387 */ /* 0x0009e20000100800 */
[----:B------:R-:W-:-:S01]  /*2b20*/  FADD R219, RZ, R96 ;  /* 0x00000060ffdb7221 */ /* 0x000fc20000000000 */
[----:B-1----:R-:W-:Y:S01]  /*2b30*/  FADD R4, RZ, R46 ;  /* 0x0000002eff047221 */ /* 0x002fe20000000000 */
[----:B------:R-:W-:-:S01]  /*2b40*/  FADD R218, RZ, R97 ;  /* 0x00000061ffda7221 */ /* 0x000fc20000000000 */
[----:B------:R-:W-:Y:S01]  /*2b50*/  FADD R217, RZ, R98 ;  /* 0x00000062ffd97221 */ /* 0x000fe20000000000 */
[----:B------:R-:W-:-:S01]  /*2b60*/  FADD R216, RZ, R99 ;  /* 0x00000063ffd87221 */ /* 0x000fc20000000000 */
[----:B---3--:R-:W-:Y:S01]  /*2b70*/  FADD R3, RZ, R47 ;  /* 0x0000002fff037221 */ /* 0x008fe20000000000 */
[----:B------:R1:W-:Y:S01]  /*2b80*/  STL [R1+0xc], R4 ;  /* 0x00000c0401007387 */ /* 0x0003e20000100800 */
[----:B------:R-:W-:-:S01]  /*2b90*/  FADD R215, RZ, R100 ;  /* 0x00000064ffd77221 */ /* 0x000fc20000000000 */
[----:B------:R-:W-:Y:S01]  /*2ba0*/  FADD R214, RZ, R101 ;  /* 0x00000065ffd67221 */ /* 0x000fe20000000000 */
[----:B----4-:R-:W-:-:S01]  /*2bb0*/  FADD R0, RZ, R48 ;  /* 0x00000030ff007221 */ /* 0x010fc20000000000 */
        /* <DEDUP_REMOVED lines=90> */
[----:B------:R-:W-:Y:S01]  /*3160*/  FADD R159, RZ, R28 ;  /* 0x0000001cff9f7221 */ /* 0x000fe20000000000 */
[----:B------:R-:W-:-:S01]  /*3170*/  FADD R158, RZ, R29 ;  /* 0x0000001dff9e7221 */ /* 0x000fc20000000000 */
[----:B------:R-:W-:Y:S01]  /*3180*/  FADD R157, RZ, R30 ;  /* 0x0000001eff9d7221 */ /* 0x000fe20000000000 */
[----:B------:R-:W-:-:S01]  /*3190*/  FADD R156, RZ, R31 ;  /* 0x0000001fff9c7221 */ /* 0x000fc20000000000 */
[----:B------:R3:W-:Y:S01]  /*31a0*/  STL [R1+0x5c], R0 ;  /* 0x00005c0001007387 */ /* 0x0007e20000100800 */
[----:B------:R-:W-:-:S01]  /*31b0*/  FADD R155, RZ, R32 ;  /* 0x00000020ff9b7221 */ /* 0x000fc20000000000 */
[----:B-1----:R-:W-:Y:S01]  /*31c0*/  FADD R4, RZ, R67 ;  /* 0x00000043ff047221 */ /* 0x002fe20000000000 */
[----:B------:R-:W-:-:S01]  /*31d0*/  FADD R154, RZ, R33 ;  /* 0x00000021ff9a7221 */ /* 0x000fc20000000000 */
[----:B------:R1:W-:Y:S01]  /*31e0*/  STL [R1+0x58], R3 ;  /* 0x0000580301007387 */ /* 0x0003e20000100800 */
[----:B------:R-:W-:-:S01]  /*31f0*/  FADD R153, RZ, R34 ;  /* 0x00000022ff997221 */ /* 0x000fc20000000000 */
[----:B------:R-:W-:Y:S01]  /*3200*/  FADD R152, RZ, R35 ;  /* 0x00000023ff987221 */ /* 0x000fe20000000000 */
[----:B------:R-:W-:-:S01]  /*3210*/  FADD R23, RZ, R36 ;  /* 0x00000024ff177221 */ /* 0x000fc20000000000 */
[----:B------:R4:W-:Y:S01]  /*3220*/  STL [R1+0x60], R4 ;  /* 0x0000600401007387 */ /* 0x0009e20000100800 */
[----:B------:R-:W-:-:S01]  /*3230*/  FADD R22, RZ, R37 ;  /* 0x00000025ff167221 */ /* 0x000fc20000000000 */
[----:B---3--:R-:W-:Y:S01]  /*3240*/  FADD R0, RZ, R69 ;  /* 0x00000045ff007221 */ /* 0x008fe20000000000 */
[----:B------:R-:W-:-:S01]  /*3250*/  FADD R19, RZ, R38 ;  /* 0x00000026ff137221 */ /* 0x000fc20000000000 */
[----:B------:R-:W-:Y:S01]  /*3260*/  FADD R18, RZ, R39 ;  /* 0x00000027ff127221 */ /* 0x000fe20000000000 */
[----:B------:R-:W-:-:S01]  /*3270*/  FADD R17, RZ, R40 ;  /* 0x00000028ff117221 */ /* 0x000fc20000000000 */
[----:B-1----:R-:W-:Y:S01]  /*3280*/  FADD R3, RZ, R68 ;  /* 0x00000044ff037221 */ /* 0x002fe20000000000 */
[----:B------:R-:W-:-:S01]  /*3290*/  FADD R228, RZ, R41 ;  /* 0x00000029ffe47221 */ /* 0x000fc20000000000 */
[----:B------:R-:W-:Y:S01]  /*32a0*/  FADD R229, RZ, R42 ;  /* 0x0000002affe57221 */ /* 0x000fe20000000000 */
[----:B------:R-:W-:Y:S01]  /*32b0*/  UMOV UR8, URZ ;  /* 0x0000003f00087c82 */ /* 0x000fe20008000000 */
[----:B----4-:R-:W-:Y:S01]  /*32c0*/  FADD R4, RZ, R70 ;  /* 0x00000046ff047221 */ /* 0x010fe20000000000 */
[----:B------:R1:W-:Y:S04]  /*32d0*/  STL [R1+0x64], R3 ;  /* 0x0000640301007387 */ /* 0x0003e80000100800 */
[----:B------:R3:W-:Y:S04]  /*32e0*/  STL [R1+0x68], R0 ;  /* 0x0000680001007387 */ /* 0x0007e80000100800 */
[----:B------:R4:W-:Y:S01]  /*32f0*/  STL [R1+0x6c], R4 ;  /* 0x00006c0401007387 */ /* 0x0009e20000100800 */
[----:B-1----:R-:W-:-:S01]  /*3300*/  FADD R3, RZ, R71 ;  /* 0x00000047ff037221 */ /* 0x002fc20000000000 */
[----:B---3--:R-:W-:-:S04]  /*3310*/  FADD R0, RZ, R72 ;  /* 0x00000048ff007221 */ /* 0x008fc80000000000 */
[----:B------:R1:W-:Y:S01]  /*3320*/  STL [R1+0x70], R3 ;  /* 0x0000700301007387 */ /* 0x0003e20000100800 */
[----:B----4-:R-:W-:-:S03]  /*3330*/  FADD R4, RZ, R73 ;  /* 0x00000049ff047221 */ /* 0x010fc60000000000 */
        /* <DEDUP_REMOVED lines=28> */
[----:B------:R4:W-:Y:S04]  /*3500*/  STL [R1+0xac], R3 ;  /* 0x0000ac0301007387 */ /* 0x0009e80000100800 */
[----:B------:R4:W-:Y:S02]  /*3510*/  STL [R1+0xb0], R0 ;  /* 0x0000b00001007387 */ /* 0x0009e40000100800 */
.L_x_22:
[----:B------:R-:W-:-:S04]  /*3520*/  UIADD3 UR10, UR48, 0x1, URZ ;  /* 0x00000001300a7890 */ /* 0x000fc8000fffe03f */
[----:B------:R-:W-:-:S04]  /*3530*/  UISETP.NE.AND UP0, UPT, UR10, 0x8, UPT ;  /* 0x000000080a00788c */ /* 0x000fc8000bf05270 */
[----:B------:R-:W-:Y:S02]  /*3540*/  USEL UR5, URZ, 0x1, UP0 ;  /* 0x000000013f057887 */ /* 0x000fe40008000000 */
[----:B------:R-:W-:Y:S02]  /*3550*/  USEL UR10, UR10, URZ, UP0 ;  /* 0x0000003f0a0a7287 */ /* 0x000fe40008000000 */
[----:B------:R-:W-:-:S06]  /*3560*/  ULOP3.LUT UR5, UR36, UR5, URZ, 0x3c, !UPT ;  /* 0x0000000524057292 */ /* 0x000fcc000f8e3c3f */
[----:B-1-34-:R-:W-:Y:S01]  /*3570*/  IMAD.U32 R0, RZ, RZ, UR5 ;  /* 0x00000005ff007e24 */ /* 0x01afe2000f8e00ff */
[----:B------:R-:W-:-:S06]  /*3580*/  UMOV UR5, 0x1 ;  /* 0x0000000100057882 */ /* 0x000fcc0000000000 */
.L_x_17:
[----:B------:R-:W-:-:S04]  /*3590*/  UISETP.LT.AND UP0, UPT, UR52, 0x1, UPT ;  /* 0x000000013400788c */ /* 0x000fc8000bf01270 */
[----:B------:R-:W-:-:S04]  /*35a0*/  USEL UR6, UR52, 0x1, UP0 ;  /* 0x0000000134067887 */ /* 0x000fc80008000000 */
[----:B------:R-:W-:-:S04]  /*35b0*/  UIADD3 UR11, UR52, -UR6, URZ ;  /* 0x80000006340b7290 */ /* 0x000fc8000fffe03f */
[----:B------:R-:W-:-:S06]  /*35c0*/  UISETP.GE.AND UP0, UPT, UR11, 0x1, UPT ;  /* 0x000000010b00788c */ /* 0x000fcc000bf06270 */
[----:B------:R-:W-:-:S13]  /*35d0*/  PLOP3.LUT P0, PT, PT, PT, UP0, 0x80, 0x0 ;  /* 0x000000000000781c */ /* 0x000fda0003f0f008 */
[----:B------:R-:W-:Y:S05]  /*35e0*/  @!P0 BRA `(.L_x_23) ;  /* 0x0000001000ac8947 */ /* 0x000fea0003800000 */
[----:B------:R-:W-:Y:S01]  /*35f0*/  UMOV UR12, UR48 ;  /* 0x00000030000c7c82 */ /* 0x000fe20008000000 */
[----:B------:R-:W-:-:S05]  /*3600*/  ULDC UR15, c[0x0][0x50c] ;  /* 0x00014300000f7ab9 */ /* 0x000fca0000000800 */
.L_x_31:
[----:B------:R-:W-:-:S06]  /*3610*/  UISETP.NE.AND UP0, UPT, UR49, 0x3, UPT ;  /* 0x000000033100788c */ /* 0x000fcc000bf05270 */
[----:B------:R-:W-:-:S13]  /*3620*/  PLOP3.LUT P1, PT, PT, PT, UP0, 0x80, 0x0 ;  /* 0x000000000000781c */ /* 0x000fda0003f2f008 */
[----:B-1-3--:R-:W-:Y:S05]  /*3630*/  @!P1 BRA `(.L_x_24) ;  /* 0x0000000000049947 */ /* 0x00afea0003800000 */
[----:B------:R-:W-:Y:S01]  /*3640*/  BPT.TRAP 0x1 ;  /* 0x000000040000795c */ /* 0x000fe20000300000 */
.L_x_24:
[----:B------:R-:W-:Y:S01]  /*3650*/  ULEA UR6, UR10, UR51, 0x3 ;  /* 0x000000330a067291 */ /* 0x000fe2000f8e183f */
[----:B------:R-:W-:-:S08]  /*3660*/  SHF.L.U32 R3, R0, 0x1f, RZ ;  /* 0x0000001f00037819 */ /* 0x000fd000000006ff */
[----:B------:R1:W3:Y:S01]  /*3670*/  SYNCS.PHASECHK.TRANS64.TRYWAIT P0, [UR6], R3 ;  /* 0x00000003ff0075a7 */ /* 0x0002e20008000146 */
[----:B------:R-:W-:Y:S05]  /*3680*/  @!P1 BRA `(.L_x_25) ;  /* 0x0000000000049947 */ /* 0x000fea0003800000 */
[----:B------:R-:W-:Y:S01]  /*3690*/  BPT.TRAP 0x1 ;  /* 0x000000040000795c */ /* 0x000fe20000300000 */
.L_x_25:
[----:B---3--:R-:W-:Y:S05]  /*36a0*/  @P0 BRA `(.L_x_26) ;  /* 0x0000000000080947 */ /* 0x008fea0003800000 */
[----:B------:R-:W3:Y:S02]  /*36b0*/  SYNCS.PHASECHK.TRANS64.TRYWAIT P0, [UR6], R3 ;  /* 0x00000003ff0075a7 */ /* 0x000ee40008000146 */
[----:B---3--:R-:W-:Y:S05]  /*36c0*/  @!P0 BRA `(.L_x_27) ;  /* 0x000000b800808947 */ /* 0x008fea0003800000 */
.L_x_26:
[----:B------:R-:W-:Y:S01]  /*36d0*/  UIADD3 UR6, UR51, 0x26200, URZ ;  /* 0x0002620033067890 */ /* 0x000fe2000fffe03f */
[----:B------:R-:W-:Y:S01]  /*36e0*/  WARPGROUP.ARRIVE ;  /* 0x00000000000079c5 */ /* 0x000fe20000000000 */
[----:B------:R-:W-:Y:S02]  /*36f0*/  UISETP.NE.AND UP0, UPT, UR4, URZ, UPT ;  /* 0x0000003f0400728c */ /* 0x000fe4000bf05270 */
[----:B------:R-:W-:Y:S02]  /*3700*/  USHF.R.U32.HI UR6, URZ, 0x4, UR6 ;  /* 0x000000043f067899 */ /* 0x000fe40008011606 */
[----:B------:R-:W-:Y:S02]  /*3710*/  USEL UR5, UR5, URZ, !UP0 ;  /* 0x0000003f05057287 */ /* 0x000fe4000c000000 */
[----:B------:R-:W-:Y:S02]  /*3720*/  ULOP3.LUT UR6, UR6, 0x3fff, URZ, 0xc0, !UPT ;  /* 0x00003fff06067892 */ /* 0x000fe4000f8ec03f */
[----:B------:R-:W-:-:S02]  /*3730*/  ULOP3.LUT UR13, UR9, 0x10000, URZ, 0xfc, !UPT ;  /* 0x00010000090d7892 */ /* 0x000fc4000f8efc3f */
[----:B------:R-:W-:Y:S02]  /*3740*/  ULOP3.LUT UR6, UR6, 0x10000, URZ, 0xfc, !UPT ;  /* 0x0001000006067892 */ /* 0x000fe4000f8efc3f */
[----:B------:R-:W-:Y:S02]  /*3750*/  UISETP.NE.U32.AND UP0, UPT, UR5, URZ, UPT ;  /* 0x0000003f0500728c */ /* 0x000fe4000bf05070 */
[----:B------:R-:W-:Y:S02]  /*3760*/  ULEA UR13, UR10, UR13, 0xa ;  /* 0x0000000d0a0d7291 */ /* 0x000fe4000f8e503f */
[----:B------:R-:W-:Y:S01]  /*3770*/  ULEA UR14, UR10, UR6, 0x9 ;  /* 0x000000060a0e7291 */ /* 0x000fe2000f8e483f */
[----:B------:R-:W-:Y:S01]  /*3780*/  UMOV UR5, 0x80000020 ;  /* 0x8000002000057882 */ /* 0x000fe20000000000 */
[----:B------:R-:W-:Y:S01]  /*3790*/  UMOV UR7, 0x80000020 ;  /* 0x8000002000077882 */ /* 0x000fe20000000000 */
[----:B------:R-:W-:Y:S02]  /*37a0*/  UIADD3 UR8, UR8, 0x2, URZ ;  /* 0x0000000208087890 */ /* 0x000fe4000fffe03f */
[----:B------:R-:W-:-:S02]  /*37b0*/  UMOV UR4, UR13 ;  /* 0x0000000d00047c82 */ /* 0x000fc40008000000 */
[----:B------:R-:W-:Y:S02]  /*37c0*/  UMOV UR6, UR14 ;  /* 0x0000000e00067c82 */ /* 0x000fe40008000000 */
[----:B------:R-:W-:Y:S01]  /*37d0*/  QGMMA.64x128x32.F32.E4M3.E4M3 R88, gdesc[UR4], R88, UP0, gsb0 ;  /* 0x01e00000045879f3 */ /* 0x000fe2000b800858 */
[----:B------:R-:W-:Y:S01]  /*37e0*/  UIADD3 UR4, UR13, 0x200, URZ ;  /* 0x000002000d047890 */ /* 0x000fe2000fffe03f */
[----:B------:R-:W-:Y:S01]  /*37f0*/  UMOV UR5, 0x80000020 ;  /* 0x8000002000057882 */ /* 0x000fe20000000000 */
[----:B------:R-:W-:Y:S02]  /*3800*/  WARPGROUP.DEPBAR.LE gsb0, 0x0 ;  /* 0x00008000000079c5 */ /* 0x000fe40000010000 */
[----:B------:R-:W-:-:S07]  /*3810*/  WARPGROUP.ARRIVE ;  /* 0x00000000000079c5 */ /* 0x000fce0000000000 */
[----:B------:R-:W-:Y:S01]  /*3820*/  QGMMA.64x128x32.F32.E4M3.E4M3 R24, gdesc[UR4], R24, UP0, gsb0 ;  /* 0x01e00000041879f3 */ /* 0x000fe2000b800818 */
[----:B------:R-:W-:Y:S02]  /*3830*/  UIADD3 UR4, UR13, 0x2, URZ ;  /* 0x000000020d047890 */ /* 0x000fe4000fffe03f */
[----:B------:R-:W-:Y:S01]  /*3840*/  UIADD3 UR6, UR14, 0x2, URZ ;  /* 0x000000020e067890 */ /* 0x000fe2000fffe03f */
[----:B------:R-:W-:Y:S01]  /*3850*/  UMOV UR5, 0x80000020 ;  /* 0x8000002000057882 */ /* 0x000fe20000000000 */
[----:B------:R-:W-:Y:S01]  /*3860*/  UMOV UR7, 0x80000020 ;  /* 0x8000002000077882 */ /* 0x000fe20000000000 */
[----:B------:R-:W-:Y:S01]  /*3870*/  UISETP.NE.AND UP0, UPT, UR8, UR15, UPT ;  /* 0x0000000f0800728c */ /* 0x000fe2000bf05270 */
[----:B------:R-:W-:Y:S02]  /*3880*/  WARPGROUP.DEPBAR.LE gsb0, 0x0 ;  /* 0x00008000000079c5 */ /* 0x000fe40000010000 */
[----:B------:R-:W-:-:S06]  /*3890*/  WARPGROUP.ARRIVE ;  /* 0x00000000000079c5 */ /* 0x000fcc0000000000 */
[----:B------:R-:W-:Y:S01]  /*38a0*/  QGMMA.64x128x32.F32.E4M3.E4M3 R88, gdesc[UR4], R88, gsb0 ;  /* 0x01e00000045879f3 */ /* 0x000fe20008000858 */
[----:B------:R-:W-:Y:S01]  /*38b0*/  UIADD3 UR4, UR13, 0x202, URZ ;  /* 0x000002020d047890 */ /* 0x000fe2000fffe03f */
[----:B------:R-:W-:Y:S01]  /*38c0*/  UMOV UR5, 0x80000020 ;  /* 0x8000002000057882 */ /* 0x000fe20000000000 */
[----:B------:R-:W-:Y:S02]  /*38d0*/  WARPGROUP.DEPBAR.LE gsb0, 0x0 ;  /* 0x00008000000079c5 */ /* 0x000fe40000010000 */
[----:B------:R-:W-:-:S07]  /*38e0*/  WARPGROUP.ARRIVE ;  /* 0x00000000000079c5 */ /* 0x000fce0000000000 */
[----:B------:R-:W-:Y:S01]  /*38f0*/  QGMMA.64x128x32.F32.E4M3.E4M3 R24, gdesc[UR4], R24, gsb0 ;  /* 0x01e00000041879f3 */ /* 0x000fe20008000818 */
[----:B------:R-:W-:-:S06]  /*3900*/  USEL UR4, URZ, 0x1, UP0 ;  /* 0x000000013f047887 */ /* 0x000fcc0008000000 */
[----:B------:R-:W-:Y:S01]  /*3910*/  ISETP.NE.AND P0, PT, RZ, UR4, PT ;  /* 0x00000004ff007c0c */ /* 0x000fe2000bf05270 */
[----:B------:R-:W-:-:S12]  /*3920*/  WARPGROUP.DEPBAR.LE gsb0, 0x0 ;  /* 0x00008000000079c5 */ /* 0x000fd80000010000 */
[----:B------:R-:W-:Y:S05]  /*3930*/  @!P0 BRA `(.L_x_28) ;  /* 0x0000000c007c8947 */ /* 0x000fea0003800000 */
[----:B------:R-:W4:Y:S04]  /*3940*/  LDL.LU R14, [R1] ;  /* 0x00000000010e7983 */ /* 0x000f280000300800 */
[----:B------:R-:W2:Y:S04]  /*3950*/  LDL.LU R13, [R1+0x4] ;  /* 0x00000400010d7983 */ /* 0x000ea80000300800 */
        /* <DEDUP_REMOVED lines=8> */
[----:B---3--:R-:W3:Y:S01]  /*39e0*/  LDL.LU R4, [R1+0x28] ;  /* 0x0000280001047983 */ /* 0x008ee20000300800 */
[----:B------:R-:W-:-:S01]  /*39f0*/  FADD R227, R88, R227 ;  /* 0x000000e358e37221 */ /* 0x000fc20000000000 */
[----:B------:R-:W-:Y:S01]  /*3a00*/  FADD R226, R89, R226 ;  /* 0x000000e259e27221 */ /* 0x000fe20000000000 */
[----:B------:R-:W-:-:S01]  /*3a10*/  FADD R225, R90, R225 ;  /* 0x000000e15ae17221 */ /* 0x000fc20000000000 */
[----:B------:R-:W-:Y:S01]  /*3a20*/  STL [R1+0xe0], R2 ;  /* 0x0000e00201007387 */ /* 0x000fe20000100800 */
[----:B------:R-:W-:-:S01]  /*3a30*/  FADD R224, R91, R224 ;  /* 0x000000e05be07221 */ /* 0x000fc20000000000 */
[----:B------:R-:W-:Y:S01]  /*3a40*/  FADD R223, R92, R223 ;  /* 0x000000df5cdf7221 */ /* 0x000fe20000000000 */
[----:B------:R-:W-:-:S01]  /*3a50*/  FADD R222, R93, R222 ;  /* 0x000000de5dde7221 */ /* 0x000fc20000000000 */
[----:B------:R-:W-:Y:S01]  /*3a60*/  STL [R1+0xdc], R0 ;  /* 0x0000dc0001007387 */ /* 0x000fe20000100800 */
[----:B------:R-:W-:-:S01]  /*3a70*/  FADD R221, R94, R221 ;  /* 0x000000dd5edd7221 */ /* 0x000fc20000000000 */
[----:B------:R-:W-:Y:S01]  /*3a80*/  FADD R220, R95, R220 ;  /* 0x000000dc5fdc7221 */ /* 0x000fe20000000000 */
        /* <DEDUP_REMOVED lines=75> */
[----:B----4-:R-:W-:Y:S01]  /*3f40*/  FADD R14, R43, R14 ;  /* 0x0000000e2b0e7221 */ /* 0x010fe20000000000 */
[----:B--2---:R-:W-:-:S04]  /*3f50*/  FADD R13, R44, R13 ;  /* 0x0000000d2c0d7221 */ /* 0x004fc80000000000 */
[----:B------:R2:W-:Y:S01]  /*3f60*/  STL [R1], R14 ;  /* 0x0000000e01007387 */ /* 0x0005e20000100800 */
[----:B------:R-:W-:-:S03]  /*3f70*/  FADD R12, R45, R12 ;  /* 0x0000000c2d0c7221 */ /* 0x000fc60000000000 */
[----:B------:R4:W-:Y:S01]  /*3f80*/  STL [R1+0x4], R13 ;  /* 0x0000040d01007387 */ /* 0x0009e20000100800 */
        /* <DEDUP_REMOVED lines=13> */
[----:B------:R-:W4:Y:S01]  /*4060*/  LDL.LU R21, [R1+0x2c] ;  /* 0x00002c0001157983 */ /* 0x000f220000300800 */
[----:B---3--:R-:W-:-:S03]  /*4070*/  FADD R4, R53, R4 ;  /* 0x0000000435047221 */ /* 0x008fc60000000000 */
[----:B------:R3:W-:Y:S04]  /*4080*/  STL [R1+0x20], R6 ;  /* 0x0000200601007387 */ /* 0x0007e80000100800 */
[----:B------:R-:W3:Y:S04]  /*4090*/  LDL.LU R20, [R1+0x30] ;  /* 0x0000300001147983 */ /* 0x000ee80000300800 */
[----:B------:R3:W-:Y:S04]  /*40a0*/  STL [R1+0x24], R5 ;  /* 0x0000240501007387 */ /* 0x0007e80000100800 */
[----:B------:R-:W3:Y:S04]  /*40b0*/  LDL.LU R15, [R1+0x34] ;  /* 0x00003400010f7983 */ /* 0x000ee80000300800 */
[----:B------:R3:W-:Y:S04]  /*40c0*/  STL [R1+0x28], R4 ;  /* 0x0000280401007387 */ /* 0x0007e80000100800 */
[----:B--2---:R-:W2:Y:S04]  /*40d0*/  LDL.LU R14, [R1+0x38] ;  /* 0x00003800010e7983 */ /* 0x004ea80000300800 */
[----:B----4-:R-:W4:Y:S04]  /*40e0*/  LDL.LU R13, [R1+0x3c] ;  /* 0x00003c00010d7983 */ /* 0x010f280000300800 */
[----:B-1----:R-:W4:Y:S04]  /*40f0*/  LDL.LU R12, [R1+0x40] ;  /* 0x00004000010c7983 */ /* 0x002f280000300800 */
[----:B------:R-:W4:Y:S04]  /*4100*/  LDL.LU R11, [R1+0x44] ;  /* 0x00004400010b7983 */ /* 0x000f280000300800 */
[----:B------:R-:W4:Y:S04]  /*4110*/  LDL.LU R10, [R1+0x48] ;  /* 0x00004800010a7983 */ /* 0x000f280000300800 */
[----:B------:R-:W4:Y:S04]  /*4120*/  LDL.LU R9, [R1+0x4c] ;  /* 0x00004c0001097983 */ /* 0x000f280000300800 */
[----:B------:R-:W4:Y:S04]  /*4130*/  LDL.LU R8, [R1+0x50] ;  /* 0x0000500001087983 */ /* 0x000f280000300800 */
[----:B------:R-:W4:Y:S04]  /*4140*/  LDL.LU R7, [R1+0x54] ;  /* 0x0000540001077983 */ /* 0x000f280000300800 */
[----:B---3--:R-:W3:Y:S04]  /*4150*/  LDL.LU R6, [R1+0x58] ;  /* 0x0000580001067983 */ /* 0x008ee80000300800 */
[----:B------:R-:W3:Y:S04]  /*4160*/  LDL.LU R5, [R1+0x5c] ;  /* 0x00005c0001057983 */ /* 0x000ee80000300800 */
[----:B------:R-:W3:Y:S04]  /*4170*/  LDL.LU R4, [R1+0x60] ;  /* 0x0000600001047983 */ /* 0x000ee80000300800 */
[----:B------:R-:W3:Y:S04]  /*4180*/  LDL.LU R3, [R1+0x64] ;  /* 0x0000640001037983 */ /* 0x000ee80000300800 */
[----:B------:R-:W3:Y:S04]  /*4190*/  LDL.LU R2, [R1+0x68] ;  /* 0x0000680001027983 */ /* 0x000ee80000300800 */
[----:B------:R-:W3:Y:S01]  /*41a0*/  LDL.LU R0, [R1+0x6c] ;  /* 0x00006c0001007983 */ /* 0x000ee20000300800 */
[----:B------:R-:W-:-:S01]  /*41b0*/  FADD R21, R54, R21 ;  /* 0x0000001536157221 */ /* 0x000fc20000000000 */
[----:B------:R-:W-:-:S04]  /*41c0*/  FADD R20, R55, R20 ;  /* 0x0000001437147221 */ /* 0x000fc80000000000 */
[----:B------:R-:W-:Y:S01]  /*41d0*/  STL [R1+0x2c], R21 ;  /* 0x00002c1501007387 */ /* 0x000fe20000100800 */
[----:B------:R-:W-:-:S03]  /*41e0*/  FADD R15, R56, R15 ;  /* 0x0000000f380f7221 */ /* 0x000fc60000000000 */
[----:B------:R-:W-:Y:S01]  /*41f0*/  STL [R1+0x30], R20 ;  /* 0x0000301401007387 */ /* 0x000fe20000100800 */
[----:B--2---:R-:W-:-:S03]  /*4200*/  FADD R14, R57, R14 ;  /* 0x0000000e390e7221 */ /* 0x004fc60000000000 */
[----:B------:R-:W-:Y:S01]  /*4210*/  STL [R1+0x34], R15 ;  /* 0x0000340f01007387 */ /* 0x000fe20000100800 */
[----:B----4-:R-:W-:-:S03]  /*4220*/  FADD R13, R58, R13 ;  /* 0x0000000d3a0d7221 */ /* 0x010fc60000000000 */
[----:B------:R-:W-:Y:S01]  /*4230*/  STL [R1+0x38], R14 ;  /* 0x0000380e01007387 */ /* 0x000fe20000100800 */
[----:B------:R-:W-:-:S03]  /*4240*/  FADD R12, R59, R12 ;  /* 0x0000000c3b0c7221 */ /* 0x000fc60000000000 */
        /* <DEDUP_REMOVED lines=11> */
[----:B---3--:R-:W-:-:S03]  /*4300*/  FADD R6, R65, R6 ;  /* 0x0000000641067221 */ /* 0x008fc60000000000 */
[----:B------:R-:W-:Y:S01]  /*4310*/  STL [R1+0x54], R7 ;  /* 0x0000540701007387 */ /* 0x000fe20000100800 */
[----:B------:R-:W-:-:S03]  /*4320*/  FADD R5, R66, R5 ;  /* 0x0000000542057221 */ /* 0x000fc60000000000 */
[----:B------:R-:W-:Y:S01]  /*4330*/  STL [R1+0x58], R6 ;  /* 0x0000580601007387 */ /* 0x000fe20000100800 */
[----:B------:R-:W-:-:S03]  /*4340*/  FADD R4, R67, R4 ;  /* 0x0000000443047221 */ /* 0x000fc60000000000 */
[----:B------:R-:W-:Y:S01]  /*4350*/  STL [R1+0x5c], R5 ;  /* 0x00005c0501007387 */ /* 0x000fe20000100800 */
[----:B------:R-:W-:-:S01]  /*4360*/  FADD R3, R68, R3 ;  /* 0x0000000344037221 */ /* 0x000fc20000000000 */
[----:B------:R-:W-:Y:S02]  /*4370*/  FADD R2, R69, R2 ;  /* 0x0000000245027221 */ /* 0x000fe40000000000 */
[----:B------:R-:W-:Y:S01]  /*4380*/  STL [R1+0x60], R4 ;  /* 0x0000600401007387 */ /* 0x000fe20000100800 */
[----:B------:R-:W-:-:S03]  /*4390*/  FADD R0, R70, R0 ;  /* 0x0000000046007221 */ /* 0x000fc60000000000 */
[----:B------:R1:W-:Y:S04]  /*43a0*/  STL [R1+0x68], R2 ;  /* 0x0000680201007387 */ /* 0x0003e80000100800 */
[----:B------:R-:W-:Y:S04]  /*43b0*/  STL [R1+0x64], R3 ;  /* 0x0000640301007387 */ /* 0x000fe80000100800 */
[----:B-1----:R-:W2:Y:S04]  /*43c0*/  LDL.LU R2, [R1+0x70] ;  /* 0x0000700001027983 */ /* 0x002ea80000300800 */
[----:B------:R1:W-:Y:S04]  /*43d0*/  STL [R1+0x6c], R0 ;  /* 0x00006c0001007387 */ /* 0x0003e80000100800 */
[----:B-1----:R-:W3:Y:S04]  /*43e0*/  LDL.LU R0, [R1+0x74] ;  /* 0x0000740001007983 */ /* 0x002ee80000300800 */
[----:B------:R-:W4:Y:S04]  /*43f0*/  LDL.LU R21, [R1+0x78] ;  /* 0x0000780001157983 */ /* 0x000f280000300800 */
        /* <DEDUP_REMOVED lines=13> */
[----:B------:R-:W4:Y:S01]  /*44d0*/  LDL.LU R3, [R1+0xb0] ;  /* 0x0000b00001037983 */ /* 0x000f220000300800 */
[----:B------:R-:W-:Y:S01]  /*44e0*/  UMOV UR8, URZ ;  /* 0x0000003f00087c82 */ /* 0x000fe20008000000 */
[----:B--2---:R-:W-:-:S05]  /*44f0*/  FADD R2, R71, R2 ;  /* 0x0000000247027221 */ /* 0x004fca0000000000 */
[----:B------:R1:W-:Y:S01]  /*4500*/  STL [R1+0x70], R2 ;  /* 0x0000700201007387 */ /* 0x0003e20000100800 */
[----:B---3--:R-:W-:-:S03]  /*4510*/  FADD R0, R72, R0 ;  /* 0x0000000048007221 */ /* 0x008fc60000000000 */
[----:B-1----:R1:W5:Y:S01]  /*4520*/  LDL.LU R2, [R1+0xe0] ;  /* 0x0000e00001027983 */ /* 0x0023620000300800 */
[----:B----4-:R-:W-:-:S03]  /*4530*/  FADD R21, R73, R21 ;  /* 0x0000001549157221 */ /* 0x010fc60000000000 */
[----:B------:R2:W-:Y:S01]  /*4540*/  STL [R1+0x74], R0 ;  /* 0x0000740001007387 */ /* 0x0005e20000100800 */
[----:B------:R-:W-:-:S01]  /*4550*/  FADD R20, R74, R20 ;  /* 0x000000144a147221 */ /* 0x000fc20000000000 */
[----:B------:R-:W-:Y:S02]  /*4560*/  FADD R15, R75, R15 ;  /* 0x0000000f4b0f7221 */ /* 0x000fe40000000000 */
[----:B--2---:R1:W5:Y:S01]  /*4570*/  LDL.LU R0, [R1+0xdc] ;  /* 0x0000dc0001007983 */ /* 0x0043620000300800 */
        /* <DEDUP_REMOVED lines=20> */
[----:B------:R-:W-:-:S01]  /*46c0*/  FADD R4, R86, R4 ;  /* 0x0000000456047221 */ /* 0x000fc20000000000 */
[----:B------:R-:W-:Y:S02]  /*46d0*/  FADD R3, R3, R87 ;  /* 0x0000005703037221 */ /* 0x000fe40000000000 */
[----:B------:R1:W-:Y:S04]  /*46e0*/  STL [R1+0xa0], R7 ;  /* 0x0000a00701007387 */ /* 0x0003e80000100800 */
[----:B------:R1:W-:Y:S04]  /*46f0*/  STL [R1+0xa4], R6 ;  /* 0x0000a40601007387 */ /* 0x0003e80000100800 */
[----:B------:R1:W-:Y:S04]  /*4700*/  STL [R1+0xa8], R5 ;  /* 0x0000a80501007387 */ /* 0x0003e80000100800 */
[----:B------:R1:W-:Y:S04]  /*4710*/  STL [R1+0xb0], R3 ;  /* 0x0000b00301007387 */ /* 0x0003e80000100800 */
[----:B------:R1:W-:Y:S02]  /*4720*/  STL [R1+0xac], R4 ;  /* 0x0000ac0401007387 */ /* 0x0003e40000100800 */
.L_x_28:
[----:B------:R-:W-:Y:S05]  /*4730*/  @!P1 BRA `(.L_x_29) ;  /* 0x0000000000049947 */ /* 0x000fea0003800000 */
[----:B------:R-:W-:Y:S01]  /*4740*/  BPT.TRAP 0x1 ;  /* 0x000000040000795c */ /* 0x000fe20000300000 */
.L_x_29:
[----:B------:R-:W-:Y:S02]  /*4750*/  UISETP.GT.U32.AND UP0, UPT, UR40, 0x1, UPT ;  /* 0x000000012800788c */ /* 0x000fe4000bf04070 */
[----:B------:R-:W-:-:S04]  /*4760*/  ULEA UR5, UR12, UR51, 0x3 ;  /* 0x000000330c057291 */ /* 0x000fc8000f8e183f */
[----:B------:R-:W-:Y:S01]  /*4770*/  UIADD3 UR5, UR5, 0x40, URZ ;  /* 0x0000004005057890 */ /* 0x000fe2000fffe03f */
[----:B------:R-:W-:-:S03]  /*4780*/  PLOP3.LUT P0, PT, PT, PT, UP0, 0x80, 0x0 ;  /* 0x000000000000781c */ /* 0x000fc60003f0f008 */
[----:B------:R-:W-:-:S09]  /*4790*/  UPRMT UR5, URZ, 0x654, UR5 ;  /* 0x000006543f057896 */ /* 0x000fd20008000005 */
[----:B------:R-:W-:Y:S01]  /*47a0*/  SYNCS.ARRIVE.TRANS64.RED.A1T0 RZ, [UR5], RZ ;  /* 0x000000ffffff79a7 */ /* 0x000fe20008100405 */
[----:B------:R-:W-:Y:S05]  /*47b0*/  @P0 BRA `(.L_x_30) ;  /* 0x0000000000040947 */ /* 0x000fea0003800000 */
[----:B------:R-:W-:Y:S01]  /*47c0*/  BPT.TRAP 0x1 ;  /* 0x000000040000795c */ /* 0x000fe20000300000 */
.L_x_30:
[----:B------:R-:W-:Y:S02]  /*47d0*/  UISETP.GT.AND UP2, UPT, UR11, 0x1, UPT ;  /* 0x000000010b00788c */ /* 0x000fe4000bf44270 */
[----:B------:R-:W-:Y:S02]  /*47e0*/  UIADD3 UR10, UR10, 0x1, URZ ;  /* 0x000000010a0a7890 */ /* 0x000fe4000fffe03f */
[----:B------:R-:W-:Y:S02]  /*47f0*/  UIADD3 UR12, UR12, 0x1, URZ ;  /* 0x000000010c0c7890 */ /* 0x000fe4000fffe03f */
[----:B------:R-:W-:Y:S01]  /*4800*/  PLOP3.LUT P0, PT, PT, PT, UP2, 0x80, 0x0 ;  /* 0x000000000000781c */ /* 0x000fe20003f0f028 */
[----:B------:R-:W-:Y:S02]  /*4810*/  UISETP.NE.AND UP0, UPT, UR10, 0x8, UPT ;  /* 0x000000080a00788c */ /* 0x000fe4000bf05270 */
[----:B------:R-:W-:Y:S02]  /*4820*/  UISETP.NE.AND UP1, UPT, UR12, 0x8, UPT ;  /* 0x000000080c00788c */ /* 0x000fe4000bf25270 */
[----:B------:R-:W-:-:S02]  /*4830*/  USEL UR5, URZ, 0x1, UP0 ;  /* 0x000000013f057887 */ /* 0x000fc40008000000 */
[----:B------:R-:W-:Y:S02]  /*4840*/  UIADD3 UR11, UR11, -0x1, URZ ;  /* 0xffffffff0b0b7890 */ /* 0x000fe4000fffe03f */
[----:B------:R-:W-:Y:S02]  /*4850*/  USEL UR10, UR10, URZ, UP0 ;  /* 0x0000003f0a0a7287 */ /* 0x000fe40008000000 */
[----:B-----5:R-:W-:Y:S01]  /*4860*/  LOP3.LUT R0, R0, UR5, RZ, 0x3c, !PT ;  /* 0x0000000500007c12 */ /* 0x020fe2000f8e3cff */
[----:B------:R-:W-:Y:S01]  /*4870*/  USEL UR12, UR12, URZ, UP1 ;  /* 0x0000003f0c0c7287 */ /* 0x000fe20008800000 */
[----:B------:R-:W-:Y:S01]  /*4880*/  UMOV UR5, 0x1 ;  /* 0x0000000100057882 */ /* 0x000fe20000000000 */
[----:B------:R-:W-:Y:S10]  /*4890*/  @P0 BRA `(.L_x_31) ;  /* 0xffffffec005c0947 */ /* 0x000ff4000383ffff */
.L_x_23:
[----:B------:R-:W-:-:S04]  /*48a0*/  UISETP.NE.AND UP0, UPT, UR8, URZ, UPT ;  /* 0x0000003f0800728c */ /* 0x000fc8000bf05270 */
[----:B------:R-:W-:-:S06]  /*48b0*/  USEL UR4, URZ, 0x1, !UP0 ;  /* 0x000000013f047887 */ /* 0x000fcc000c000000 */
[----:B------:R-:W-:-:S13]  /*48c0*/  ISETP.NE.AND P0, PT, RZ, UR4, PT ;  /* 0x00000004ff007c0c */ /* 0x000fda000bf05270 */
[----:B------:R-:W-:Y:S05]  /*48d0*/  @!P0 BRA `(.L_x_32) ;  /* 0x0000000c00688947 */ /* 0x000fea0003800000 */
[----:B-1-3--:R-:W3:Y:S04]  /*48e0*/  LDL.LU R3, [R1+0xb0] ;  /* 0x0000b00001037983 */ /* 0x00aee80000300800 */
[----:B------:R-:W4:Y:S04]  /*48f0*/  LDL.LU R4, [R1+0xac] ;  /* 0x0000ac0001047983 */ /* 0x000f280000300800 */
[----:B------:R-:W2:Y:S04]  /*4900*/  LDL.LU R5, [R1+0xa8] ;  /* 0x0000a80001057983 */ /* 0x000ea80000300800 */
[----:B------:R-:W3:Y:S04]  /*4910*/  LDL.LU R6, [R1+0xa4] ;  /* 0x0000a40001067983 */ /* 0x000ee80000300800 */
[----:B------:R-:W4:Y:S04]  /*4920*/  LDL.LU R7, [R1+0xa0] ;  /* 0x0000a00001077983 */ /* 0x000f280000300800 */
[----:B------:R-:W2:Y:S04]  /*4930*/  LDL.LU R8, [R1+0x9c] ;  /* 0x00009c0001087983 */ /* 0x000ea80000300800 */
[----:B------:R-:W3:Y:S04]  /*4940*/  LDL.LU R9, [R1+0x98] ;  /* 0x0000980001097983 */ /* 0x000ee80000300800 */
[----:B------:R-:W4:Y:S04]  /*4950*/  LDL.LU R10, [R1+0x94] ;  /* 0x00009400010a7983 */ /* 0x000f280000300800 */
[----:B------:R-:W2:Y:S04]  /*4960*/  LDL.LU R11, [R1+0x90] ;  /* 0x00009000010b7983 */ /* 0x000ea80000300800 */
[----:B------:R-:W3:Y:S04]  /*4970*/  LDL.LU R12, [R1+0x8c] ;  /* 0x00008c00010c7983 */ /* 0x000ee80000300800 */
[----:B------:R-:W4:Y:S04]  /*4980*/  LDL.LU R13, [R1+0x88] ;  /* 0x00008800010d7983 */ /* 0x000f280000300800 */
[----:B------:R-:W2:Y:S01]  /*4990*/  LDL.LU R14, [R1+0x84] ;  /* 0x00008400010e7983 */ /* 0x000ea20000300800 */
[----:B------:R-:W-:-:S03]  /*49a0*/  FADD R227, R88, R227 ;  /* 0x000000e358e37221 */ /* 0x000fc60000000000 */
[----:B------:R-:W3:Y:S01]  /*49b0*/  LDL.LU R15, [R1+0x80] ;  /* 0x00008000010f7983 */ /* 0x000ee20000300800 */
[----:B------:R-:W-:-:S03]  /*49c0*/  FADD R226, R89, R226 ;  /* 0x000000e259e27221 */ /* 0x000fc60000000000 */
[----:B------:R-:W4:Y:S01]  /*49d0*/  LDL.LU R20, [R1+0x7c] ;  /* 0x00007c0001147983 */ /* 0x000f220000300800 */
[----:B------:R-:W-:-:S03]  /*49e0*/  FADD R225, R90, R225 ;  /* 0x000000e15ae17221 */ /* 0x000fc60000000000 */
[----:B------:R-:W2:Y:S01]  /*49f0*/  LDL.LU R0, [R1+0x30] ;  /* 0x0000300001007983 */ /* 0x000ea20000300800 */
[----:B------:R-:W-:-:S03]  /*4a00*/  FADD R224, R91, R224 ;  /* 0x000000e05be07221 */ /* 0x000fc60000000000 */
[----:B------:R-:W3:Y:S01]  /*4a10*/  LDL.LU R21, [R1+0x34] ;  /* 0x0000340001157983 */ /* 0x000ee20000300800 */
[----:B------:R-:W-:-:S03]  /*4a20*/  FADD R223, R92, R223 ;  /* 0x000000df5cdf7221 */ /* 0x000fc60000000000 */
[----:B------:R-:W4:Y:S01]  /*4a30*/  LDL.LU R88, [R1+0x2c] ;  /* 0x00002c0001587983 */ /* 0x000f220000300800 */
        /* <DEDUP_REMOVED lines=13> */
[----:B------:R-:W4:Y:S04]  /*4b10*/  LDL.LU R95, [R1+0x10] ;  /* 0x00001000015f7983 */ /* 0x000f280000300800 */
[----:B------:R-:W4:Y:S04]  /*4b20*/  LDL.LU R96, [R1+0xc] ;  /* 0x00000c0001607983 */ /* 0x000f280000300800 */
[----:B------:R-:W4:Y:S04]  /*4b30*/  LDL.LU R97, [R1+0x8] ;  /* 0x0000080001617983 */ /* 0x000f280000300800 */
[----:B------:R-:W4:Y:S04]  /*4b40*/  LDL.LU R98, [R1+0x4] ;  /* 0x0000040001627983 */ /* 0x000f280000300800 */
[----:B------:R-:W4:Y:S01]  /*4b50*/  LDL.LU R99, [R1] ;  /* 0x0000000001637983 */ /* 0x000f220000300800 */
[----:B------:R-:W-:Y:S01]  /*4b60*/  FADD R213, R102, R213 ;  /* 0x000000d566d57221 */ /* 0x000fe20000000000 */
        /* <DEDUP_REMOVED lines=70> */
[----:B--2---:R-:W-:Y:S01]  /*4fd0*/  FADD R0, R55, R0 ;  /* 0x0000000037007221 */ /* 0x004fe20000000000 */
[----:B---3--:R-:W-:Y:S01]  /*4fe0*/  FADD R21, R56, R21 ;  /* 0x0000001538157221 */ /* 0x008fe20000000000 */
[----:B----4-:R-:W-:Y:S01]  /*4ff0*/  FADD R88, R54, R88 ;  /* 0x0000005836587221 */ /* 0x010fe20000000000 */
        /* <DEDUP_REMOVED lines=10> */
[----:B------:R-:W-:-:S05]  /*50a0*/  FADD R99, R43, R99 ;  /* 0x000000632b637221 */ /* 0x000fca0000000000 */
[----:B------:R1:W-:Y:S04]  /*50b0*/  STL [R1], R99 ;  /* 0x0000006301007387 */ /* 0x0003e80000100800 */
[----:B------:R2:W-:Y:S04]  /*50c0*/  STL [R1+0x4], R98 ;  /* 0x0000046201007387 */ /* 0x0005e80000100800 */
        /* <DEDUP_REMOVED lines=12> */
[----:B------:R-:W4:Y:S04]  /*5190*/  LDL.LU R102, [R1+0x38] ;  /* 0x0000380001667983 */ /* 0x000f280000300800 */
[----:B------:R-:W4:Y:S04]  /*51a0*/  LDL.LU R101, [R1+0x3c] ;  /* 0x00003c0001657983 */ /* 0x000f280000300800 */
[----:B------:R-:W4:Y:S04]  /*51b0*/  LDL.LU R100, [R1+0x40] ;  /* 0x0000400001647983 */ /* 0x000f280000300800 */
[----:B-1----:R-:W4:Y:S04]  /*51c0*/  LDL.LU R99, [R1+0x44] ;  /* 0x0000440001637983 */ /* 0x002f280000300800 */
[----:B--2---:R-:W2:Y:S04]  /*51d0*/  LDL.LU R98, [R1+0x48] ;  /* 0x0000480001627983 */ /* 0x004ea80000300800 */
[----:B---3--:R-:W3:Y:S04]  /*51e0*/  LDL.LU R97, [R1+0x4c] ;  /* 0x00004c0001617983 */ /* 0x008ee80000300800 */
[----:B----4-:R-:W4:Y:S04]  /*51f0*/  LDL.LU R96, [R1+0x50] ;  /* 0x0000500001607983 */ /* 0x010f280000300800 */
        /* <DEDUP_REMOVED lines=25> */
[----:B------:R-:W-:-:S04]  /*5390*/  FADD R101, R58, R101 ;  /* 0x000000653a657221 */ /* 0x000fc80000000000 */
[----:B------:R1:W-:Y:S01]  /*53a0*/  STL [R1+0x38], R102 ;  /* 0x0000386601007387 */ /* 0x0003e20000100800 */
[----:B------:R-:W-:-:S03]  /*53b0*/  FADD R100, R59, R100 ;  /* 0x000000643b647221 */ /* 0x000fc60000000000 */
[----:B------:R1:W-:Y:S01]  /*53c0*/  STL [R1+0x3c], R101 ;  /* 0x00003c6501007387 */ /* 0x0003e20000100800 */
[----:B------:R-:W-:-:S03]  /*53d0*/  FADD R99, R60, R99 ;  /* 0x000000633c637221 */ /* 0x000fc60000000000 */
[----:B------:R1:W-:Y:S01]  /*53e0*/  STL [R1+0x40], R100 ;  /* 0x0000406401007387 */ /* 0x0003e20000100800 */
[----:B--2---:R-:W-:-:S03]  /*53f0*/  FADD R98, R61, R98 ;  /* 0x000000623d627221 */ /* 0x004fc60000000000 */
[----:B------:R1:W-:Y:S01]  /*5400*/  STL [R1+0x44], R99 ;  /* 0x0000446301007387 */ /* 0x0003e20000100800 */
[----:B---3--:R-:W-:-:S03]  /*5410*/  FADD R97, R62, R97 ;  /* 0x000000613e617221 */ /* 0x008fc60000000000 */
[----:B------:R1:W-:Y:S01]  /*5420*/  STL [R1+0x48], R98 ;  /* 0x0000486201007387 */ /* 0x0003e20000100800 */
[----:B----4-:R-:W-:-:S03]  /*5430*/  FADD R96, R63, R96 ;  /* 0x000000603f607221 */ /* 0x010fc60000000000 */
        /* <DEDUP_REMOVED lines=35> */
[----:B------:R1:W-:Y:S02]  /*5670*/  STL [R1+0xac], R4 ;  /* 0x0000ac0401007387 */ /* 0x0003e40000100800 */
.L_x_32:
[----:B-1----:R-:W1:Y:S02]  /*5680*/  LDC R0, c[0x0][0x28c] ;  /* 0x0000a300ff007b82 */ /* 0x002e640000000800 */
[----:B-1----:R-:W-:-:S13]  /*5690*/  ISETP.GE.AND P0, PT, R0, 0x1, PT ;  /* 0x000000010000780c */ /* 0x002fda0003f06270 */
[----:B------:R-:W-:Y:S05]  /*56a0*/  @!P0 BRA `(.L_x_33) ;  /* 0x0000000000408947 */ /* 0x000fea0003800000 */
[----:B------:R-:W-:-:S06]  /*56b0*/  UISETP.NE.AND UP0, UPT, UR49, 0x3, UPT ;  /* 0x000000033100788c */ /* 0x000fcc000bf05270 */
[----:B------:R-:W-:-:S13]  /*56c0*/  PLOP3.LUT P0, PT, PT, PT, UP0, 0x80, 0x0 ;  /* 0x000000000000781c */ /* 0x000fda0003f0f008 */
[----:B------:R-:W-:Y:S05]  /*56d0*/  @!P0 BRA `(.L_x_34) ;  /* 0x0000000000048947 */ /* 0x000fea0003800000 */
[----:B------:R-:W-:Y:S01]  /*56e0*/  BPT.TRAP 0x1 ;  /* 0x000000040000795c */ /* 0x000fe20000300000 */
.L_x_34:
[----:B------:R-:W-:-:S04]  /*56f0*/  UISETP.LT.AND UP0, UPT, UR52, 0x1, UPT ;  /* 0x000000013400788c */ /* 0x000fc8000bf01270 */
[----:B------:R-:W-:Y:S02]  /*5700*/  USEL UR4, UR52, 0x1, UP0 ;  /* 0x0000000134047887 */ /* 0x000fe40008000000 */
[----:B------:R-:W-:Y:S02]  /*5710*/  UISETP.GT.U32.AND UP0, UPT, UR40, 0x1, UPT ;  /* 0x000000012800788c */ /* 0x000fe4000bf04070 */
[----:B------:R-:W-:-:S04]  /*5720*/  UIADD3 UR4, UR48, UR52, -UR4 ;  /* 0x0000003430047290 */ /* 0x000fc8000fffe804 */
[----:B------:R-:W-:Y:S01]  /*5730*/  USHF.L.U32 UR4, UR4, 0x3, URZ ;  /* 0x0000000304047899 */ /* 0x000fe2000800063f */
[----:B------:R-:W-:-:S03]  /*5740*/  PLOP3.LUT P0, PT, PT, PT, UP0, 0x80, 0x0 ;  /* 0x000000000000781c */ /* 0x000fc60003f0f008 */
[----:B------:R-:W-:-:S04]  /*5750*/  ULOP3.LUT UR4, UR4, 0x38, URZ, 0xc0, !UPT ;  /* 0x0000003804047892 */ /* 0x000fc8000f8ec03f */
[----:B------:R-:W-:-:S04]  /*5760*/  UIADD3 UR4, UR51, 0x40, UR4 ;  /* 0x0000004033047890 */ /* 0x000fc8000fffe004 */
[----:B------:R-:W-:-:S09]  /*5770*/  UPRMT UR4, URZ, 0x654, UR4 ;  /* 0x000006543f047896 */ /* 0x000fd20008000004 */
[----:B------:R-:W-:Y:S01]  /*5780*/  SYNCS.ARRIVE.TRANS64.RED.A1T0 RZ, [UR4], RZ ;  /* 0x000000ffffff79a7 */ /* 0x000fe20008100404 */
[----:B------:R-:W-:Y:S05]  /*5790*/  @P0 BRA `(.L_x_33) ;  /* 0x0000000000040947 */ /* 0x000fea0003800000 */
[----:B------:R-:W-:Y:S01]  /*57a0*/  BPT.TRAP 0x1 ;  /* 0x000000040000795c */ /* 0x000fe20000300000 */
.L_x_33:
[----:B------:R-:W4:Y:S01]  /*57b0*/  LDL R24, [R1+0xd8] ;  /* 0x0000d80001187983 */ /* 0x000f220000100800 */
[----:B------:R-:W-:Y:S02]  /*57c0*/  UIADD3 UR4, UR51, 0x100, URZ ;  /* 0x0000010033047890 */ /* 0x000fe4000fffe03f */
[----:B------:R-:W-:Y:S02]  /*57d0*/  USHF.L.U32 UR45, UR53, 0x7, URZ ;  /* 0x00000007352d7899 */ /* 0x000fe4000800063f */
[----:B------:R-:W-:-:S06]  /*57e0*/  ULOP3.LUT UP0, URZ, UR4, 0x9f, URZ, 0xc0, !UPT ;  /* 0x0000009f043f7892 */ /* 0x000fcc000f80c03f */
[----:B------:R-:W-:Y:S02]  /*57f0*/  PLOP3.LUT P0, PT, PT, PT, UP0, 0x80, 0x0 ;  /* 0x000000000000781c */ /* 0x000fe40003f0f008 */
[----:B----4-:R-:W-:-:S13]  /*5800*/  R2UR UR46, R24 ;  /* 0x00000000182e72ca */ /* 0x010fda00000e0000 */
[----:B------:R-:W-:Y:S01]  /*5810*/  USHF.L.U32 UR46, UR46, 0x8, URZ ;  /* 0x000000082e2e7899 */ /* 0x000fe2000800063f */
[----:B------:R-:W-:Y:S11]  /*5820*/  @!P0 BRA `(.L_x_35) ;  /* 0x0000000000408947 */ /* 0x000ff60003800000 */
[----:B------:R-:W-:Y:S01]  /*5830*/  MOV R14, 0x0 ;  /* 0x00000000000e7802 */ /* 0x000fe20000000f00 */
[----:B------:R-:W-:Y:S01]  /*5840*/  ULDC.64 UR4, c[0x4][0x70] ;  /* 0x01001c0000047ab9 */ /* 0x000fe20000000a00 */
[----:B------:R-:W-:Y:S01]  /*5850*/  ULDC.64 UR6, c[0x4][0x8] ;  /* 0x0100020000067ab9 */ /* 0x000fe20000000a00 */
[----:B---3--:R-:W-:Y:S01]  /*5860*/  MOV R4, UR4 ;  /* 0x0000000400047c02 */ /* 0x008fe20008000f00 */
[----:B------:R-:W-:Y:S01]  /*5870*/  IMAD.U32 R5, RZ, RZ, UR5 ;  /* 0x00000005ff057e24 */ /* 0x000fe2000f8e00ff */
[----:B------:R-:W-:Y:S01]  /*5880*/  ULDC.64 UR4, c[0x4][0x78] ;  /* 0x01001e0000047ab9 */ /* 0x000fe20000000a00 */
[----:B------:R-:W1:Y:S01]  /*5890*/  LDC.64 R14, c[0x4][R14] ;  /* 0x010000000e0e7b82 */ /* 0x000e620000000a00 */
[----:B------:R-:W-:Y:S01]  /*58a0*/  MOV R6, UR4 ;  /* 0x0000000400067c02 */ /* 0x000fe20008000f00 */
[----:B------:R-:W-:Y:S01]  /*58b0*/  IMAD.U32 R7, RZ, RZ, UR5 ;  /* 0x00000005ff077e24 */ /* 0x000fe2000f8e00ff */
[----:B------:R-:W-:Y:S01]  /*58c0*/  MOV R10, UR6 ;  /* 0x00000006000a7c02 */ /* 0x000fe20008000f00 */
[----:B------:R-:W-:Y:S01]  /*58d0*/  IMAD.U32 R11, RZ, RZ, UR7 ;  /* 0x00000007ff0b7e24 */ /* 0x000fe2000f8e00ff */
[----:B------:R-:W-:Y:S01]  /*58e0*/  MOV R8, 0x70 ;  /* 0x0000007000087802 */ /* 0x000fe20000000f00 */
[----:B------:R-:W-:Y:S01]  /*58f0*/  IMAD.MOV.U32 R12, RZ, RZ, 0x1 ;  /* 0x00000001ff0c7424 */ /* 0x000fe200078e00ff */
[----:B------:R-:W-:-:S07]  /*5900*/  MOV R13, RZ ;  /* 0x000000ff000d7202 */ /* 0x000fce0000000f00 */
[----:B------:R-:W-:-:S07]  /*5910*/  LEPC R20, `(.L_x_35) ;  /* 0x000000001014794e */ /* 0x000fce0000000000 */
[----:B-12--5:R-:W-:Y:S05]  /*5920*/  CALL.ABS.NOINC R14 ;  /* 0x000000000e007343 */ /* 0x026fea0003c00000 */
.L_x_35:
[----:B------:R-:W-:-:S04]  /*5930*/  UIADD3 UR4, UR51, 0x4100, URZ ;  /* 0x0000410033047890 */ /* 0x000fc8000fffe03f */
[----:B------:R-:W-:-:S06]  /*5940*/  ULOP3.LUT UP0, URZ, UR4, 0x9f, URZ, 0xc0, !UPT ;  /* 0x0000009f043f7892 */ /* 0x000fcc000f80c03f */
[----:B------:R-:W-:-:S13]  /*5950*/  PLOP3.LUT P0, PT, PT, PT, UP0, 0x80, 0x0 ;  /* 0x000000000000781c */ /* 0x000fda0003f0f008 */
[----:B------:R-:W-:Y:S05]  /*5960*/  @!P0 BRA `(.L_x_36) ;  /* 0x0000000000408947 */ /* 0x000fea0003800000 */
[----:B------:R-:W-:Y:S01]  /*5970*/  MOV R14, 0x0 ;  /* 0x00000000000e7802 */ /* 0x000fe20000000f00 */
[----:B------:R-:W-:Y:S01]  /*5980*/  ULDC.64 UR4, c[0x4][0x70] ;  /* 0x01001c0000047ab9 */ /* 0x000fe20000000a00 */
[----:B------:R-:W-:Y:S01]  /*5990*/  ULDC.64 UR6, c[0x4][0x78] ;  /* 0x01001e0000067ab9 */ /* 0x000fe20000000a00 */
[----:B---3--:R-:W-:Y:S01]  /*59a0*/  IMAD.U32 R4, RZ, RZ, UR4 ;  /* 0x00000004ff047e24 */ /* 0x008fe2000f8e00ff */
[----:B------:R-:W-:Y:S01]  /*59b0*/  MOV R5, UR5 ;  /* 0x0000000500057c02 */ /* 0x000fe20008000f00 */
[----:B------:R-:W-:Y:S01]  /*59c0*/  ULDC.64 UR4, c[0x4][0x10] ;  /* 0x0100040000047ab9 */ /* 0x000fe20000000a00 */
[----:B------:R-:W1:Y:S01]  /*59d0*/  LDC.64 R14, c[0x4][R14] ;  /* 0x010000000e0e7b82 */ /* 0x000e620000000a00 */
[----:B------:R-:W-:Y:S01]  /*59e0*/  IMAD.U32 R6, RZ, RZ, UR6 ;  /* 0x00000006ff067e24 */ /* 0x000fe2000f8e00ff */
[----:B------:R-:W-:Y:S01]  /*59f0*/  MOV R7, UR7 ;  /* 0x0000000700077c02 */ /* 0x000fe20008000f00 */
[----:B------:R-:W-:Y:S01]  /*5a00*/  IMAD.U32 R10, RZ, RZ, UR4 ;  /* 0x00000004ff0a7e24 */ /* 0x000fe2000f8e00ff */
[----:B------:R-:W-:Y:S01]  /*5a10*/  MOV R11, UR5 ;  /* 0x00000005000b7c02 */ /* 0x000fe20008000f00 */
[----:B------:R-:W-:Y:S01]  /*5a20*/  IMAD.MOV.U32 R8, RZ, RZ, 0x70 ;  /* 0x00000070ff087424 */ /* 0x000fe200078e00ff */
[----:B------:R-:W-:Y:S01]  /*5a30*/  MOV R12, 0x1 ;  /* 0x00000001000c7802 */ /* 0x000fe20000000f00 */
[----:B------:R-:W-:-:S07]  /*5a40*/  IMAD.MOV.U32 R13, RZ, RZ, RZ ;  /* 0x000000ffff0d7224 */ /* 0x000fce00078e00ff */
[----:B------:R-:W-:-:S07]  /*5a50*/  LEPC R20, `(.L_x_36) ;  /* 0x000000001014794e */ /* 0x000fce0000000000 */
[----:B-12--5:R-:W-:Y:S05]  /*5a60*/  CALL.ABS.NOINC R14 ;  /* 0x000000000e007343 */ /* 0x026fea0003c00000 */
.L_x_36:
[----:B------:R-:W1:Y:S01]  /*5a70*/  S2R R20, SR_TID.X ;  /* 0x0000000000147919 */ /* 0x000e620000002100 */
[----:B---3--:R-:W3:Y:S01]  /*5a80*/  LDC.64 R4, c[0x0][0x590] ;  /* 0x00016400ff047b82 */ /* 0x008ee20000000a00 */
[----:B------:R-:W-:Y:S01]  /*5a90*/  ULDC UR4, c[0x0][0x284] ;  /* 0x0000a10000047ab9 */ /* 0x000fe20000000800 */
[----:B------:R-:W-:-:S06]  /*5aa0*/  MOV R14, UR53 ;  /* 0x00000035000e7c02 */ /* 0x000fcc0008000f00 */
[----:B------:R-:W4:Y:S01]  /*5ab0*/  LDC R6, c[0x0][0x288] ;  /* 0x0000a200ff067b82 */ /* 0x000f220000000800 */
[----:B---3--:R-:W-:-:S04]  /*5ac0*/  ISETP.NE.U32.AND P2, PT, R4, RZ, PT ;  /* 0x000000ff0400720c */ /* 0x008fc80003f45070 */
[----:B------:R-:W-:Y:S02]  /*5ad0*/  ISETP.NE.AND.EX P2, PT, R5, RZ, PT, P2 ;  /* 0x000000ff0500720c */ /* 0x000fe40003f45320 */
[----:B-1----:R-:W-:Y:S02]  /*5ae0*/  SHF.R.U32.HI R0, RZ, 0x2, R20 ;  /* 0x00000002ff007819 */ /* 0x002fe40000011614 */
[----:B------:R-:W-:Y:S02]  /*5af0*/  LOP3.LUT R13, R20, 0xe0, RZ, 0xc0, !PT ;  /* 0x000000e0140d7812 */ /* 0x000fe400078ec0ff */
[----:B------:R-:W-:Y:S02]  /*5b00*/  LOP3.LUT R15, R0, 0x7, RZ, 0xc0, !PT ;  /* 0x00000007000f7812 */ /* 0x000fe400078ec0ff */
[----:B------:R-:W-:Y:S02]  /*5b10*/  LOP3.LUT R3, R20, 0x3, RZ, 0xc0, !PT ;  /* 0x0000000314037812 */ /* 0x000fe400078ec0ff */
[----:B------:R-:W-:-:S03]  /*5b20*/  SHF.R.U32.HI R0, RZ, 0x1, R13 ;  /* 0x00000001ff007819 */ /* 0x000fc6000001160d */
[----:B----4-:R-:W-:Y:S01]  /*5b30*/  IMAD R3, R3, -0x2, R6 ;  /* 0xfffffffe03037824 */ /* 0x010fe200078e0206 */
[----:B------:R-:W-:-:S03]  /*5b40*/  IADD3 R0, -R0, UR4, -R15 ;  /* 0x0000000400007c10 */ /* 0x000fc6000fffe90f */
[----:B------:R-:W-:Y:S02]  /*5b50*/  IMAD R14, R14, -0x80, R3 ;  /* 0xffffff800e0e7824 */ /* 0x000fe400078e0203 */
[----:B------:R-:W-:Y:S01]  /*5b60*/  IMAD R20, R24, -0x100, R0 ;  /* 0xffffff0018147824 */ /* 0x000fe200078e0200 */
[----:B------:R-:W-:Y:S06]  /*5b70*/  @!P2 BRA `(.L_x_37) ;  /* 0x000000000090a947 */ /* 0x000fec0003800000 */
[----:B------:R-:W-:Y:S02]  /*5b80*/  ULDC.64 UR4, c[0x0][0x588] ;  /* 0x0001620000047ab9 */ /* 0x000fe40000000a00 */
[----:B------:R-:W-:-:S04]  /*5b90*/  ISETP.NE.U32.AND P0, PT, RZ, UR4, PT ;  /* 0x00000004ff007c0c */ /* 0x000fc8000bf05070 */
[----:B------:R-:W-:-:S13]  /*5ba0*/  ISETP.NE.AND.EX P0, PT, RZ, UR5, PT, P0 ;  /* 0x00000005ff007c0c */ /* 0x000fda000bf05300 */
[----:B------:R-:W-:Y:S05]  /*5bb0*/  @!P0 BRA `(.L_x_38) ;  /* 0x0000000000448947 */ /* 0x000fea0003800000 */
[----:B------:R-:W1:Y:S01]  /*5bc0*/  LDC.64 R2, c[0x0][0x588] ;  /* 0x00016200ff027b82 */ /* 0x000e620000000a00 */
[----:B------:R-:W-:-:S04]  /*5bd0*/  IMAD R7, R4, UR47, RZ ;  /* 0x0000002f04077c24 */ /* 0x000fc8000f8e02ff */
[----:B-1----:R-:W-:-:S05]  /*5be0*/  IMAD.WIDE R2, R7, 0x4, R2 ;  /* 0x0000000407027825 */ /* 0x002fca00078e0202 */
[----:B------:R1:W3:Y:S01]  /*5bf0*/  LDG.E R8, desc[UR58][R2.64] ;  /* 0x0000003a02087981 */ /* 0x0002e2000c1e1900 */
[----:B------:R-:W-:Y:S01]  /*5c00*/  IMAD.MOV.U32 R0, RZ, RZ, 0x1 ;  /* 0x00000001ff007424 */ /* 0x000fe200078e00ff */
[----:B------:R-:W-:Y:S01]  /*5c10*/  MOV R6, 0x1 ;  /* 0x0000000100067802 */ /* 0x000fe20000000f00 */
[----:B------:R-:W-:-:S03]  /*5c20*/  IMAD.MOV.U32 R7, RZ, RZ, 0x1 ;  /* 0x00000001ff077424 */ /* 0x000fc600078e00ff */
[----:B-1----:R-:W-:Y:S02]  /*5c30*/  PRMT R3, R0, 0x7610, R3 ;  /* 0x0000761000037816 */ /* 0x002fe40000000003 */
[----:B------:R-:W-:Y:S02]  /*5c40*/  PRMT R2, R6, 0x7610, R2 ;  /* 0x0000761006027816 */ /* 0x000fe40000000002 */
[----:B------:R-:W-:Y:S01]  /*5c50*/  PRMT R0, R7, 0x7610, R0 ;  /* 0x0000761007007816 */ /* 0x000fe20000000000 */
[----:B------:R-:W-:Y:S04]  /*5c60*/  STL.S16 [R1+0xd4], R3 ;  /* 0x0000d40301007387 */ /* 0x000fe80000100600 */
[----:B---3--:R-:W-:Y:S04]  /*5c70*/  STL [R1+0xbc], R8 ;  /* 0x0000bc0801007387 */ /* 0x008fe80000100800 */
[----:B------:R1:W-:Y:S04]  /*5c80*/  STL.S16 [R1+0xd0], R2 ;  /* 0x0000d00201007387 */ /* 0x0003e80000100600 */
[----:B------:R3:W-:Y:S04]  /*5c90*/  STL.S16 [R1+0xcc], R0 ;  /* 0x0000cc0001007387 */ /* 0x0007e80000100600 */
[----:B------:R3:W-:Y:S01]  /*5ca0*/  STL [R1+0xc8], R8 ;  /* 0x0000c80801007387 */ /* 0x0007e20000100800 */
[----:B-1----:R-:W-:Y:S01]  /*5cb0*/  MOV R2, R8 ;  /* 0x0000000800027202 */ /* 0x002fe20000000f00 */
[----:B------:R-:W-:Y:S06]  /*5cc0*/  BRA `(.L_x_37) ;  /* 0x00000000003c7947 */ /* 0x000fec0003800000 */
.L_x_38:
[----:B------:R-:W-:Y:S01]  /*5cd0*/  IMAD.MOV.U32 R0, RZ, RZ, 0x1 ;  /* 0x00000001ff007424 */ /* 0x000fe200078e00ff */
[----:B------:R-:W-:Y:S01]  /*5ce0*/  MOV R2, 0x1 ;  /* 0x0000000100027802 */ /* 0x000fe20000000f00 */
[----:B------:R-:W-:Y:S01]  /*5cf0*/  IMAD.MOV.U32 R3, RZ, RZ, 0x1 ;  /* 0x00000001ff037424 */ /* 0x000fe200078e00ff */
[----:B------:R-:W-:Y:S02]  /*5d00*/  ULDC UR4, c[0x0][0x580] ;  /* 0x0001600000047ab9 */ /* 0x000fe40000000800 */
[----:B------:R-:W-:Y:S02]  /*5d10*/  PRMT R6, R0, 0x7610, R6 ;  /* 0x0000761000067816 */ /* 0x000fe40000000006 */
[----:B------:R-:W-:Y:S02]  /*5d20*/  PRMT R0, R2, 0x7610, R0 ;  /* 0x0000761002007816 */ /* 0x000fe40000000000 */
[----:B------:R-:W-:Y:S01]  /*5d30*/  PRMT R2, R3, 0x7610, R2 ;  /* 0x0000761003027816 */ /* 0x000fe20000000002 */
[----:B------:R-:W-:Y:S01]  /*5d40*/  STL.S16 [R1+0xd4], R6 ;  /* 0x0000d40601007387 */ /* 0x000fe20000100600 */
[----:B------:R-:W-:-:S03]  /*5d50*/  MOV R3, UR4 ;  /* 0x0000000400037c02 */ /* 0x000fc60008000f00 */
[----:B------:R1:W-:Y:S04]  /*5d60*/  STL.S16 [R1+0xd0], R0 ;  /* 0x0000d00001007387 */ /* 0x0003e80000100600 */
[----:B------:R3:W-:Y:S04]  /*5d70*/  STL.S16 [R1+0xcc], R2 ;  /* 0x0000cc0201007387 */ /* 0x0007e80000100600 */
[----:B------:R4:W-:Y:S01]  /*5d80*/  STL [R1+0xbc], R3 ;  /* 0x0000bc0301007387 */ /* 0x0009e20000100800 */
[----:B-1----:R-:W-:Y:S01]  /*5d90*/  IMAD.U32 R0, RZ, RZ, UR4 ;  /* 0x00000004ff007e24 */ /* 0x002fe2000f8e00ff */
[----:B---3--:R-:W-:-:S04]  /*5da0*/  MOV R2, UR4 ;  /* 0x0000000400027c02 */ /* 0x008fc80008000f00 */
[----:B------:R4:W-:Y:S03]  /*5db0*/  STL [R1+0xc8], R0 ;  /* 0x0000c80001007387 */ /* 0x0009e60000100800 */
.L_x_37:
[----:B------:R-:W1:Y:S02]  /*5dc0*/  LDC.64 R6, c[0x0][0x5b0] ;  /* 0x00016c00ff067b82 */ /* 0x000e640000000a00 */
[----:B-1----:R-:W-:-:S04]  /*5dd0*/  ISETP.NE.U32.AND P0, PT, R6, RZ, PT ;  /* 0x000000ff0600720c */ /* 0x002fc80003f05070 */
[----:B------:R-:W-:-:S13]  /*5de0*/  ISETP.NE.AND.EX P0, PT, R7, RZ, PT, P0 ;  /* 0x000000ff0700720c */ /* 0x000fda0003f05300 */
[----:B------:R-:W-:Y:S05]  /*5df0*/  @!P0 BRA `(.L_x_39) ;  /* 0x00000000002c8947 */ /* 0x000fea0003800000 */
[----:B------:R-:W-:Y:S02]  /*5e00*/  ULDC.64 UR4, c[0x0][0x5a8] ;  /* 0x00016a0000047ab9 */ /* 0x000fe40000000a00 */
[----:B------:R-:W-:-:S04]  /*5e10*/  ISETP.NE.U32.AND P0, PT, RZ, UR4, PT ;  /* 0x00000004ff007c0c */ /* 0x000fc8000bf05070 */
[----:B------:R-:W-:-:S13]  /*5e20*/  ISETP.NE.AND.EX P0, PT, RZ, UR5, PT, P0 ;  /* 0x00000005ff007c0c */ /* 0x000fda000bf05300 */
[----:B------:R-:W-:Y:S05]  /*5e30*/  @!P0 BRA `(.L_x_40) ;  /* 0x0000000000148947 */ /* 0x000fea0003800000 */
[----:B---3--:R-:W1:Y:S01]  /*5e40*/  LDC.64 R8, c[0x0][0x5a8] ;  /* 0x00016a00ff087b82 */ /* 0x008e620000000a00 */
[----:B------:R-:W-:-:S04]  /*5e50*/  IMAD R7, R6, UR47, RZ ;  /* 0x0000002f06077c24 */ /* 0x000fc8000f8e02ff */
[----:B-1----:R-:W-:-:S05]  /*5e60*/  IMAD.WIDE R6, R7, 0x4, R8 ;  /* 0x0000000407067825 */ /* 0x002fca00078e0208 */
[----:B-----5:R1:W5:Y:S01]  /*5e70*/  LDG.E R16, desc[UR58][R6.64] ;  /* 0x0000003a06107981 */ /* 0x020362000c1e1900 */
[----:B------:R-:W-:Y:S05]  /*5e80*/  BRA `(.L_x_39) ;  /* 0x0000000000087947 */ /* 0x000fea0003800000 */
.L_x_40:
[----:B------:R-:W-:Y:S02]  /*5e90*/  ULDC UR4, c[0x0][0x5a0] ;  /* 0x0001680000047ab9 */ /* 0x000fe40000000800 */
[----:B-----5:R-:W-:-:S07]  /*5ea0*/  IMAD.U32 R16, RZ, RZ, UR4 ;  /* 0x00000004ff107e24 */ /* 0x020fce000f8e00ff */
.L_x_39:
[----:B---34-:R-:W3:Y:S01]  /*5eb0*/  LDL R0, [R1+0xcc] ;  /* 0x0000cc0001007983 */ /* 0x018ee20000100800 */
[----:B-1----:R-:W1:Y:S01]  /*5ec0*/  LDC.64 R6, c[0x0][0x5c0] ;  /* 0x00017000ff067b82 */ /* 0x002e620000000a00 */
[----:B------:R-:W-:Y:S02]  /*5ed0*/  ULDC.64 UR4, c[0x0][0x588] ;  /* 0x0001620000047ab9 */ /* 0x000fe40000000a00 */
[----:B------:R-:W4:Y:S04]  /*5ee0*/  LDL.LU R8, [R1+0xc8] ;  /* 0x0000c80001087983 */ /* 0x000f280000300800 */
[----:B------:R-:W2:Y:S01]  /*5ef0*/  LDL R3, [R1+0xbc] ;  /* 0x0000bc0001037983 */ /* 0x000ea20000100800 */
[----:B------:R-:W1:Y:S01]  /*5f00*/  LDC R11, c[0x0][0x5c8] ;  /* 0x00017200ff0b7b82 */ /* 0x000e620000000800 */
[----:B------:R-:W-:-:S02]  /*5f10*/  ISETP.NE.U32.AND P4, PT, RZ, UR4, PT ;  /* 0x00000004ff007c0c */ /* 0x000fc4000bf85070 */
[----:B------:R-:W-:Y:S02]  /*5f20*/  ISETP.EQ.U32.AND P3, PT, R4, RZ, PT ;  /* 0x000000ff0400720c */ /* 0x000fe40003f62070 */
[----:B------:R-:W-:Y:S02]  /*5f30*/  ISETP.NE.AND.EX P4, PT, RZ, UR5, PT, P4 ;  /* 0x00000005ff007c0c */ /* 0x000fe4000bf85340 */
[----:B------:R-:W-:Y:S02]  /*5f40*/  PLOP3.LUT P1, PT, PT, PT, PT, 0x8, 0x0 ;  /* 0x000000000000781c */ /* 0x000fe40003f2e170 */
[----:B------:R-:W-:Y:S02]  /*5f50*/  ISETP.EQ.OR.EX P3, PT, R5, RZ, !P4, P3 ;  /* 0x000000ff0500720c */ /* 0x000fe40006762730 */
[----:B------:R-:W-:Y:S02]  /*5f60*/  PLOP3.LUT P4, PT, P4, PT, PT, 0x8, 0x0 ;  /* 0x000000000000781c */ /* 0x000fe4000278e170 */
[----:B-1----:R-:W-:-:S04]  /*5f70*/  ISETP.NE.U32.AND P0, PT, R6, RZ, PT ;  /* 0x000000ff0600720c */ /* 0x002fc80003f05070 */
[----:B------:R-:W-:-:S04]  /*5f80*/  ISETP.NE.AND.EX P0, PT, R7, RZ, PT, P0 ;  /* 0x000000ff0700720c */ /* 0x000fc80003f05300 */
[----:B------:R-:W-:Y:S02]  /*5f90*/  FSEL R11, R11, RZ, !P0 ;  /* 0x000000ff0b0b7208 */ /* 0x000fe40004000000 */
[----:B---3--:R-:W-:-:S04]  /*5fa0*/  LOP3.LUT P5, RZ, R0, 0xff, RZ, 0xc0, !PT ;  /* 0x000000ff00ff7812 */ /* 0x008fc800078ac0ff */
[-C--:B----4-:R-:W-:Y:S02]  /*5fb0*/  FSEL R0, R2, R8.reuse, !P5 ;  /* 0x0000000802007208 */ /* 0x090fe40006800000 */
[C---:B--2---:R-:W-:Y:S02]  /*5fc0*/  FSEL R8, R3.reuse, R8, !P2 ;  /* 0x0000000803087208 */ /* 0x044fe40005000000 */
[----:B------:R-:W-:-:S03]  /*5fd0*/  FSEL R0, R3, R0, !P2 ;  /* 0x0000000003007208 */ /* 0x000fc60005000000 */
[----:B------:R1:W-:Y:S01]  /*5fe0*/  STL [R1+0xc8], R8 ;  /* 0x0000c80801007387 */ /* 0x0003e20000100800 */
[----:B------:R-:W-:Y:S05]  /*5ff0*/  @!P3 BRA `(.L_x_41) ;  /* 0x000000000048b947 */ /* 0x000fea0003800000 */
[----:B------:R-:W-:Y:S04]  /*6000*/  BSSY B0, `(.L_x_41) ;  /* 0x0000011000007945 */ /* 0x000fe80003800000 */
[----:B------:R-:W-:Y:S05]  /*6010*/  @!P2 BRA `(.L_x_42) ;  /* 0x000000000030a947 */ /* 0x000fea0003800000 */
[----:B-1----:R-:W2:Y:S01]  /*6020*/  LDL R8, [R1+0xd0] ;  /* 0x0000d00001087983 */ /* 0x002ea20000100800 */
[----:B------:R-:W-:Y:S02]  /*6030*/  PRMT R5, RZ, 0x7610, R5 ;  /* 0x00007610ff057816 */ /* 0x000fe40000000005 */
[----:B------:R-:W-:-:S03]  /*6040*/  PLOP3.LUT P1, PT, P4, PT, PT, 0x80, 0x0 ;  /* 0x000000000000781c */ /* 0x000fc6000272f070 */
[----:B------:R3:W-:Y:S01]  /*6050*/  STL.S16 [R1+0xcc], R5 ;  /* 0x0000cc0501007387 */ /* 0x0007e20000100600 */
[----:B--2---:R-:W-:-:S13]  /*6060*/  LOP3.LUT P3, RZ, R8, 0xff, RZ, 0xc0, !PT ;  /* 0x000000ff08ff7812 */ /* 0x004fda000786c0ff */
[----:B---3--:R-:W-:Y:S05]  /*6070*/  @!P3 BRA `(.L_x_43) ;  /* 0x000000000024b947 */ /* 0x008fea0003800000 */
[----:B------:R-:W-:Y:S01]  /*6080*/  PRMT R4, R8, 0x7610, R4 ;  /* 0x0000761008047816 */ /* 0x000fe20000000004 */
[----:B------:R3:W-:Y:S01]  /*6090*/  STL [R1+0xc8], R3 ;  /* 0x0000c80301007387 */ /* 0x0007e20000100800 */
[----:B------:R-:W-:Y:S02]  /*60a0*/  FSETP.EQ.AND P1, PT, R3, RZ, PT ;  /* 0x000000ff0300720b */ /* 0x000fe40003f22000 */
[----:B------:R-:W-:Y:S01]  /*60b0*/  MOV R0, R3 ;  /* 0x0000000300007202 */ /* 0x000fe20000000f00 */
[----:B------:R3:W-:Y:S01]  /*60c0*/  STL.S16 [R1+0xcc], R4 ;  /* 0x0000cc0401007387 */ /* 0x0007e20000100600 */
[----:B------:R-:W-:Y:S09]  /*60d0*/  BRA `(.L_x_43) ;  /* 0x00000000000c7947 */ /* 0x000ff20003800000 */
.L_x_42:
[----:B------:R2:W-:Y:S01]  /*60e0*/  STL [R1+0xc8], R3 ;  /* 0x0000c80301007387 */ /* 0x0005e20000100800 */
[----:B------:R-:W-:Y:S01]  /*60f0*/  FSETP.EQ.AND P1, PT, R3, RZ, PT ;  /* 0x000000ff0300720b */ /* 0x000fe20003f22000 */
[----:B------:R-:W-:-:S12]  /*6100*/  IMAD.MOV.U32 R0, RZ, RZ, R3 ;  /* 0x000000ffff007224 */ /* 0x000fd800078e0003 */
.L_x_43:
[----:B------:R-:W-:Y:S05]  /*6110*/  BSYNC B0 ;  /* 0x0000000000007941 */ /* 0x000fea0003800000 */
.L_x_41:
[----:B------:R-:W-:Y:S04]  /*6120*/  BSSY B0, `(.L_x_44) ;  /* 0x0000014000007945 */ /* 0x000fe80003800000 */
[----:B------:R-:W-:Y:S05]  /*6130*/  @!P2 BRA `(.L_x_45) ;  /* 0x00000000003ca947 */ /* 0x000fea0003800000 */
[----:B------:R-:W4:Y:S01]  /*6140*/  LDL R5, [R1+0xd4] ;  /* 0x0000d40001057983 */ /* 0x000f220000100800 */
[----:B-1----:R-:W-:Y:S02]  /*6150*/  PRMT R8, RZ, 0x7610, R8 ;  /* 0x00007610ff087816 */ /* 0x002fe40000000008 */
[----:B------:R-:W-:-:S03]  /*6160*/  PRMT R9, RZ, 0x7610, R9 ;  /* 0x00007610ff097816 */ /* 0x000fc60000000009 */
[----:B------:R1:W-:Y:S04]  /*6170*/  STL.S16 [R1+0xcc], R8 ;  /* 0x0000cc0801007387 */ /* 0x0003e80000100600 */
[----:B------:R1:W-:Y:S01]  /*6180*/  STL.S16 [R1+0xd0], R9 ;  /* 0x0000d00901007387 */ /* 0x0003e20000100600 */
[----:B----4-:R-:W-:-:S13]  /*6190*/  LOP3.LUT P2, RZ, R5, 0xff, RZ, 0xc0, !PT ;  /* 0x000000ff05ff7812 */ /* 0x010fda000784c0ff */
[----:B-1----:R-:W-:Y:S05]  /*61a0*/  @!P2 BRA `(.L_x_46) ;  /* 0x00000000002ca947 */ /* 0x002fea0003800000 */
[C---:B------:R-:W-:Y:S01]  /*61b0*/  PRMT R0, R5.reuse, 0x7610, R0 ;  /* 0x0000761005007816 */ /* 0x040fe20000000000 */
[----:B------:R-:W-:Y:S01]  /*61c0*/  STL [R1+0xc8], R3 ;  /* 0x0000c80301007387 */ /* 0x000fe20000100800 */
[----:B---3--:R-:W-:Y:S02]  /*61d0*/  PRMT R4, R5, 0x7610, R4 ;  /* 0x0000761005047816 */ /* 0x008fe40000000004 */
[----:B------:R-:W-:Y:S01]  /*61e0*/  FSETP.EQ.AND P4, PT, R3, RZ, PT ;  /* 0x000000ff0300720b */ /* 0x000fe20003f82000 */
[----:B------:R1:W-:Y:S04]  /*61f0*/  STL.S16 [R1+0xd0], R0 ;  /* 0x0000d00001007387 */ /* 0x0003e80000100600 */
[----:B------:R4:W-:Y:S01]  /*6200*/  STL.S16 [R1+0xcc], R4 ;  /* 0x0000cc0401007387 */ /* 0x0009e20000100600 */
[----:B-1----:R-:W-:Y:S01]  /*6210*/  MOV R0, R3 ;  /* 0x0000000300007202 */ /* 0x002fe20000000f00 */
[----:B------:R-:W-:Y:S06]  /*6220*/  BRA `(.L_x_46) ;  /* 0x00000000000c7947 */ /* 0x000fec0003800000 */
.L_x_45:
[----:B------:R4:W-:Y:S01]  /*6230*/  STL [R1+0xc8], R3 ;  /* 0x0000c80301007387 */ /* 0x0009e20000100800 */
[----:B------:R-:W-:Y:S01]  /*6240*/  FSETP.EQ.AND P4, PT, R3, RZ, PT ;  /* 0x000000ff0300720b */ /* 0x000fe20003f82000 */
[----:B------:R-:W-:-:S12]  /*6250*/  IMAD.MOV.U32 R0, RZ, RZ, R3 ;  /* 0x000000ffff007224 */ /* 0x000fd800078e0003 */
.L_x_46:
[----:B------:R-:W-:Y:S05]  /*6260*/  BSYNC B0 ;  /* 0x0000000000007941 */ /* 0x000fea0003800000 */
.L_x_44:
[-C--:B------:R-:W-:Y:S01]  /*6270*/  MOV R5, R11.reuse ;  /* 0x0000000b00057202 */ /* 0x080fe20000000f00 */
[----:B------:R-:W-:Y:S01]  /*6280*/  IMAD.MOV.U32 R9, RZ, RZ, R11 ;  /* 0x000000ffff097224 */ /* 0x000fe200078e000b */
[----:B------:R-:W-:Y:S01]  /*6290*/  MOV R12, RZ ;  /* 0x000000ff000c7202 */ /* 0x000fe20000000f00 */
[----:B------:R-:W-:Y:S01]  /*62a0*/  IMAD.MOV.U32 R10, RZ, RZ, RZ ;  /* 0x000000ffff0a7224 */ /* 0x000fe200078e00ff */
[----:B--234-:R-:W-:Y:S01]  /*62b0*/  MOV R3, R11 ;  /* 0x0000000b00037202 */ /* 0x01cfe20000000f00 */
[----:B------:R-:W-:Y:S06]  /*62c0*/  @!P0 BRA `(.L_x_47) ;  /* 0x0000000000888947 */ /* 0x000fec0003800000 */
[----:B-1----:R-:W1:Y:S01]  /*62d0*/  LDC.64 R8, c[0x0][0x5d0] ;  /* 0x00017400ff087b82 */ /* 0x002e620000000a00 */
[----:B------:R-:W-:Y:S01]  /*62e0*/  SHF.R.U32.HI R13, RZ, 0x5, R13 ;  /* 0x00000005ff0d7819 */ /* 0x000fe2000001160d */
[----:B------:R-:W-:Y:S01]  /*62f0*/  USHF.R.S32.HI UR4, URZ, 0x1f, UR47 ;  /* 0x0000001f3f047899 */ /* 0x000fe2000801142f */
[----:B------:R-:W-:Y:S01]  /*6300*/  ISETP.GE.AND P0, PT, R14, 0x1, PT ;  /* 0x000000010e00780c */ /* 0x000fe20003f06270 */
[----:B------:R-:W-:Y:S02]  /*6310*/  IMAD.MOV.U32 R3, RZ, RZ, RZ ;  /* 0x000000ffff037224 */ /* 0x000fe400078e00ff */
[----:B------:R-:W-:Y:S01]  /*6320*/  IMAD.SHL.U32 R4, R13, 0x10, RZ ;  /* 0x000000100d047824 */ /* 0x000fe200078e00ff */
[C---:B------:R-:W-:Y:S02]  /*6330*/  ISETP.LT.OR P2, PT, R20.reuse, 0x9, !P0 ;  /* 0x000000091400780c */ /* 0x040fe40004741670 */
[----:B------:R-:W-:Y:S02]  /*6340*/  ISETP.LT.OR P5, PT, R20, 0x1, !P0 ;  /* 0x000000011400780c */ /* 0x000fe400047a1670 */
[----:B------:R-:W-:-:S04]  /*6350*/  LOP3.LUT R4, R4, 0xfffffff0, R15, 0xe2, !PT ;  /* 0xfffffff004047812 */ /* 0x000fc800078ee20f */
[----:B------:R-:W-:-:S04]  /*6360*/  IADD3 R4, R4, UR46, RZ ;  /* 0x0000002e04047c10 */ /* 0x000fc8000fffe0ff */
[--C-:B------:R-:W-:Y:S01]  /*6370*/  SHF.R.S32.HI R5, RZ, 0x1f, R4.reuse ;  /* 0x0000001fff057819 */ /* 0x100fe20000011404 */
[C---:B-1----:R-:W-:Y:S02]  /*6380*/  IMAD R14, R8.reuse, UR4, RZ ;  /* 0x00000004080e7c24 */ /* 0x042fe4000f8e02ff */
[----:B------:R-:W-:-:S04]  /*6390*/  IMAD.WIDE.U32 R4, R8, UR47, R4 ;  /* 0x0000002f08047c25 */ /* 0x000fc8000f8e0004 */
[----:B------:R-:W-:Y:S01]  /*63a0*/  IMAD R9, R9, UR47, R14 ;  /* 0x0000002f09097c24 */ /* 0x000fe2000f8e020e */
[----:B------:R-:W-:-:S04]  /*63b0*/  IADD3 R4, P3, R4, R6, RZ ;  /* 0x0000000604047210 */ /* 0x000fc80007f7e0ff */
[----:B------:R-:W-:Y:S02]  /*63c0*/  IADD3.X R5, R7, R5, R9, P3, !PT ;  /* 0x0000000507057210 */ /* 0x000fe40001ffe409 */
[----:B------:R-:W-:-:S03]  /*63d0*/  ISETP.LT.OR P3, PT, R20, 0x81, !P0 ;  /* 0x000000811400780c */ /* 0x000fc60004761670 */
[----:B------:R-:W2:Y:S04]  /*63e0*/  @!P2 LDG.E.U8 R6, desc[UR58][R4.64+0x8] ;  /* 0x0000083a0406a981 */ /* 0x000ea8000c1e1100 */
[----:B------:R-:W3:Y:S01]  /*63f0*/  @!P5 LDG.E.U8 R3, desc[UR58][R4.64] ;  /* 0x0000003a0403d981 */ /* 0x000ee2000c1e1100 */
[----:B------:R-:W-:-:S05]  /*6400*/  ISETP.LT.OR P0, PT, R20, 0x89, !P0 ;  /* 0x000000891400780c */ /* 0x000fca0004701670 */
[----:B------:R-:W4:Y:S08]  /*6410*/  @!P3 LDG.E.U8 R7, desc[UR58][R4.64+0x80] ;  /* 0x0000803a0407b981 */ /* 0x000f30000c1e1100 */
[----:B------:R-:W4:Y:S01]  /*6420*/  @!P0 LDG.E.U8 R8, desc[UR58][R4.64+0x88] ;  /* 0x0000883a04088981 */ /* 0x000f22000c1e1100 */
[----:B--2---:R-:W-:-:S04]  /*6430*/  @!P2 SHF.L.U32 R6, R6, 0x8, RZ ;  /* 0x000000080606a819 */ /* 0x004fc800000006ff */
[----:B---3--:R-:W-:-:S04]  /*6440*/  @!P2 LOP3.LUT R3, R3, R6, RZ, 0xfc, !PT ;  /* 0x000000060303a212 */ /* 0x008fc800078efcff */
[----:B------:R-:W-:-:S05]  /*6450*/  @!P3 LOP3.LUT R6, R3, 0xff00ffff, RZ, 0xc0, !PT ;  /* 0xff00ffff0306b812 */ /* 0x000fca00078ec0ff */
[----:B----4-:R-:W-:-:S05]  /*6460*/  @!P3 IMAD R3, R7, 0x10000, R6 ;  /* 0x000100000703b824 */ /* 0x010fca00078e0206 */
[----:B------:R-:W-:-:S04]  /*6470*/  @!P0 LOP3.LUT R7, R3, 0xffffff, RZ, 0xc0, !PT ;  /* 0x00ffffff03078812 */ /* 0x000fc800078ec0ff */
[----:B------:R-:W-:-:S04]  /*6480*/  @!P0 PRMT R3, R8, 0x654, R7 ;  /* 0x0000065408038816 */ /* 0x000fc80000000007 */
[-C--:B------:R-:W-:Y:S02]  /*6490*/  F2FP.F16.E4M3.UNPACK_B R5, R3.reuse ;  /* 0x00000003ff05723e */ /* 0x080fe400020006ff */
[----:B------:R-:W-:-:S03]  /*64a0*/  F2FP.F16.E4M3.UNPACK_B R6, R3.H1 ;  /* 0x00000003ff06723e */ /* 0x000fc600030006ff */
[--C-:B------:R-:W-:Y:S02]  /*64b0*/  HADD2.F32 R3, -RZ, R5.reuse.H0_H0 ;  /* 0x20000005ff037230 */ /* 0x100fe40000004100 */
[----:B------:R-:W-:Y:S02]  /*64c0*/  HADD2.F32 R9, -RZ, R5.H1_H1 ;  /* 0x30000005ff097230 */ /* 0x000fe40000004100 */
[--C-:B------:R-:W-:Y:S02]  /*64d0*/  HADD2.F32 R5, -RZ, R6.reuse.H0_H0 ;  /* 0x20000006ff057230 */ /* 0x100fe40000004100 */
[----:B------:R-:W-:-:S07]  /*64e0*/  HADD2.F32 R11, -RZ, R6.H1_H1 ;  /* 0x30000006ff0b7230 */ /* 0x000fce0000004100 */
.L_x_47:
[----:B------:R-:W-:Y:S01]  /*64f0*/  BSSY B0, `(.L_x_48) ;  /* 0x0000049000007945 */ /* 0x000fe20003800000 */
[----:B------:R-:W-:Y:S01]  /*6500*/  MOV R6, RZ ;  /* 0x000000ff00067202 */ /* 0x000fe20000000f00 */
[----:B------:R-:W-:Y:S02]  /*6510*/  IMAD.MOV.U32 R4, RZ, RZ, RZ ;  /* 0x000000ffff047224 */ /* 0x000fe400078e00ff */
[----:B------:R-:W-:Y:S05]  /*6520*/  @P1 BRA `(.L_x_49) ;  /* 0x0000000400141947 */ /* 0x000fea0003800000 */
[----:B------:R-:W-:-:S04]  /*6530*/  MOV R4, UR50 ;  /* 0x0000003200047c02 */ /* 0x000fc80008000f00 */
[----:B------:R-:W-:-:S13]  /*6540*/  ISETP.NE.AND P2, PT, R4, 0x3, PT ;  /* 0x000000030400780c */ /* 0x000fda0003f45270 */
[----:B------:R-:W-:Y:S05]  /*6550*/  @!P2 BRA `(.L_x_50) ;  /* 0x000000000004a947 */ /* 0x000fea0003800000 */
[----:B------:R-:W-:Y:S01]  /*6560*/  BPT.TRAP 0x1 ;  /* 0x000000040000795c */ /* 0x000fe20000300000 */
.L_x_50:
[----:B------:R-:W2:Y:S04]  /*6570*/  LDL R6, [R1+0xb4] ;  /* 0x0000b40001067983 */ /* 0x000ea80000100800 */
[----:B------:R-:W3:Y:S01]  /*6580*/  LDL R4, [R1+0xb8] ;  /* 0x0000b80001047983 */ /* 0x000ee20000100800 */
[----:B------:R-:W-:Y:S01]  /*6590*/  BSSY B1, `(.L_x_51) ;  /* 0x0000007000017945 */ /* 0x000fe20003800000 */
[----:B------:R-:W-:Y:S01]  /*65a0*/  IMAD.MOV.U32 R12, RZ, RZ, RZ ;  /* 0x000000ffff0c7224 */ /* 0x000fe200078e00ff */
[----:B------:R-:W-:Y:S02]  /*65b0*/  MOV R10, RZ ;  /* 0x000000ff000a7202 */ /* 0x000fe40000000f00 */
[----:B--2---:R-:W-:Y:S02]  /*65c0*/  LEA R25, R6, UR51, 0x3 ;  /* 0x0000003306197c11 */ /* 0x004fe4000f8e18ff */
[----:B---3--:R-:W-:-:S04]  /*65d0*/  SHF.L.U32 R4, R4, 0x1f, RZ ;  /* 0x0000001f04047819 */ /* 0x008fc800000006ff */
[----:B------:R-:W2:Y:S02]  /*65e0*/  SYNCS.PHASECHK.TRANS64.TRYWAIT P0, [R25+URZ+0x80], R4 ;  /* 0x00008004190075a7 */ /* 0x000ea4000800017f */
[----:B--2---:R-:W-:Y:S05]  /*65f0*/  @!P0 BRA `(.L_x_52) ;  /* 0x0000008800cc8947 */ /* 0x004fea0003800000 */
.L_x_240:
[----:B------:R-:W-:Y:S05]  /*6600*/  BSYNC B1 ;  /* 0x0000000000017941 */ /* 0x000fea0003800000 */
.L_x_51:
[----:B------:R3:W5:Y:S01]  /*6610*/  LDL R20, [R1+0xb4] ;  /* 0x0000b40001147983 */ /* 0x0007620000100800 */
[----:B------:R-:W-:Y:S01]  /*6620*/  BSSY B1, `(.L_x_53) ;  /* 0x0000021000017945 */ /* 0x000fe20003800000 */
[----:B------:R-:W-:Y:S01]  /*6630*/  IMAD.MOV.U32 R6, RZ, RZ, RZ ;  /* 0x000000ffff067224 */ /* 0x000fe200078e00ff */
[----:B--2---:R-:W-:Y:S02]  /*6640*/  MOV R4, RZ ;  /* 0x000000ff00047202 */ /* 0x004fe40000000f00 */
[----:B------:R-:W-:Y:S05]  /*6650*/  @P4 BRA `(.L_x_54) ;  /* 0x0000000000744947 */ /* 0x000fea0003800000 */
[----:B-1----:R-:W1:Y:S02]  /*6660*/  S2R R8, SR_TID.X ;  /* 0x0000000000087919 */ /* 0x002e640000002100 */
[C---:B-1----:R-:W-:Y:S01]  /*6670*/  IMAD.SHL.U32 R4, R8.reuse, 0x10, RZ ;  /* 0x0000001008047824 */ /* 0x042fe200078e00ff */
[C---:B------:R-:W-:Y:S01]  /*6680*/  SHF.L.U32 R7, R8.reuse, 0x1, RZ ;  /* 0x0000000108077819 */ /* 0x040fe200000006ff */
[----:B------:R-:W-:-:S03]  /*6690*/  IMAD.SHL.U32 R13, R8, 0x8, RZ ;  /* 0x00000008080d7824 */ /* 0x000fc600078e00ff */
[----:B------:R-:W-:Y:S02]  /*66a0*/  LOP3.LUT R4, R4, 0xe00, RZ, 0xc0, !PT ;  /* 0x00000e0004047812 */ /* 0x000fe400078ec0ff */
[----:B------:R-:W-:Y:S02]  /*66b0*/  LOP3.LUT R6, R13, 0x80, RZ, 0xc0, !PT ;  /* 0x000000800d067812 */ /* 0x000fe400078ec0ff */
[----:B------:R-:W-:Y:S02]  /*66c0*/  LOP3.LUT R4, R4, 0x6, R7, 0xf8, !PT ;  /* 0x0000000604047812 */ /* 0x000fe400078ef807 */
[--C-:B------:R-:W-:Y:S02]  /*66d0*/  LOP3.LUT R7, R6, 0x10, R8.reuse, 0xf8, !PT ;  /* 0x0000001006077812 */ /* 0x100fe400078ef808 */
[----:B------:R-:W-:Y:S02]  /*66e0*/  LOP3.LUT R4, R4, 0x60, R13, 0xf8, !PT ;  /* 0x0000006004047812 */ /* 0x000fe400078ef80d */
[----:B------:R-:W-:-:S02]  /*66f0*/  SHF.R.U32.HI R6, RZ, 0x4, R8 ;  /* 0x00000004ff067819 */ /* 0x000fc40000011608 */
[----:B------:R-:W-:Y:S02]  /*6700*/  LOP3.LUT R4, R4, R7, RZ, 0xfc, !PT ;  /* 0x0000000704047212 */ /* 0x000fe400078efcff */
[----:B------:R-:W-:Y:S02]  /*6710*/  LOP3.LUT P0, RZ, R6, 0x1, RZ, 0xc0, !PT ;  /* 0x0000000106ff7812 */ /* 0x000fe4000780c0ff */
[----:B-----5:R-:W-:-:S05]  /*6720*/  LEA R4, R20, R4, 0xc ;  /* 0x0000000414047211 */ /* 0x020fca00078e60ff */
[----:B------:R-:W-:Y:S01]  /*6730*/  VIADD R6, R4, UR51 ;  /* 0x0000003304067c36 */ /* 0x000fe20008000000 */
[----:B------:R-:W-:Y:S03]  /*6740*/  LDS.U16 R8, [R4+UR51+0x208] ;  /* 0x0002083304087984 */ /* 0x000fe60008000400 */
[C---:B------:R-:W-:Y:S01]  /*6750*/  VIADD R10, R6.reuse, 0x110 ;  /* 0x00000110060a7836 */ /* 0x040fe20000000000 */
[----:B------:R-:W-:Y:S01]  /*6760*/  IADD3 R7, R6, 0x100, RZ ;  /* 0x0000010006077810 */ /* 0x000fe20007ffe0ff */
[----:B------:R-:W-:Y:S03]  /*6770*/  LDS.U16 R13, [R4+UR51+0x108] ;  /* 0x00010833040d7984 */ /* 0x000fe60008000400 */
[----:B------:R-:W-:Y:S01]  /*6780*/  @P0 IADD3 R10, R7, -0x10, RZ ;  /* 0xfffffff0070a0810 */ /* 0x000fe20007ffe0ff */
[----:B------:R-:W-:Y:S04]  /*6790*/  LDS.U16 R6, [R4+UR51+0x200] ;  /* 0x0002003304067984 */ /* 0x000fe80008000400 */
[----:B------:R-:W1:Y:S04]  /*67a0*/  LDS.U16 R7, [R4+UR51+0x100] ;  /* 0x0001003304077984 */ /* 0x000e680008000400 */
[----:B------:R-:W-:Y:S04]  /*67b0*/  LDS.U16 R12, [R10+0x100] ;  /* 0x000100000a0c7984 */ /* 0x000fe80000000400 */
[----:B------:R-:W2:Y:S04]  /*67c0*/  LDS.U16 R15, [R10] ;  /* 0x000000000a0f7984 */ /* 0x000ea80000000400 */
[----:B------:R-:W-:Y:S04]  /*67d0*/  LDS.U16 R14, [R10+0x108] ;  /* 0x000108000a0e7984 */ /* 0x000fe80000000400 */
[----:B------:R2:W4:Y:S01]  /*67e0*/  LDS.U16 R21, [R10+0x8] ;  /* 0x000008000a157984 */ /* 0x0005220000000400 */
[----:B-1----:R-:W-:-:S02]  /*67f0*/  PRMT R4, R7, 0x5410, R6 ;  /* 0x0000541007047816 */ /* 0x002fc40000000006 */
[----:B------:R-:W-:Y:S02]  /*6800*/  PRMT R6, R13, 0x5410, R8 ;  /* 0x000054100d067816 */ /* 0x000fe40000000008 */
[----:B--2---:R-:W-:Y:S02]  /*6810*/  PRMT R10, R15, 0x5410, R12 ;  /* 0x000054100f0a7816 */ /* 0x004fe4000000000c */
[----:B----4-:R-:W-:-:S07]  /*6820*/  PRMT R12, R21, 0x5410, R14 ;  /* 0x00005410150c7816 */ /* 0x010fce000000000e */
.L_x_54:
[----:B------:R-:W-:Y:S05]  /*6830*/  BSYNC B1 ;  /* 0x0000000000017941 */ /* 0x000fea0003800000 */
.L_x_53:
[----:B------:R-:W-:Y:S01]  /*6840*/  @!PT LDS RZ, [RZ] ;  /* 0x00000000fffff984 */ /* 0x000fe20000000800 */
[----:B------:R-:W-:Y:S01]  /*6850*/  @!PT LDS RZ, [RZ] ;  /* 0x00000000fffff984 */ /* 0x000fe20000000800 */
[----:B------:R-:W-:Y:S01]  /*6860*/  @!PT LDS RZ, [RZ] ;  /* 0x00000000fffff984 */ /* 0x000fe20000000800 */
[----:B------:R-:W-:Y:S01]  /*6870*/  @!PT LDS RZ, [RZ] ;  /* 0x00000000fffff984 */ /* 0x000fe20000000800 */
[----:B------:R2:W-:Y:S06]  /*6880*/  MEMBAR.ALL.CTA ;  /* 0x0000000000007992 */ /* 0x0005ec0000008000 */
[----:B--2---:R-:W2:Y:S01]  /*6890*/  FENCE.VIEW.ASYNC.S ;  /* 0x00000000000073c6 */ /* 0x004ea20000000000 */
[----:B------:R-:W-:Y:S05]  /*68a0*/  @!P2 BRA `(.L_x_55) ;  /* 0x000000000004a947 */ /* 0x000fea0003800000 */
[----:B------:R-:W-:Y:S01]  /*68b0*/  BPT.TRAP 0x1 ;  /* 0x000000040000795c */ /* 0x000fe20000300000 */
.L_x_55:
[----:B------:R-:W4:Y:S01]  /*68c0*/  LDL.LU R13, [R1+0xb8] ;  /* 0x0000b800010d7983 */ /* 0x000f220000300800 */
[----:B------:R-:W-:Y:S01]  /*68d0*/  VIADD R7, R25, 0xa0 ;  /* 0x000000a019077836 */ /* 0x000fe20000000000 */
[----:B-1----:R-:W1:Y:S04]  /*68e0*/  S2R R8, SR_CgaCtaId ;  /* 0x0000000000087919 */ /* 0x002e680000008800 */
[----:B-1----:R-:W-:-:S04]  /*68f0*/  PRMT R7, R8, 0x654, R7 ;  /* 0x0000065408077816 */ /* 0x002fc80000000007 */
[----:B--2---:R1:W-:Y:S02]  /*6900*/  SYNCS.ARRIVE.TRANS64.RED.A1T0 RZ, [R7+URZ], RZ ;  /* 0x000000ff07ff79a7 */ /* 0x0043e4000810043f */
[----:B-1---5:R-:W-:-:S04]  /*6910*/  IADD3 R7, R20, 0x1, RZ ;  /* 0x0000000114077810 */ /* 0x022fc80007ffe0ff */
[----:B------:R-:W-:-:S04]  /*6920*/  ISETP.NE.AND P0, PT, R7, 0x4, PT ;  /* 0x000000040700780c */ /* 0x000fc80003f05270 */
[----:B------:R-:W-:Y:S02]  /*6930*/  SEL R8, RZ, 0x1, P0 ;  /* 0x00000001ff087807 */ /* 0x000fe40000000000 */
[----:B------:R-:W-:Y:S02]  /*6940*/  SEL R7, R7, RZ, P0 ;  /* 0x000000ff07077207 */ /* 0x000fe40000000000 */
[----:B----4-:R-:W-:-:S05]  /*6950*/  LOP3.LUT R13, R13, R8, RZ, 0x3c, !PT ;  /* 0x000000080d0d7212 */ /* 0x010fca00078e3cff */
[----:B------:R2:W-:Y:S04]  /*6960*/  STL [R1+0xb8], R13 ;  /* 0x0000b80d01007387 */ /* 0x0005e80000100800 */
[----:B------:R2:W-:Y:S02]  /*6970*/  STL [R1+0xb4], R7 ;  /* 0x0000b40701007387 */ /* 0x0005e40000100800 */
.L_x_49:
[----:B------:R-:W-:Y:S05]  /*6980*/  BSYNC B0 ;  /* 0x0000000000007941 */ /* 0x000fea0003800000 */
.L_x_48:
[----:B------:R-:W4:Y:S01]  /*6990*/  S2R R25, SR_TID.X ;  /* 0x0000000000197919 */ /* 0x000f220000002100 */
[-C--:B--2---:R-:W-:Y:S01]  /*69a0*/  F2FP.F16.E4M3.UNPACK_B R7, R4.reuse ;  /* 0x00000004ff07723e */ /* 0x084fe200020006ff */
[C---:B-----5:R-:W-:Y:S01]  /*69b0*/  FFMA R227, R16.reuse, R227, R3 ;  /* 0x000000e310e37223 */ /* 0x060fe20000000003 */
[----:B-1----:R-:W-:Y:S01]  /*69c0*/  F2FP.F16.E4M3.UNPACK_B R8, R4.H1 ;  /* 0x00000004ff08723e */ /* 0x002fe200030006ff */
[C---:B------:R-:W-:Y:S01]  /*69d0*/  FFMA R225, R16.reuse, R225, R9 ;  /* 0x000000e110e17223 */ /* 0x040fe20000000009 */
[----:B------:R-:W-:Y:S01]  /*69e0*/  F2FP.F16.E4M3.UNPACK_B R15, R6 ;  /* 0x00000006ff0f723e */ /* 0x000fe200020006ff */
[----:B------:R-:W-:Y:S02]  /*69f0*/  HADD2.F32 R14, -RZ, R7.H0_H0 ;  /* 0x20000007ff0e7230 */ /* 0x000fe40000004100 */
[C---:B------:R-:W-:Y:S01]  /*6a00*/  FFMA R223, R16.reuse, R223, R3 ;  /* 0x000000df10df7223 */ /* 0x040fe20000000003 */
[--C-:B------:R-:W-:Y:S02]  /*6a10*/  HADD2.F32 R20, -RZ, R8.reuse.H0_H0 ;  /* 0x20000008ff147230 */ /* 0x100fe40000004100 */
[----:B------:R-:W-:Y:S01]  /*6a20*/  FFMA R221, R16, R221, R9 ;  /* 0x000000dd10dd7223 */ /* 0x000fe20000000009 */
[----:B------:R-:W-:-:S02]  /*6a30*/  HADD2.F32 R8, -RZ, R8.H1_H1 ;  /* 0x30000008ff087230 */ /* 0x000fc40000004100 */
[----:B------:R-:W-:Y:S01]  /*6a40*/  FFMA R227, R14, R2, R227 ;  /* 0x000000020ee37223 */ /* 0x000fe200000000e3 */
[----:B------:R-:W-:Y:S02]  /*6a50*/  HADD2.F32 R14, -RZ, R7.H1_H1 ;  /* 0x30000007ff0e7230 */ /* 0x000fe40000004100 */
[----:B------:R-:W-:Y:S01]  /*6a60*/  FFMA R7, R16, R226, R3 ;  /* 0x000000e210077223 */ /* 0x000fe20000000003 */
[-C--:B------:R-:W-:Y:S01]  /*6a70*/  FFMA R225, R20, R2.reuse, R225 ;  /* 0x0000000214e17223 */ /* 0x080fe200000000e1 */
[--C-:B------:R-:W-:Y:S02]  /*6a80*/  HADD2.F32 R20, -RZ, R15.reuse.H1_H1 ;  /* 0x3000000fff147230 */ /* 0x100fe40000004100 */
[----:B------:R-:W-:Y:S01]  /*6a90*/  FFMA R219, R16, R219, R3 ;  /* 0x000000db10db7223 */ /* 0x000fe20000000003 */
[----:B------:R-:W-:Y:S01]  /*6aa0*/  FFMA R26, R14, R2, R7 ;  /* 0x000000020e1a7223 */ /* 0x000fe20000000007 */
[----:B------:R-:W-:Y:S01]  /*6ab0*/  FFMA R7, R16, R222, R3 ;  /* 0x000000de10077223 */ /* 0x000fe20000000003 */
[----:B------:R-:W-:-:S02]  /*6ac0*/  HADD2.F32 R14, -RZ, R15.H0_H0 ;  /* 0x2000000fff0e7230 */ /* 0x000fc40000004100 */
[----:B------:R-:W-:Y:S01]  /*6ad0*/  FFMA R217, R16, R217, R9 ;  /* 0x000000d910d97223 */ /* 0x000fe20000000009 */
[----:B------:R-:W-:Y:S01]  /*6ae0*/  F2FP.F16.E4M3.UNPACK_B R15, R12.H1 ;  /* 0x0000000cff0f723e */ /* 0x000fe200030006ff */
[----:B------:R-:W-:Y:S01]  /*6af0*/  FFMA R30, R20, R2, R7 ;  /* 0x00000002141e7223 */ /* 0x000fe20000000007 */
[----:B------:R-:W-:Y:S01]  /*6b00*/  FFMA R7, R16, R220, R9 ;  /* 0x000000dc10077223 */ /* 0x000fe20000000009 */
[----:B------:R-:W-:Y:S01]  /*6b10*/  FFMA R223, R14, R2, R223 ;  /* 0x000000020edf7223 */ /* 0x000fe200000000df */
[----:B------:R-:W-:Y:S01]  /*6b20*/  F2FP.F16.E4M3.UNPACK_B R14, R10.H1 ;  /* 0x0000000aff0e723e */ /* 0x000fe200030006ff */
[C---:B------:R-:W-:Y:S01]  /*6b30*/  FFMA R213, R16.reuse, R213, R9 ;  /* 0x000000d510d57223 */ /* 0x040fe20000000009 */
[----:B------:R-:W-:Y:S01]  /*6b40*/  FFMA R215, R16, R215, R3 ;  /* 0x000000d710d77223 */ /* 0x000fe20000000003 */
[----:B------:R-:W-:Y:S02]  /*6b50*/  F2FP.SATFINITE.RELU.E4M3.F32.PACK_AB_MERGE_C R26, R26, R227, RZ ;  /* 0x000000e31a1a723e */ /* 0x000fe400048078ff */
[----:B------:R-:W-:-:S02]  /*6b60*/  F2FP.SATFINITE.RELU.E4M3.F32.PACK_AB_MERGE_C R30, R30, R223, RZ ;  /* 0x000000df1e1e723e */ /* 0x000fc400048078ff */
[----:B----4-:R-:W-:Y:S02]  /*6b70*/  SHF.R.U32.HI R13, RZ, 0x4, R25 ;  /* 0x00000004ff0d7819 */ /* 0x010fe40000011619 */
[----:B------:R-:W-:Y:S02]  /*6b80*/  LOP3.LUT R21, R25, 0xff, RZ, 0xc0, !PT ;  /* 0x000000ff19157812 */ /* 0x000fe400078ec0ff */
[----:B------:R-:W-:Y:S01]  /*6b90*/  LOP3.LUT P2, RZ, R13, 0x1, RZ, 0xc0, !PT ;  /* 0x000000010dff7812 */ /* 0x000fe2000784c0ff */
[----:B------:R-:W-:Y:S02]  /*6ba0*/  FFMA R13, R16, R224, R9 ;  /* 0x000000e0100d7223 */ /* 0x000fe40000000009 */
[----:B------:R-:W-:Y:S02]  /*6bb0*/  VIADD R21, R21, 0x1f ;  /* 0x0000001f15157836 */ /* 0x000fe40000000000 */
[----:B------:R-:W-:Y:S01]  /*6bc0*/  FFMA R28, R8, R2, R13 ;  /* 0x00000002081c7223 */ /* 0x000fe2000000000d */
[----:B------:R-:W-:-:S02]  /*6bd0*/  F2FP.F16.E4M3.UNPACK_B R8, R6.H1 ;  /* 0x00000006ff08723e */ /* 0x000fc400030006ff */
[----:B------:R-:W-:Y:S02]  /*6be0*/  F2FP.F16.E4M3.UNPACK_B R13, R10 ;  /* 0x0000000aff0d723e */ /* 0x000fe400020006ff */
[----:B------:R-:W-:Y:S01]  /*6bf0*/  ISETP.GT.U32.AND P0, PT, R21, 0x3e, PT ;  /* 0x0000003e1500780c */ /* 0x000fe20003f04070 */
[--C-:B------:R-:W-:Y:S01]  /*6c00*/  HADD2.F32 R24, -RZ, R8.reuse.H0_H0 ;  /* 0x20000008ff187230 */ /* 0x100fe20000004100 */
[----:B------:R-:W-:Y:S01]  /*6c10*/  F2FP.SATFINITE.RELU.E4M3.F32.PACK_AB_MERGE_C R28, R28, R225, RZ ;  /* 0x000000e11c1c723e */ /* 0x000fe200048078ff */
[----:B------:R-:W-:Y:S02]  /*6c20*/  HADD2.F32 R8, -RZ, R8.H1_H1 ;  /* 0x30000008ff087230 */ /* 0x000fe40000004100 */
[--C-:B------:R-:W-:Y:S02]  /*6c30*/  HADD2.F32 R20, -RZ, R13.reuse.H0_H0 ;  /* 0x2000000dff147230 */ /* 0x100fe40000004100 */
[----:B------:R-:W-:Y:S01]  /*6c40*/  FFMA R221, R24, R2, R221 ;  /* 0x0000000218dd7223 */ /* 0x000fe200000000dd */
[----:B------:R-:W-:-:S02]  /*6c50*/  HADD2.F32 R24, -RZ, R13.H1_H1 ;  /* 0x3000000dff187230 */ /* 0x000fc40000004100 */
[----:B------:R-:W-:Y:S01]  /*6c60*/  FFMA R32, R8, R2, R7 ;  /* 0x0000000208207223 */ /* 0x000fe20000000007 */
[----:B------:R-:W-:Y:S01]  /*6c70*/  FFMA R13, R16, R218, R3 ;  /* 0x000000da100d7223 */ /* 0x000fe20000000003 */
[----:B------:R-:W-:Y:S01]  /*6c80*/  F2FP.F16.E4M3.UNPACK_B R7, R12 ;  /* 0x0000000cff07723e */ /* 0x000fe200020006ff */
[-C--:B------:R-:W-:Y:S01]  /*6c90*/  FFMA R219, R20, R2.reuse, R219 ;  /* 0x0000000214db7223 */ /* 0x080fe200000000db */
[--C-:B------:R-:W-:Y:S02]  /*6ca0*/  HADD2.F32 R8, -RZ, R14.reuse.H0_H0 ;  /* 0x2000000eff087230 */ /* 0x100fe40000004100 */
[----:B------:R-:W-:Y:S01]  /*6cb0*/  FFMA R34, R24, R2, R13 ;  /* 0x0000000218227223 */ /* 0x000fe2000000000d */
[----:B------:R-:W-:Y:S02]  /*6cc0*/  HADD2.F32 R14, -RZ, R14.H1_H1 ;  /* 0x3000000eff0e7230 */ /* 0x000fe40000004100 */
[----:B------:R-:W-:Y:S01]  /*6cd0*/  FFMA R13, R16, R214, R3 ;  /* 0x000000d6100d7223 */ /* 0x000fe20000000003 */
[----:B------:R-:W-:-:S02]  /*6ce0*/  HADD2.F32 R20, -RZ, R7.H0_H0 ;  /* 0x20000007ff147230 */ /* 0x000fc40000004100 */
[----:B------:R-:W-:Y:S01]  /*6cf0*/  FFMA R217, R8, R2, R217 ;  /* 0x0000000208d97223 */ /* 0x000fe200000000d9 */
[----:B------:R-:W-:Y:S02]  /*6d00*/  HADD2.F32 R24, -RZ, R7.H1_H1 ;  /* 0x30000007ff187230 */ /* 0x000fe40000004100 */
[----:B------:R-:W-:Y:S01]  /*6d10*/  FFMA R7, R16, R216, R9 ;  /* 0x000000d810077223 */ /* 0x000fe20000000009 */
[--C-:B------:R-:W-:Y:S02]  /*6d20*/  HADD2.F32 R8, -RZ, R15.reuse.H0_H0 ;  /* 0x2000000fff087230 */ /* 0x100fe40000004100 */
[-C--:B------:R-:W-:Y:S01]  /*6d30*/  FFMA R20, R20, R2.reuse, R215 ;  /* 0x0000000214147223 */ /* 0x080fe200000000d7 */
[----:B------:R-:W-:Y:S01]  /*6d40*/  F2FP.SATFINITE.RELU.E4M3.F32.PACK_AB_MERGE_C R32, R32, R221, RZ ;  /* 0x000000dd2020723e */ /* 0x000fe200048078ff */
[----:B------:R-:W-:Y:S01]  /*6d50*/  FFMA R36, R14, R2, R7 ;  /* 0x000000020e247223 */ /* 0x000fe20000000007 */
[----:B------:R-:W-:Y:S02]  /*6d60*/  HADD2.F32 R14, -RZ, R15.H1_H1 ;  /* 0x3000000fff0e7230 */ /* 0x000fe40000004100 */
[----:B------:R-:W-:Y:S01]  /*6d70*/  FFMA R7, R16, R212, R9 ;  /* 0x000000d410077223 */ /* 0x000fe20000000009 */
[----:B------:R-:W-:-:S02]  /*6d80*/  IMAD.SHL.U32 R15, R25, 0x10, RZ ;  /* 0x00000010190f7824 */ /* 0x000fc400078e00ff */
[-C--:B------:R-:W-:Y:S01]  /*6d90*/  FFMA R13, R24, R2.reuse, R13 ;  /* 0x00000002180d7223 */ /* 0x080fe2000000000d */
[C---:B------:R-:W-:Y:S01]  /*6da0*/  SHF.L.U32 R24, R25.reuse, 0x1, RZ ;  /* 0x0000000119187819 */ /* 0x040fe200000006ff */
[-C--:B------:R-:W-:Y:S01]  /*6db0*/  FFMA R7, R14, R2.reuse, R7 ;  /* 0x000000020e077223 */ /* 0x080fe20000000007 */
[----:B------:R-:W-:Y:S01]  /*6dc0*/  SHF.L.U32 R14, R25, 0x3, RZ ;  /* 0x00000003190e7819 */ /* 0x000fe200000006ff */
[----:B------:R-:W-:Y:S01]  /*6dd0*/  FFMA R8, R8, R2, R213 ;  /* 0x0000000208087223 */ /* 0x000fe200000000d5 */
[----:B------:R-:W-:Y:S02]  /*6de0*/  LOP3.LUT R15, R15, 0xe00, RZ, 0xc0, !PT ;  /* 0x00000e000f0f7812 */ /* 0x000fe400078ec0ff */
[----:B------:R-:W-:Y:S02]  /*6df0*/  LOP3.LUT R21, R14, 0x80, RZ, 0xc0, !PT ;  /* 0x000000800e157812 */ /* 0x000fe400078ec0ff */
[----:B------:R-:W-:Y:S02]  /*6e00*/  LOP3.LUT R15, R15, 0x6, R24, 0xf8, !PT ;  /* 0x000000060f0f7812 */ /* 0x000fe400078ef818 */
[----:B------:R-:W-:-:S02]  /*6e10*/  LOP3.LUT R38, R21, 0x10, R25, 0xf8, !PT ;  /* 0x0000001015267812 */ /* 0x000fc400078ef819 */
[----:B------:R-:W-:Y:S01]  /*6e20*/  LOP3.LUT R15, R15, 0x60, R14, 0xf8, !PT ;  /* 0x000000600f0f7812 */ /* 0x000fe200078ef80e */
[----:B------:R-:W-:Y:S01]  /*6e30*/  IMAD.MOV.U32 R14, RZ, RZ, 0x10 ;  /* 0x00000010ff0e7424 */ /* 0x000fe200078e00ff */
[----:B------:R-:W-:Y:S02]  /*6e40*/  F2FP.SATFINITE.RELU.E4M3.F32.PACK_AB_MERGE_C R24, R7, R8, RZ ;  /* 0x000000080718723e */ /* 0x000fe400048078ff */
[----:B------:R-:W-:Y:S02]  /*6e50*/  F2FP.SATFINITE.RELU.E4M3.F32.PACK_AB_MERGE_C R34, R34, R219, RZ ;  /* 0x000000db2222723e */ /* 0x000fe400048078ff */
[----:B------:R-:W-:Y:S02]  /*6e60*/  F2FP.SATFINITE.RELU.E4M3.F32.PACK_AB_MERGE_C R36, R36, R217, RZ ;  /* 0x000000d92424723e */ /* 0x000fe400048078ff */
[----:B------:R-:W-:Y:S02]  /*6e70*/  F2FP.SATFINITE.RELU.E4M3.F32.PACK_AB_MERGE_C R20, R13, R20, RZ ;  /* 0x000000140d14723e */ /* 0x000fe400048078ff */
[----:B------:R-:W-:-:S02]  /*6e80*/  LOP3.LUT R7, R15, R38, RZ, 0xfc, !PT ;  /* 0x000000260f077212 */ /* 0x000fc400078efcff */
[----:B------:R-:W-:Y:S01]  /*6e90*/  SEL R8, R14, 0xfffffff0, !P2 ;  /* 0xfffffff00e087807 */ /* 0x000fe20005000000 */
[----:B------:R-:W-:Y:S06]  /*6ea0*/  @P0 BRA `(.L_x_56) ;  /* 0x0000000000040947 */ /* 0x000fec0003800000 */
[----:B------:R-:W-:-:S04]  /*6eb0*/  DEPBAR.LE SB0, 0x1 ;  /* 0x000080400000791a */ /* 0x000fc80000000000 */
.L_x_56:
[----:B------:R-:W-:Y:S05]  /*6ec0*/  WARPSYNC.ALL ;  /* 0x0000000000007948 */ /* 0x000fea0003800000 */
[----:B------:R-:W-:Y:S01]  /*6ed0*/  BAR.SYNC.DEFER_BLOCKING 0x1, 0x100 ;  /* 0x0044000000007b1d */ /* 0x000fe20000010000 */
[----:B------:R-:W-:-:S05]  /*6ee0*/  IADD3 R13, R7, UR51, RZ ;  /* 0x00000033070d7c10 */ /* 0x000fca000fffe0ff */
[----:B------:R-:W-:Y:S01]  /*6ef0*/  IMAD.IADD R13, R13, 0x1, R8 ;  /* 0x000000010d0d7824 */ /* 0x000fe200078e0208 */
[----:B------:R-:W-:Y:S01]  /*6f00*/  BSSY B0, `(.L_x_57) ;  /* 0x0000016000007945 */ /* 0x000fe20003800000 */
[----:B------:R1:W-:Y:S04]  /*6f10*/  STS.U16 [R7+UR51+0x4100], R26 ;  /* 0x0041001a07007988 */ /* 0x0003e80008000433 */
[----:B------:R1:W-:Y:S04]  /*6f20*/  STS.U16 [R7+UR51+0x4200], R28 ;  /* 0x0042001c07007988 */ /* 0x0003e80008000433 */
[----:B------:R1:W-:Y:S04]  /*6f30*/  STS.U16 [R7+UR51+0x4108], R30 ;  /* 0x0041081e07007988 */ /* 0x0003e80008000433 */
[----:B------:R1:W-:Y:S04]  /*6f40*/  STS.U16 [R7+UR51+0x4208], R32 ;  /* 0x0042082007007988 */ /* 0x0003e80008000433 */
[----:B------:R1:W-:Y:S04]  /*6f50*/  STS.U16 [R13+0x4100], R34 ;  /* 0x004100220d007388 */ /* 0x0003e80000000400 */
[----:B------:R1:W-:Y:S04]  /*6f60*/  STS.U16 [R13+0x4200], R36 ;  /* 0x004200240d007388 */ /* 0x0003e80000000400 */
[----:B------:R1:W-:Y:S04]  /*6f70*/  STS.U16 [R13+0x4108], R20 ;  /* 0x004108140d007388 */ /* 0x0003e80000000400 */
[----:B------:R1:W-:Y:S01]  /*6f80*/  STS.U16 [R13+0x4208], R24 ;  /* 0x004208180d007388 */ /* 0x0003e20000000400 */
[----:B------:R-:W-:Y:S01]  /*6f90*/  @!PT LDS RZ, [RZ] ;  /* 0x00000000fffff984 */ /* 0x000fe20000000800 */
[----:B------:R-:W-:Y:S01]  /*6fa0*/  @!PT LDS RZ, [RZ] ;  /* 0x00000000fffff984 */ /* 0x000fe20000000800 */
[----:B------:R-:W-:Y:S01]  /*6fb0*/  @!PT LDS RZ, [RZ] ;  /* 0x00000000fffff984 */ /* 0x000fe20000000800 */
[----:B------:R-:W-:Y:S01]  /*6fc0*/  @!PT LDS RZ, [RZ] ;  /* 0x00000000fffff984 */ /* 0x000fe20000000800 */
[----:B------:R2:W-:Y:S06]  /*6fd0*/  MEMBAR.ALL.CTA ;  /* 0x0000000000007992 */ /* 0x0005ec0000008000 */
[----:B--2---:R-:W2:Y:S02]  /*6fe0*/  FENCE.VIEW.ASYNC.S ;  /* 0x00000000000073c6 */ /* 0x004ea40000000000 */
[----:B--2---:R-:W-:Y:S06]  /*6ff0*/  BAR.SYNC.DEFER_BLOCKING 0x1, 0x100 ;  /* 0x0044000000007b1d */ /* 0x004fec0000010000 */
[----:B-1----:R-:W-:Y:S05]  /*7000*/  @P0 BRA `(.L_x_58) ;  /* 0x0000000000140947 */ /* 0x002fea0003800000 */
[----:B------:R-:W-:Y:S02]  /*7010*/  UIADD3 UR4, UP0, UR60, 0x4f0, URZ ;  /* 0x000004f03c047890 */ /* 0x000fe4000ff1e03f */
[----:B------:R-:W-:Y:S02]  /*7020*/  UIADD3 UR44, UR51, 0x4100, URZ ;  /* 0x00004100332c7890 */ /* 0x000fe4000fffe03f */
[----:B------:R-:W-:-:S09]  /*7030*/  UIADD3.X UR5, URZ, UR61, URZ, UP0, !UPT ;  /* 0x0000003d3f057290 */ /* 0x000fd200087fe43f */
[----:B------:R1:W-:Y:S02]  /*7040*/  UTMASTG.3D [UR44], [UR4] ;  /* 0x0000002c040073b5 */ /* 0x0003e40008010000 */
[----:B-1----:R0:W-:Y:S02]  /*7050*/  UTMACMDFLUSH ;  /* 0x00000000000079b7 */ /* 0x0021e40000000000 */
.L_x_58:
[----:B------:R-:W-:Y:S05]  /*7060*/  BSYNC B0 ;  /* 0x0000000000007941 */ /* 0x000fea0003800000 */
.L_x_57:
[----:B------:R-:W-:Y:S04]  /*7070*/  BSSY B0, `(.L_x_59) ;  /* 0x0000036000007945 */ /* 0x000fe80003800000 */
[----:B------:R-:W-:Y:S05]  /*7080*/  @P1 BRA `(.L_x_60) ;  /* 0x0000000000d01947 */ /* 0x000fea0003800000 */
[----:B------:R-:W-:-:S04]  /*7090*/  MOV R14, UR50 ;  /* 0x00000032000e7c02 */ /* 0x000fc80008000f00 */
[----:B------:R-:W-:-:S13]  /*70a0*/  ISETP.NE.AND P3, PT, R14, 0x3, PT ;  /* 0x000000030e00780c */ /* 0x000fda0003f65270 */
[----:B------:R-:W-:Y:S05]  /*70b0*/  @!P3 BRA `(.L_x_61) ;  /* 0x000000000004b947 */ /* 0x000fea0003800000 */
[----:B------:R-:W-:Y:S01]  /*70c0*/  BPT.TRAP 0x1 ;  /* 0x000000040000795c */ /* 0x000fe20000300000 */
.L_x_61:
[----:B------:R-:W2:Y:S04]  /*70d0*/  LDL R15, [R1+0xb4] ;  /* 0x0000b400010f7983 */ /* 0x000ea80000100800 */
[----:B------:R-:W4:Y:S01]  /*70e0*/  LDL R14, [R1+0xb8] ;  /* 0x0000b800010e7983 */ /* 0x000f220000100800 */
[----:B------:R-:W-:Y:S01]  /*70f0*/  BSSY B1, `(.L_x_62) ;  /* 0x0000005000017945 */ /* 0x000fe20003800000 */
[----:B--2---:R-:W-:Y:S02]  /*7100*/  LEA R20, R15, UR51, 0x3 ;  /* 0x000000330f147c11 */ /* 0x004fe4000f8e18ff */
[----:B----4-:R-:W-:-:S04]  /*7110*/  SHF.L.U32 R15, R14, 0x1f, RZ ;  /* 0x0000001f0e0f7819 */ /* 0x010fc800000006ff */
[----:B------:R-:W1:Y:S02]  /*7120*/  SYNCS.PHASECHK.TRANS64.TRYWAIT P2, [R20+URZ+0x80], R15 ;  /* 0x0000800f140075a7 */ /* 0x000e64000804017f */
[----:B-1----:R-:W-:Y:S05]  /*7130*/  @!P2 BRA `(.L_x_63) ;  /* 0x000000800010a947 */ /* 0x002fea0003800000 */
.L_x_241:
[----:B------:R-:W-:Y:S05]  /*7140*/  BSYNC B1 ;  /* 0x0000000000017941 */ /* 0x000fea0003800000 */
.L_x_62:
[----:B------:R-:W-:Y:S04]  /*7150*/  BSSY B1, `(.L_x_64) ;  /* 0x0000012000017945 */ /* 0x000fe80003800000 */
[----:B------:R-:W-:Y:S05]  /*7160*/  @P4 BRA `(.L_x_65) ;  /* 0x0000000000404947 */ /* 0x000fea0003800000 */
[----:B------:R-:W2:Y:S02]  /*7170*/  LDL R14, [R1+0xb4] ;  /* 0x0000b400010e7983 */ /* 0x000ea40000100800 */
[----:B--2---:R-:W-:-:S05]  /*7180*/  IMAD R24, R14, 0x1000, R7 ;  /* 0x000010000e187824 */ /* 0x004fca00078e0207 */
[----:B-1----:R-:W-:Y:S01]  /*7190*/  IADD3 R15, R24, UR51, RZ ;  /* 0x00000033180f7c10 */ /* 0x002fe2000fffe0ff */
[----:B------:R-:W-:Y:S04]  /*71a0*/  LDS.U16 R4, [R24+UR51+0x200] ;  /* 0x0002003318047984 */ /* 0x000fe80008000400 */
[----:B------:R-:W-:Y:S01]  /*71b0*/  IMAD.IADD R14, R15, 0x1, R8 ;  /* 0x000000010f0e7824 */ /* 0x000fe200078e0208 */
[----:B------:R-:W-:Y:S04]  /*71c0*/  LDS.U16 R6, [R24+UR51+0x208] ;  /* 0x0002083318067984 */ /* 0x000fe80008000400 */
[----:B------:R-:W1:Y:S04]  /*71d0*/  LDS.U16 R15, [R24+UR51+0x100] ;  /* 0x00010033180f7984 */ /* 0x000e680008000400 */
[----:B------:R-:W2:Y:S04]  /*71e0*/  LDS.U16 R21, [R24+UR51+0x108] ;  /* 0x0001083318157984 */ /* 0x000ea80008000400 */
[----:B------:R-:W-:Y:S04]  /*71f0*/  LDS.U16 R10, [R14+0x200] ;  /* 0x000200000e0a7984 */ /* 0x000fe80000000400 */
[----:B------:R-:W4:Y:S04]  /*7200*/  LDS.U16 R25, [R14+0x100] ;  /* 0x000100000e197984 */ /* 0x000f280000000400 */
[----:B------:R-:W-:Y:S04]  /*7210*/  LDS.U16 R12, [R14+0x208] ;  /* 0x000208000e0c7984 */ /* 0x000fe80000000400 */
[----:B------:R-:W5:Y:S01]  /*7220*/  LDS.U16 R27, [R14+0x108] ;  /* 0x000108000e1b7984 */ /* 0x000f620000000400 */
[----:B-1----:R-:W-:-:S02]  /*7230*/  PRMT R4, R15, 0x5410, R4 ;  /* 0x000054100f047816 */ /* 0x002fc40000000004 */
[----:B--2---:R-:W-:Y:S02]  /*7240*/  PRMT R6, R21, 0x5410, R6 ;  /* 0x0000541015067816 */ /* 0x004fe40000000006 */
[----:B----4-:R-:W-:Y:S02]  /*7250*/  PRMT R10, R25, 0x5410, R10 ;  /* 0x00005410190a7816 */ /* 0x010fe4000000000a */
[----:B-----5:R-:W-:-:S07]  /*7260*/  PRMT R12, R27, 0x5410, R12 ;  /* 0x000054101b0c7816 */ /* 0x020fce000000000c */
.L_x_65:
[----:B------:R-:W-:Y:S05]  /*7270*/  BSYNC B1 ;  /* 0x0000000000017941 */ /* 0x000fea0003800000 */
.L_x_64:
        /* <DEDUP_REMOVED lines=8> */
.L_x_66:
[----:B------:R-:W4:Y:S04]  /*7300*/  LDL.LU R24, [R1+0xb4] ;  /* 0x0000b40001187983 */ /* 0x000f280000300800 */
[----:B------:R-:W5:Y:S01]  /*7310*/  LDL.LU R21, [R1+0xb8] ;  /* 0x0000b80001157983 */ /* 0x000f620000300800 */
[----:B------:R-:W-:Y:S01]  /*7320*/  IADD3 R14, R20, 0xa0, RZ ;  /* 0x000000a0140e7810 */ /* 0x000fe20007ffe0ff */
[----:B-1----:R-:W1:Y:S03]  /*7330*/  S2R R15, SR_CgaCtaId ;  /* 0x00000000000f7919 */ /* 0x002e660000008800 */
[----:B-1----:R-:W-:-:S04]  /*7340*/  PRMT R14, R15, 0x654, R14 ;  /* 0x000006540f0e7816 */ /* 0x002fc8000000000e */
[----:B--2---:R4:W-:Y:S02]  /*7350*/  SYNCS.ARRIVE.TRANS64.RED.A1T0 RZ, [R14+URZ], RZ ;  /* 0x000000ff0eff79a7 */ /* 0x0049e4000810043f */
[----:B----4-:R-:W-:-:S05]  /*7360*/  VIADD R14, R24, 0x1 ;  /* 0x00000001180e7836 */ /* 0x010fca0000000000 */
[----:B------:R-:W-:-:S04]  /*7370*/  ISETP.NE.AND P2, PT, R14, 0x4, PT ;  /* 0x000000040e00780c */ /* 0x000fc80003f45270 */
[----:B------:R-:W-:Y:S02]  /*7380*/  SEL R15, RZ, 0x1, P2 ;  /* 0x00000001ff0f7807 */ /* 0x000fe40001000000 */
[----:B------:R-:W-:Y:S02]  /*7390*/  SEL R14, R14, RZ, P2 ;  /* 0x000000ff0e0e7207 */ /* 0x000fe40001000000 */
[----:B-----5:R-:W-:-:S05]  /*73a0*/  LOP3.LUT R21, R21, R15, RZ, 0x3c, !PT ;  /* 0x0000000f15157212 */ /* 0x020fca00078e3cff */
[----:B------:R1:W-:Y:S04]  /*73b0*/  STL [R1+0xb8], R21 ;  /* 0x0000b81501007387 */ /* 0x0003e80000100800 */
[----:B------:R1:W-:Y:S02]  /*73c0*/  STL [R1+0xb4], R14 ;  /* 0x0000b40e01007387 */ /* 0x0003e40000100800 */
.L_x_60:
[----:B------:R-:W-:Y:S05]  /*73d0*/  BSYNC B0 ;  /* 0x0000000000007941 */ /* 0x000fea0003800000 */
.L_x_59:
[-C--:B-1----:R-:W-:Y:S01]  /*73e0*/  F2FP.F16.E4M3.UNPACK_B R14, R4.reuse ;  /* 0x00000004ff0e723e */ /* 0x082fe200020006ff */
[C---:B------:R-:W-:Y:S01]  /*73f0*/  FFMA R163, R16.reuse, R163, R5 ;  /* 0x000000a310a37223 */ /* 0x040fe20000000005 */
[----:B------:R-:W-:Y:S01]  /*7400*/  F2FP.F16.E4M3.UNPACK_B R20, R4.H1 ;  /* 0x00000004ff14723e */ /* 0x000fe200030006ff */
[C---:B------:R-:W-:Y:S01]  /*7410*/  FFMA R161, R16.reuse, R161, R11 ;  /* 0x000000a110a17223 */ /* 0x040fe2000000000b */
[----:B------:R-:W-:Y:S01]  /*7420*/  F2FP.F16.E4M3.UNPACK_B R21, R6 ;  /* 0x00000006ff15723e */ /* 0x000fe200020006ff */
[----:B------:R-:W-:Y:S02]  /*7430*/  HADD2.F32 R24, -RZ, R14.H0_H0 ;  /* 0x2000000eff187230 */ /* 0x000fe40000004100 */
[C-C-:B------:R-:W-:Y:S01]  /*7440*/  FFMA R15, R16.reuse, R162, R5.reuse ;  /* 0x000000a2100f7223 */ /* 0x140fe20000000005 */
[----:B------:R-:W-:Y:S02]  /*7450*/  HADD2.F32 R26, -RZ, R20.H0_H0 ;  /* 0x20000014ff1a7230 */ /* 0x000fe40000004100 */
[----:B------:R-:W-:Y:S01]  /*7460*/  FFMA R159, R16, R159, R5 ;  /* 0x0000009f109f7223 */ /* 0x000fe20000000005 */
[----:B------:R-:W-:-:S02]  /*7470*/  HADD2.F32 R14, -RZ, R14.H1_H1 ;  /* 0x3000000eff0e7230 */ /* 0x000fc40000004100 */
[-C--:B------:R-:W-:Y:S01]  /*7480*/  FFMA R163, R24, R2.reuse, R163 ;  /* 0x0000000218a37223 */ /* 0x080fe200000000a3 */
[--C-:B------:R-:W-:Y:S02]  /*7490*/  HADD2.F32 R24, -RZ, R21.reuse.H0_H0 ;  /* 0x20000015ff187230 */ /* 0x100fe40000004100 */
[----:B------:R-:W-:Y:S01]  /*74a0*/  FFMA R161, R26, R2, R161 ;  /* 0x000000021aa17223 */ /* 0x000fe200000000a1 */
[----:B------:R-:W-:Y:S02]  /*74b0*/  HADD2.F32 R26, -RZ, R21.H1_H1 ;  /* 0x30000015ff1a7230 */ /* 0x000fe40000004100 */
[----:B------:R-:W-:Y:S01]  /*74c0*/  FFMA R21, R16, R158, R5 ;  /* 0x0000009e10157223 */ /* 0x000fe20000000005 */
[----:B------:R-:W-:Y:S01]  /*74d0*/  F2FP.F16.E4M3.UNPACK_B R25, R6.H1 ;  /* 0x00000006ff19723e */ /* 0x000fe200030006ff */
[----:B------:R-:W-:Y:S01]  /*74e0*/  FFMA R14, R14, R2, R15 ;  /* 0x000000020e0e7223 */ /* 0x000fe2000000000f */
[----:B------:R-:W-:Y:S02]  /*74f0*/  HADD2.F32 R20, -RZ, R20.H1_H1 ;  /* 0x30000014ff147230 */ /* 0x000fe40000004100 */
[----:B------:R-:W-:Y:S01]  /*7500*/  FFMA R15, R16, R160, R11 ;  /* 0x000000a0100f7223 */ /* 0x000fe2000000000b */
[-C--:B------:R-:W-:Y:S01]  /*7510*/  FFMA R159, R24, R2.reuse, R159 ;  /* 0x00000002189f7223 */ /* 0x080fe2000000009f */
[----:B------:R-:W-:Y:S01]  /*7520*/  FFMA R24, R26, R2, R21 ;  /* 0x000000021a187223 */ /* 0x000fe20000000015 */
[----:B------:R-:W-:Y:S01]  /*7530*/  F2FP.F16.E4M3.UNPACK_B R21, R10 ;  /* 0x0000000aff15723e */ /* 0x000fe200020006ff */
[----:B------:R-:W-:-:S02]  /*7540*/  HADD2.F32 R26, -RZ, R25.H0_H0 ;  /* 0x20000019ff1a7230 */ /* 0x000fc40000004100 */
[----:B------:R-:W-:Y:S01]  /*7550*/  FFMA R20, R20, R2, R15 ;  /* 0x0000000214147223 */ /* 0x000fe2000000000f */
[----:B------:R-:W-:Y:S02]  /*7560*/  HADD2.F32 R28, -RZ, R25.H1_H1 ;  /* 0x30000019ff1c7230 */ /* 0x000fe40000004100 */
[C-C-:B------:R-:W-:Y:S01]  /*7570*/  FFMA R157, R16.reuse, R157, R11.reuse ;  /* 0x0000009d109d7223 */ /* 0x140fe2000000000b */
[C---:B------:R-:W-:Y:S01]  /*7580*/  FFMA R15, R16.reuse, R156, R11 ;  /* 0x0000009c100f7223 */ /* 0x040fe2000000000b */
[--C-:B------:R-:W-:Y:S02]  /*7590*/  HADD2.F32 R30, -RZ, R21.reuse.H0_H0 ;  /* 0x20000015ff1e7230 */ /* 0x100fe40000004100 */
[----:B------:R-:W-:Y:S01]  /*75a0*/  FFMA R155, R16, R155, R5 ;  /* 0x0000009b109b7223 */ /* 0x000fe20000000005 */
[----:B------:R-:W-:Y:S01]  /*75b0*/  FFMA R157, R26, R2, R157 ;  /* 0x000000021a9d7223 */ /* 0x000fe2000000009d */
[----:B------:R-:W-:Y:S01]  /*75c0*/  F2FP.F16.E4M3.UNPACK_B R25, R10.H1 ;  /* 0x0000000aff19723e */ /* 0x000fe200030006ff */
[----:B------:R-:W-:Y:S01]  /*75d0*/  FFMA R26, R28, R2, R15 ;  /* 0x000000021c1a7223 */ /* 0x000fe2000000000f */
[----:B------:R-:W-:-:S02]  /*75e0*/  HADD2.F32 R28, -RZ, R21.H1_H1 ;  /* 0x30000015ff1c7230 */ /* 0x000fc40000004100 */
[----:B------:R-:W-:Y:S01]  /*75f0*/  FFMA R15, R16, R154, R5 ;  /* 0x0000009a100f7223 */ /* 0x000fe20000000005 */
[-C--:B------:R-:W-:Y:S01]  /*7600*/  FFMA R155, R30, R2.reuse, R155 ;  /* 0x000000021e9b7223 */ /* 0x080fe2000000009b */
[--C-:B------:R-:W-:Y:S02]  /*7610*/  HADD2.F32 R30, -RZ, R25.reuse.H0_H0 ;  /* 0x20000019ff1e7230 */ /* 0x100fe40000004100 */
[----:B------:R-:W-:Y:S01]  /*7620*/  FFMA R153, R16, R153, R11 ;  /* 0x0000009910997223 */ /* 0x000fe2000000000b */
[----:B------:R-:W-:Y:S02]  /*7630*/  HADD2.F32 R32, -RZ, R25.H1_H1 ;  /* 0x30000019ff207230 */ /* 0x000fe40000004100 */
[----:B------:R-:W-:Y:S01]  /*7640*/  FFMA R28, R28, R2, R15 ;  /* 0x000000021c1c7223 */ /* 0x000fe2000000000f */
[----:B------:R-:W-:Y:S01]  /*7650*/  FFMA R21, R16, R152, R11 ;  /* 0x0000009810157223 */ /* 0x000fe2000000000b */
[----:B------:R-:W-:Y:S01]  /*7660*/  F2FP.F16.E4M3.UNPACK_B R25, R12 ;  /* 0x0000000cff19723e */ /* 0x000fe200020006ff */
[----:B------:R-:W-:Y:S01]  /*7670*/  FFMA R153, R30, R2, R153 ;  /* 0x000000021e997223 */ /* 0x000fe20000000099 */
[----:B------:R-:W-:Y:S01]  /*7680*/  F2FP.F16.E4M3.UNPACK_B R15, R12.H1 ;  /* 0x0000000cff0f723e */ /* 0x000fe200030006ff */
[----:B------:R-:W-:Y:S01]  /*7690*/  FFMA R30, R32, R2, R21 ;  /* 0x00000002201e7223 */ /* 0x000fe20000000015 */
[----:B------:R-:W-:Y:S01]  /*76a0*/  FFMA R23, R16, R23, R5 ;  /* 0x0000001710177223 */ /* 0x000fe20000000005 */
[----:B------:R-:W-:-:S02]  /*76b0*/  HADD2.F32 R32, -RZ, R25.H0_H0 ;  /* 0x20000019ff207230 */ /* 0x000fc40000004100 */
[C-C-:B------:R-:W-:Y:S01]  /*76c0*/  FFMA R19, R16.reuse, R19, R11.reuse ;  /* 0x0000001310137223 */ /* 0x140fe2000000000b */
[----:B------:R-:W-:Y:S02]  /*76d0*/  HADD2.F32 R34, -RZ, R25.H1_H1 ;  /* 0x30000019ff227230 */ /* 0x000fe40000004100 */
[----:B------:R-:W-:Y:S01]  /*76e0*/  FFMA R21, R16, R18, R11 ;  /* 0x0000001210157223 */ /* 0x000fe2000000000b */
[--C-:B------:R-:W-:Y:S02]  /*76f0*/  HADD2.F32 R36, -RZ, R15.reuse.H0_H0 ;  /* 0x2000000fff247230 */ /* 0x100fe40000004100 */
[----:B------:R-:W-:Y:S01]  /*7700*/  FFMA R23, R32, R2, R23 ;  /* 0x0000000220177223 */ /* 0x000fe20000000017 */
[----:B------:R-:W-:Y:S02]  /*7710*/  HADD2.F32 R38, -RZ, R15.H1_H1 ;  /* 0x3000000fff267230 */ /* 0x000fe40000004100 */
[----:B------:R-:W-:Y:S01]  /*7720*/  FFMA R15, R16, R22, R5 ;  /* 0x00000016100f7223 */ /* 0x000fe20000000005 */
[----:B------:R-:W-:Y:S01]  /*7730*/  F2FP.SATFINITE.RELU.E4M3.F32.PACK_AB_MERGE_C R14, R14, R163, RZ ;  /* 0x000000a30e0e723e */ /* 0x000fe200048078ff */
[-C--:B------:R-:W-:Y:S01]  /*7740*/  FFMA R19, R36, R2.reuse, R19 ;  /* 0x0000000224137223 */ /* 0x080fe20000000013 */
[----:B------:R-:W-:Y:S01]  /*7750*/  F2FP.SATFINITE.RELU.E4M3.F32.PACK_AB_MERGE_C R20, R20, R161, RZ ;  /* 0x000000a11414723e */ /* 0x000fe200048078ff */
[-C--:B------:R-:W-:Y:S01]  /*7760*/  FFMA R18, R34, R2.reuse, R15 ;  /* 0x0000000222127223 */ /* 0x080fe2000000000f */
[----:B------:R-:W-:Y:S01]  /*7770*/  FFMA R22, R38, R2, R21 ;  /* 0x0000000226167223 */ /* 0x000fe20000000015 */
[----:B------:R-:W-:-:S02]  /*7780*/  F2FP.SATFINITE.RELU.E4M3.F32.PACK_AB_MERGE_C R24, R24, R159, RZ ;  /* 0x0000009f1818723e */ /* 0x000fc400048078ff */
[----:B------:R-:W-:Y:S02]  /*7790*/  F2FP.SATFINITE.RELU.E4M3.F32.PACK_AB_MERGE_C R26, R26, R157, RZ ;  /* 0x0000009d1a1a723e */ /* 0x000fe400048078ff */
[----:B------:R-:W-:Y:S02]  /*77a0*/  F2FP.SATFINITE.RELU.E4M3.F32.PACK_AB_MERGE_C R28, R28, R155, RZ ;  /* 0x0000009b1c1c723e */ /* 0x000fe400048078ff */
[----:B------:R-:W-:Y:S02]  /*77b0*/  F2FP.SATFINITE.RELU.E4M3.F32.PACK_AB_MERGE_C R30, R30, R153, RZ ;  /* 0x000000991e1e723e */ /* 0x000fe400048078ff */
[----:B------:R-:W-:Y:S02]  /*77c0*/  F2FP.SATFINITE.RELU.E4M3.F32.PACK_AB_MERGE_C R18, R18, R23, RZ ;  /* 0x000000171212723e */ /* 0x000fe400048078ff */
[----:B------:R-:W-:Y:S01]  /*77d0*/  F2FP.SATFINITE.RELU.E4M3.F32.PACK_AB_MERGE_C R22, R22, R19, RZ ;  /* 0x000000131616723e */ /* 0x000fe200048078ff */
[----:B------:R-:W-:Y:S06]  /*77e0*/  @P0 BRA `(.L_x_67) ;  /* 0x0000000000040947 */ /* 0x000fec0003800000 */
[----:B------:R-:W-:-:S04]  /*77f0*/  DEPBAR.LE SB0, 0x1 ;  /* 0x000080400000791a */ /* 0x000fc80000000000 */
.L_x_67:
[----:B------:R-:W-:Y:S05]  /*7800*/  WARPSYNC.ALL ;  /* 0x0000000000007948 */ /* 0x000fea0003800000 */
[----:B------:R-:W-:Y:S06]  /*7810*/  BAR.SYNC.DEFER_BLOCKING 0x1, 0x100 ;  /* 0x0044000000007b1d */ /* 0x000fec0000010000 */
        /* <DEDUP_REMOVED lines=19> */
[----:B------:R-:W-:Y:S02]  /*7950*/  UIADD3 UR4, UR51, 0x5100, URZ ;  /* 0x0000510033047890 */ /* 0x000fe4000fffe03f */
[----:B------:R-:W-:Y:S01]  /*7960*/  UIADD3.X UR9, URZ, UR61, URZ, UP0, !UPT ;  /* 0x0000003d3f097290 */ /* 0x000fe200087fe43f */
[----:B------:R-:W-:Y:S01]  /*7970*/  UMOV UR5, UR45 ;  /* 0x0000002d00057c82 */ /* 0x000fe20008000000 */
[----:B------:R-:W-:-:S07]  /*7980*/  UMOV UR7, UR47 ;  /* 0x0000002f00077c82 */ /* 0x000fce0008000000 */
[----:B------:R1:W-:Y:S02]  /*7990*/  UTMASTG.3D [UR4], [UR8] ;  /* 0x00000004080073b5 */ /* 0x0003e40008010000 */
[----:B-1----:R0:W-:Y:S02]  /*79a0*/  UTMACMDFLUSH ;  /* 0x00000000000079b7 */ /* 0x0021e40000000000 */
.L_x_69:
[----:B------:R-:W-:Y:S05]  /*79b0*/  BSYNC B0 ;  /* 0x0000000000007941 */ /* 0x000fea0003800000 */
.L_x_68:
[----:B------:R-:W2:Y:S04]  /*79c0*/  LDL R19, [R1+0xb4] ;  /* 0x0000b40001137983 */ /* 0x000ea80000100800 */
[----:B------:R-:W4:Y:S01]  /*79d0*/  LDL R18, [R1+0xb8] ;  /* 0x0000b80001127983 */ /* 0x000f220000100800 */
[----:B------:R-:W-:Y:S01]  /*79e0*/  BSSY B0, `(.L_x_70) ;  /* 0x0000036000007945 */ /* 0x000fe20003800000 */
[----:B--2---:R-:W-:Y:S01]  /*79f0*/  MOV R15, R19 ;  /* 0x00000013000f7202 */ /* 0x004fe20000000f00 */
[----:B----4-:R-:W-:Y:S02]  /*7a00*/  IMAD.MOV.U32 R14, RZ, RZ, R18 ;  /* 0x000000ffff0e7224 */ /* 0x010fe400078e0012 */
[----:B------:R-:W-:Y:S05]  /*7a10*/  @P1 BRA `(.L_x_71) ;  /* 0x0000000000c81947 */ /* 0x000fea0003800000 */
[----:B------:R-:W-:-:S04]  /*7a20*/  MOV R14, UR50 ;  /* 0x00000032000e7c02 */ /* 0x000fc80008000f00 */
[----:B------:R-:W-:-:S13]  /*7a30*/  ISETP.NE.AND P3, PT, R14, 0x3, PT ;  /* 0x000000030e00780c */ /* 0x000fda0003f65270 */
[----:B------:R-:W-:Y:S05]  /*7a40*/  @!P3 BRA `(.L_x_72) ;  /* 0x000000000004b947 */ /* 0x000fea0003800000 */
[----:B------:R-:W-:Y:S01]  /*7a50*/  BPT.TRAP 0x1 ;  /* 0x000000040000795c */ /* 0x000fe20000300000 */
.L_x_72:
[----:B------:R-:W-:Y:S01]  /*7a60*/  LEA R14, R19, UR51, 0x3 ;  /* 0x00000033130e7c11 */ /* 0x000fe2000f8e18ff */
[----:B------:R-:W-:Y:S01]  /*7a70*/  BSSY B1, `(.L_x_73) ;  /* 0x0000004000017945 */ /* 0x000fe20003800000 */
[----:B------:R-:W-:-:S04]  /*7a80*/  SHF.L.U32 R15, R18, 0x1f, RZ ;  /* 0x0000001f120f7819 */ /* 0x000fc800000006ff */
[----:B------:R-:W1:Y:S02]  /*7a90*/  SYNCS.PHASECHK.TRANS64.TRYWAIT P2, [R14+URZ+0x80], R15 ;  /* 0x0000800f0e0075a7 */ /* 0x000e64000804017f */
[----:B-1----:R-:W-:Y:S05]  /*7aa0*/  @!P2 BRA `(.L_x_74) ;  /* 0x0000007400c8a947 */ /* 0x002fea0003800000 */
.L_x_242:
[----:B------:R-:W-:Y:S05]  /*7ab0*/  BSYNC B1 ;  /* 0x0000000000017941 */ /* 0x000fea0003800000 */
.L_x_73:
        /* <DEDUP_REMOVED lines=18> */
.L_x_76:
[----:B------:R-:W-:Y:S05]  /*7be0*/  BSYNC B1 ;  /* 0x0000000000017941 */ /* 0x000fea0003800000 */
.L_x_75:
        /* <DEDUP_REMOVED lines=8> */
.L_x_77:
[----:B------:R-:W4:Y:S04]  /*7c70*/  LDL.LU R19, [R1+0xb4] ;  /* 0x0000b40001137983 */ /* 0x000f280000300800 */
[----:B------:R-:W5:Y:S01]  /*7c80*/  LDL.LU R18, [R1+0xb8] ;  /* 0x0000b80001127983 */ /* 0x000f620000300800 */
[----:B-1----:R-:W-:Y:S01]  /*7c90*/  IADD3 R14, R14, 0xa0, RZ ;  /* 0x000000a00e0e7810 */ /* 0x002fe20007ffe0ff */
[----:B------:R-:W1:Y:S03]  /*7ca0*/  S2R R15, SR_CgaCtaId ;  /* 0x00000000000f7919 */ /* 0x000e660000008800 */
[----:B-1----:R-:W-:-:S04]  /*7cb0*/  PRMT R14, R15, 0x654, R14 ;  /* 0x000006540f0e7816 */ /* 0x002fc8000000000e */
[----:B--2---:R1:W-:Y:S01]  /*7cc0*/  SYNCS.ARRIVE.TRANS64.RED.A1T0 RZ, [R14+URZ], RZ ;  /* 0x000000ff0eff79a7 */ /* 0x0043e2000810043f */
[----:B----4-:R-:W-:-:S05]  /*7cd0*/  VIADD R15, R19, 0x1 ;  /* 0x00000001130f7836 */ /* 0x010fca0000000000 */
[----:B------:R-:W-:-:S04]  /*7ce0*/  ISETP.NE.AND P2, PT, R15, 0x4, PT ;  /* 0x000000040f00780c */ /* 0x000fc80003f45270 */
[----:B-1----:R-:W-:Y:S02]  /*7cf0*/  SEL R14, RZ, 0x1, P2 ;  /* 0x00000001ff0e7807 */ /* 0x002fe40001000000 */
[----:B------:R-:W-:Y:S02]  /*7d00*/  SEL R15, R15, RZ, P2 ;  /* 0x000000ff0f0f7207 */ /* 0x000fe40001000000 */
[----:B-----5:R-:W-:-:S03]  /*7d10*/  LOP3.LUT R14, R18, R14, RZ, 0x3c, !PT ;  /* 0x0000000e120e7212 */ /* 0x020fc600078e3cff */
[----:B------:R1:W-:Y:S04]  /*7d20*/  STL [R1+0xb4], R15 ;  /* 0x0000b40f01007387 */ /* 0x0003e80000100800 */
[----:B------:R1:W-:Y:S02]  /*7d30*/  STL [R1+0xb8], R14 ;  /* 0x0000b80e01007387 */ /* 0x0003e40000100800 */
.L_x_71:
[----:B------:R-:W-:Y:S05]  /*7d40*/  BSYNC B0 ;  /* 0x0000000000007941 */ /* 0x000fea0003800000 */
.L_x_70:
[-C--:B------:R-:W-:Y:S01]  /*7d50*/  F2FP.F16.E4M3.UNPACK_B R18, R4.reuse ;  /* 0x00000004ff12723e */ /* 0x080fe200020006ff */
        /* <DEDUP_REMOVED lines=28> */
[----:B------:R-:W-:Y:S01]  /*7f20*/  F2FP.F16.E4M3.UNPACK_B R23, R10.H1 ;  /* 0x0000000aff17723e */ /* 0x000fe200030006ff */
[-C--:B------:R-:W-:Y:S01]  /*7f30*/  FFMA R205, R24, R2.reuse, R205 ;  /* 0x0000000218cd7223 */ /* 0x080fe200000000cd */
[----:B------:R-:W-:Y:S01]  /*7f40*/  FFMA R24, R26, R2, R19 ;  /* 0x000000021a187223 */ /* 0x000fe20000000013 */
[----:B------:R-:W-:-:S02]  /*7f50*/  HADD2.F32 R26, -RZ, R21.H1_H1 ;  /* 0x30000015ff1a7230 */ /* 0x000fc40000004100 */
[----:B------:R-:W-:Y:S01]  /*7f60*/  FFMA R19, R16, R202, R3 ;  /* 0x000000ca10137223 */ /* 0x000fe20000000003 */
[----:B------:R-:W-:Y:S01]  /*7f70*/  FFMA R203, R28, R2, R203 ;  /* 0x000000021ccb7223 */ /* 0x000fe200000000cb */
[--C-:B------:R-:W-:Y:S02]  /*7f80*/  HADD2.F32 R28, -RZ, R23.reuse.H0_H0 ;  /* 0x20000017ff1c7230 */ /* 0x100fe40000004100 */
[C-C-:B------:R-:W-:Y:S01]  /*7f90*/  FFMA R201, R16.reuse, R201, R9.reuse ;  /* 0x000000c910c97223 */ /* 0x140fe20000000009 */
[----:B------:R-:W-:Y:S02]  /*7fa0*/  HADD2.F32 R30, -RZ, R23.H1_H1 ;  /* 0x30000017ff1e7230 */ /* 0x000fe40000004100 */
[----:B------:R-:W-:Y:S01]  /*7fb0*/  FFMA R21, R16, R200, R9 ;  /* 0x000000c810157223 */ /* 0x000fe20000000009 */
[----:B------:R-:W-:Y:S01]  /*7fc0*/  F2FP.F16.E4M3.UNPACK_B R23, R12 ;  /* 0x0000000cff17723e */ /* 0x000fe200020006ff */
[----:B------:R-:W-:Y:S01]  /*7fd0*/  FFMA R26, R26, R2, R19 ;  /* 0x000000021a1a7223 */ /* 0x000fe20000000013 */
[----:B------:R-:W-:Y:S01]  /*7fe0*/  F2FP.F16.E4M3.UNPACK_B R19, R12.H1 ;  /* 0x0000000cff13723e */ /* 0x000fe200030006ff */
[-C--:B------:R-:W-:Y:S01]  /*7ff0*/  FFMA R201, R28, R2.reuse, R201 ;  /* 0x000000021cc97223 */ /* 0x080fe200000000c9 */
[----:B------:R-:W-:Y:S01]  /*8000*/  FFMA R28, R30, R2, R21 ;  /* 0x000000021e1c7223 */ /* 0x000fe20000000015 */
[----:B------:R-:W-:-:S02]  /*8010*/  HADD2.F32 R30, -RZ, R23.H0_H0 ;  /* 0x20000017ff1e7230 */ /* 0x000fc40000004100 */
[C---:B------:R-:W-:Y:S01]  /*8020*/  FFMA R199, R16.reuse, R199, R3 ;  /* 0x000000c710c77223 */ /* 0x040fe20000000003 */
[----:B------:R-:W-:Y:S02]  /*8030*/  HADD2.F32 R32, -RZ, R23.H1_H1 ;  /* 0x30000017ff207230 */ /* 0x000fe40000004100 */
[C-C-:B------:R-:W-:Y:S01]  /*8040*/  FFMA R197, R16.reuse, R197, R9.reuse ;  /* 0x000000c510c57223 */ /* 0x140fe20000000009 */
[--C-:B------:R-:W-:Y:S02]  /*8050*/  HADD2.F32 R34, -RZ, R19.reuse.H0_H0 ;  /* 0x20000013ff227230 */ /* 0x100fe40000004100 */
[C---:B------:R-:W-:Y:S01]  /*8060*/  FFMA R21, R16.reuse, R196, R9 ;  /* 0x000000c410157223 */ /* 0x040fe20000000009 */
[----:B------:R-:W-:Y:S02]  /*8070*/  HADD2.F32 R36, -RZ, R19.H1_H1 ;  /* 0x30000013ff247230 */ /* 0x000fe40000004100 */
[----:B------:R-:W-:Y:S01]  /*8080*/  FFMA R19, R16, R198, R3 ;  /* 0x000000c610137223 */ /* 0x000fe20000000003 */
[-C--:B------:R-:W-:Y:S01]  /*8090*/  FFMA R199, R30, R2.reuse, R199 ;  /* 0x000000021ec77223 */ /* 0x080fe200000000c7 */
        /* <DEDUP_REMOVED lines=9> */
[----:B------:R-:W-:Y:S02]  /*8130*/  F2FP.SATFINITE.RELU.E4M3.F32.PACK_AB_MERGE_C R30, R30, R199, RZ ;  /* 0x000000c71e1e723e */ /* 0x000fe400048078ff */
[----:B------:R-:W-:Y:S01]  /*8140*/  F2FP.SATFINITE.RELU.E4M3.F32.PACK_AB_MERGE_C R32, R32, R197, RZ ;  /* 0x000000c52020723e */ /* 0x000fe200048078ff */
[----:B------:R-:W-:Y:S06]  /*8150*/  @P0 BRA `(.L_x_78) ;  /* 0x0000000000040947 */ /* 0x000fec0003800000 */
[----:B------:R-:W-:-:S04]  /*8160*/  DEPBAR.LE SB0, 0x1 ;  /* 0x000080400000791a */ /* 0x000fc80000000000 */
.L_x_78:
        /* <DEDUP_REMOVED lines=16> */
[----:B----4-:R-:W4:Y:S02]  /*8270*/  FENCE.VIEW.ASYNC.S ;  /* 0x00000000000073c6 */ /* 0x010f240000000000 */
[----:B----4-:R-:W-:Y:S06]  /*8280*/  BAR.SYNC.DEFER_BLOCKING 0x1, 0x100 ;  /* 0x0044000000007b1d */ /* 0x010fec0000010000 */
[----:B--2---:R-:W-:Y:S05]  /*8290*/  @P0 BRA `(.L_x_80) ;  /* 0x0000000000200947 */ /* 0x004fea0003800000 */
[----:B------:R-:W-:Y:S02]  /*82a0*/  UIADD3 UR8, UP0, UR60, 0x4f0, URZ ;  /* 0x000004f03c087890 */ /* 0x000fe4000ff1e03f */
[----:B------:R-:W-:Y:S02]  /*82b0*/  UIADD3 UR5, UR45, 0x20, URZ ;  /* 0x000000202d057890 */ /* 0x000fe4000fffe03f */
[----:B------:R-:W-:Y:S02]  /*82c0*/  UIADD3 UR4, UR51, 0x4100, URZ ;  /* 0x0000410033047890 */ /* 0x000fe4000fffe03f */
[----:B------:R-:W-:Y:S01]  /*82d0*/  UIADD3.X UR9, URZ, UR61, URZ, UP0, !UPT ;  /* 0x0000003d3f097290 */ /* 0x000fe200087fe43f */
[----:B------:R-:W-:Y:S01]  /*82e0*/  UMOV UR6, UR46 ;  /* 0x0000002e00067c82 */ /* 0x000fe20008000000 */
[----:B------:R-:W-:-:S07]  /*82f0*/  UMOV UR7, UR47 ;  /* 0x0000002f00077c82 */ /* 0x000fce0008000000 */
[----:B------:R2:W-:Y:S02]  /*8300*/  UTMASTG.3D [UR4], [UR8] ;  /* 0x00000004080073b5 */ /* 0x0005e40008010000 */
[----:B--2---:R0:W-:Y:S02]  /*8310*/  UTMACMDFLUSH ;  /* 0x00000000000079b7 */ /* 0x0041e40000000000 */
.L_x_80:
[----:B------:R-:W-:Y:S05]  /*8320*/  BSYNC B0 ;  /* 0x0000000000007941 */ /* 0x000fea0003800000 */
.L_x_79:
[----:B------:R-:W-:Y:S04]  /*8330*/  BSSY B0, `(.L_x_81) ;  /* 0x000003c000007945 */ /* 0x000fe80003800000 */
[----:B------:R-:W-:Y:S05]  /*8340*/  @P1 BRA `(.L_x_82) ;  /* 0x0000000000e81947 */ /* 0x000fea0003800000 */
[----:B------:R-:W-:-:S04]  /*8350*/  MOV R18, UR50 ;  /* 0x0000003200127c02 */ /* 0x000fc80008000f00 */
[----:B------:R-:W-:-:S13]  /*8360*/  ISETP.NE.AND P3, PT, R18, 0x3, PT ;  /* 0x000000031200780c */ /* 0x000fda0003f65270 */
[----:B------:R-:W-:Y:S05]  /*8370*/  @!P3 BRA `(.L_x_83) ;  /* 0x000000000004b947 */ /* 0x000fea0003800000 */
[----:B------:R-:W-:Y:S01]  /*8380*/  BPT.TRAP 0x1 ;  /* 0x000000040000795c */ /* 0x000fe20000300000 */
.L_x_83:
[----:B------:R-:W2:Y:S04]  /*8390*/  LDL R19, [R1+0xb8] ;  /* 0x0000b80001137983 */ /* 0x000ea80000100800 */
[----:B------:R-:W4:Y:S01]  /*83a0*/  LDL R18, [R1+0xb4] ;  /* 0x0000b40001127983 */ /* 0x000f220000100800 */
[----:B------:R-:W-:Y:S01]  /*83b0*/  BSSY B1, `(.L_x_84) ;  /* 0x0000005000017945 */ /* 0x000fe20003800000 */
[----:B--2---:R-:W-:Y:S02]  /*83c0*/  SHF.L.U32 R19, R19, 0x1f, RZ ;  /* 0x0000001f13137819 */ /* 0x004fe400000006ff */
[----:B----4-:R-:W-:-:S04]  /*83d0*/  LEA R18, R18, UR51, 0x3 ;  /* 0x0000003312127c11 */ /* 0x010fc8000f8e18ff */
[----:B------:R-:W2:Y:S02]  /*83e0*/  SYNCS.PHASECHK.TRANS64.TRYWAIT P2, [R18+URZ+0x80], R19 ;  /* 0x00008013120075a7 */ /* 0x000ea4000804017f */
[----:B--2---:R-:W-:Y:S05]  /*83f0*/  @!P2 BRA `(.L_x_85) ;  /* 0x0000006c0088a947 */ /* 0x004fea0003800000 */
.L_x_243:
[----:B------:R-:W-:Y:S05]  /*8400*/  BSYNC B1 ;  /* 0x0000000000017941 */ /* 0x000fea0003800000 */
.L_x_84:
[----:B------:R-:W-:Y:S04]  /*8410*/  BSSY B1, `(.L_x_86) ;  /* 0x0000012000017945 */ /* 0x000fe80003800000 */
[----:B------:R-:W-:Y:S05]  /*8420*/  @P4 BRA `(.L_x_87) ;  /* 0x0000000000404947 */ /* 0x000fea0003800000 */
[----:B------:R-:W2:Y:S02]  /*8430*/  LDL R20, [R1+0xb4] ;  /* 0x0000b40001147983 */ /* 0x000ea40000100800 */
[----:B--2---:R-:W-:-:S05]  /*8440*/  IMAD R18, R20, 0x1000, R7 ;  /* 0x0000100014127824 */ /* 0x004fca00078e0207 */
[----:B------:R-:W-:Y:S01]  /*8450*/  IADD3 R19, R18, UR51, RZ ;  /* 0x0000003312137c10 */ /* 0x000fe2000fffe0ff */
[----:B------:R-:W-:Y:S04]  /*8460*/  LDS.U16 R4, [R18+UR51+0x200] ;  /* 0x0002003312047984 */ /* 0x000fe80008000400 */
[----:B------:R-:W-:Y:S01]  /*8470*/  IMAD.IADD R20, R19, 0x1, R8 ;  /* 0x0000000113147824 */ /* 0x000fe200078e0208 */
[----:B------:R-:W-:Y:S04]  /*8480*/  LDS.U16 R6, [R18+UR51+0x208] ;  /* 0x0002083312067984 */ /* 0x000fe80008000400 */
[----:B------:R-:W2:Y:S04]  /*8490*/  LDS.U16 R19, [R18+UR51+0x100] ;  /* 0x0001003312137984 */ /* 0x000ea80008000400 */
[----:B------:R-:W4:Y:S04]  /*84a0*/  LDS.U16 R21, [R18+UR51+0x108] ;  /* 0x0001083312157984 */ /* 0x000f280008000400 */
[----:B------:R-:W-:Y:S04]  /*84b0*/  LDS.U16 R10, [R20+0x200] ;  /* 0x00020000140a7984 */ /* 0x000fe80000000400 */
[----:B------:R-:W5:Y:S04]  /*84c0*/  LDS.U16 R23, [R20+0x100] ;  /* 0x0001000014177984 */ /* 0x000f680000000400 */
[----:B------:R-:W-:Y:S04]  /*84d0*/  LDS.U16 R12, [R20+0x208] ;  /* 0x00020800140c7984 */ /* 0x000fe80000000400 */
[----:B------:R-:W1:Y:S01]  /*84e0*/  LDS.U16 R25, [R20+0x108] ;  /* 0x0001080014197984 */ /* 0x000e620000000400 */
[----:B--2---:R-:W-:-:S02]  /*84f0*/  PRMT R4, R19, 0x5410, R4 ;  /* 0x0000541013047816 */ /* 0x004fc40000000004 */
[----:B----4-:R-:W-:Y:S02]  /*8500*/  PRMT R6, R21, 0x5410, R6 ;  /* 0x0000541015067816 */ /* 0x010fe40000000006 */
[----:B-----5:R-:W-:Y:S02]  /*8510*/  PRMT R10, R23, 0x5410, R10 ;  /* 0x00005410170a7816 */ /* 0x020fe4000000000a */
[----:B-1----:R-:W-:-:S07]  /*8520*/  PRMT R12, R25, 0x5410, R12 ;  /* 0x00005410190c7816 */ /* 0x002fce000000000c */
.L_x_87:
[----:B------:R-:W-:Y:S05]  /*8530*/  BSYNC B1 ;  /* 0x0000000000017941 */ /* 0x000fea0003800000 */
.L_x_86:
[----:B------:R-:W-:Y:S01]  /*8540*/  @!PT LDS RZ, [RZ] ;  /* 0x00000000fffff984 */ /* 0x000fe20000000800 */
[----:B------:R-:W-:Y:S01]  /*8550*/  @!PT LDS RZ, [RZ] ;  /* 0x00000000fffff984 */ /* 0x000fe20000000800 */
[----:B------:R-:W-:Y:S01]  /*8560*/  @!PT LDS RZ, [RZ] ;  /* 0x00000000fffff984 */ /* 0x000fe20000000800 */
[----:B------:R-:W-:Y:S01]  /*8570*/  @!PT LDS RZ, [RZ] ;  /* 0x00000000fffff984 */ /* 0x000fe20000000800 */
[----:B------:R4:W-:Y:S06]  /*8580*/  MEMBAR.ALL.CTA ;  /* 0x0000000000007992 */ /* 0x0009ec0000008000 */
[----:B----4-:R-:W4:Y:S01]  /*8590*/  FENCE.VIEW.ASYNC.S ;  /* 0x00000000000073c6 */ /* 0x010f220000000000 */
[----:B------:R-:W-:Y:S05]  /*85a0*/  @!P3 BRA `(.L_x_88) ;  /* 0x000000000004b947 */ /* 0x000fea0003800000 */
[----:B------:R-:W-:Y:S01]  /*85b0*/  BPT.TRAP 0x1 ;  /* 0x000000040000795c */ /* 0x000fe20000300000 */
.L_x_88:
[----:B------:R-:W5:Y:S04]  /*85c0*/  LDL.LU R20, [R1+0xb4] ;  /* 0x0000b40001147983 */ /* 0x000f680000300800 */
[----:B------:R-:W3:Y:S01]  /*85d0*/  LDL.LU R21, [R1+0xb8] ;  /* 0x0000b80001157983 */ /* 0x000ee20000300800 */
[C---:B--2---:R-:W-:Y:S01]  /*85e0*/  LEA R18, R15.reuse, UR51, 0x3 ;  /* 0x000000330f127c11 */ /* 0x044fe2000f8e18ff */
[----:B-1----:R-:W-:Y:S01]  /*85f0*/  VIADD R15, R15, 0x1 ;  /* 0x000000010f0f7836 */ /* 0x002fe20000000000 */
[----:B------:R-:W1:Y:S02]  /*8600*/  S2R R19, SR_CgaCtaId ;  /* 0x0000000000137919 */ /* 0x000e640000008800 */
[----:B------:R-:W-:Y:S02]  /*8610*/  IADD3 R18, R18, 0xa0, RZ ;  /* 0x000000a012127810 */ /* 0x000fe40007ffe0ff */
[----:B------:R-:W-:-:S04]  /*8620*/  ISETP.NE.AND P2, PT, R15, 0x4, PT ;  /* 0x000000040f00780c */ /* 0x000fc80003f45270 */
[----:B------:R-:W-:Y:S02]  /*8630*/  SEL R15, R15, RZ, P2 ;  /* 0x000000ff0f0f7207 */ /* 0x000fe40001000000 */
[----:B-1----:R-:W-:Y:S02]  /*8640*/  PRMT R18, R19, 0x654, R18 ;  /* 0x0000065413127816 */ /* 0x002fe40000000012 */
[----:B------:R-:W-:Y:S02]  /*8650*/  SEL R19, RZ, 0x1, P2 ;  /* 0x00000001ff137807 */ /* 0x000fe40001000000 */
[----:B----4-:R5:W-:Y:S02]  /*8660*/  SYNCS.ARRIVE.TRANS64.RED.A1T0 RZ, [R18+URZ], RZ ;  /* 0x000000ff12ff79a7 */ /* 0x010be4000810043f */
[----:B------:R-:W-:Y:S02]  /*8670*/  LOP3.LUT R14, R14, R19, RZ, 0x3c, !PT ;  /* 0x000000130e0e7212 */ /* 0x000fe400078e3cff */
[----:B-----5:R-:W-:-:S04]  /*8680*/  IADD3 R18, R20, 0x1, RZ ;  /* 0x0000000114127810 */ /* 0x020fc80007ffe0ff */
[----:B------:R-:W-:-:S04]  /*8690*/  ISETP.NE.AND P3, PT, R18, 0x4, PT ;  /* 0x000000041200780c */ /* 0x000fc80003f65270 */
[----:B------:R-:W-:Y:S02]  /*86a0*/  SEL R20, RZ, 0x1, P3 ;  /* 0x00000001ff147807 */ /* 0x000fe40001800000 */
[----:B------:R-:W-:Y:S02]  /*86b0*/  SEL R18, R18, RZ, P3 ;  /* 0x000000ff12127207 */ /* 0x000fe40001800000 */
[----:B---3--:R-:W-:-:S03]  /*86c0*/  LOP3.LUT R21, R21, R20, RZ, 0x3c, !PT ;  /* 0x0000001415157212 */ /* 0x008fc600078e3cff */
[----:B------:R2:W-:Y:S04]  /*86d0*/  STL [R1+0xb4], R18 ;  /* 0x0000b41201007387 */ /* 0x0005e80000100800 */
[----:B------:R2:W-:Y:S02]  /*86e0*/  STL [R1+0xb8], R21 ;  /* 0x0000b81501007387 */ /* 0x0005e40000100800 */
.L_x_82:
[----:B------:R-:W-:Y:S05]  /*86f0*/  BSYNC B0 ;  /* 0x0000000000007941 */ /* 0x000fea0003800000 */
.L_x_81:
[----:B------:R-:W4:Y:S04]  /*8700*/  LDL.LU R36, [R1] ;  /* 0x0000000001247983 */ /* 0x000f280000300800 */
[----:B------:R-:W5:Y:S04]  /*8710*/  LDL.LU R35, [R1+0x4] ;  /* 0x0000040001237983 */ /* 0x000f680000300800 */
[----:B------:R-:W3:Y:S04]  /*8720*/  LDL.LU R27, [R1+0x8] ;  /* 0x00000800011b7983 */ /* 0x000ee80000300800 */
[----:B------:R-:W3:Y:S04]  /*8730*/  LDL.LU R32, [R1+0xc] ;  /* 0x00000c0001207983 */ /* 0x000ee80000300800 */
[----:B------:R-:W3:Y:S01]  /*8740*/  LDL.LU R30, [R1+0x10] ;  /* 0x00001000011e7983 */ /* 0x000ee20000300800 */
[----:B--2---:R-:W-:-:S03]  /*8750*/  F2FP.F16.E4M3.UNPACK_B R18, R4 ;  /* 0x00000004ff12723e */ /* 0x004fc600020006ff */
[----:B------:R-:W2:Y:S04]  /*8760*/  LDL.LU R29, [R1+0x14] ;  /* 0x00001400011d7983 */ /* 0x000ea80000300800 */
[----:B------:R-:W2:Y:S04]  /*8770*/  LDL.LU R34, [R1+0x18] ;  /* 0x0000180001227983 */ /* 0x000ea80000300800 */
[----:B------:R-:W2:Y:S01]  /*8780*/  LDL.LU R33, [R1+0x1c] ;  /* 0x00001c0001217983 */ /* 0x000ea20000300800 */
[----:B------:R-:W-:-:S03]  /*8790*/  HADD2.F32 R24, -RZ, R18.H1_H1 ;  /* 0x30000012ff187230 */ /* 0x000fc60000004100 */
[----:B------:R-:W2:Y:S01]  /*87a0*/  LDL.LU R31, [R1+0x20] ;  /* 0x00002000011f7983 */ /* 0x000ea20000300800 */
[----:B------:R-:W-:Y:S01]  /*87b0*/  FFMA R19, R16, R228, R5 ;  /* 0x000000e410137223 */ /* 0x000fe20000000005 */
[----:B------:R-:W-:Y:S01]  /*87c0*/  HADD2.F32 R22, -RZ, R18.H0_H0 ;  /* 0x20000012ff167230 */ /* 0x000fe20000004100 */
[----:B------:R-:W-:Y:S01]  /*87d0*/  F2FP.F16.E4M3.UNPACK_B R20, R4.H1 ;  /* 0x00000004ff14723e */ /* 0x000fe200030006ff */
[----:B------:R-:W2:Y:S01]  /*87e0*/  LDL.LU R39, [R1+0x24] ;  /* 0x0000240001277983 */ /* 0x000ea20000300800 */
[----:B------:R-:W-:Y:S01]  /*87f0*/  FFMA R25, R24, R2, R19 ;  /* 0x0000000218197223 */ /* 0x000fe20000000013 */
[----:B------:R-:W-:Y:S01]  /*8800*/  FFMA R17, R16, R17, R5 ;  /* 0x0000001110117223 */ /* 0x000fe20000000005 */
[----:B------:R-:W-:Y:S01]  /*8810*/  F2FP.F16.E4M3.UNPACK_B R21, R6 ;  /* 0x00000006ff15723e */ /* 0x000fe200020006ff */
[----:B------:R-:W2:Y:S01]  /*8820*/  LDL.LU R38, [R1+0x28] ;  /* 0x0000280001267983 */ /* 0x000ea20000300800 */
[--C-:B------:R-:W-:Y:S02]  /*8830*/  HADD2.F32 R26, -RZ, R20.reuse.H0_H0 ;  /* 0x20000014ff1a7230 */ /* 0x100fe40000004100 */
[----:B------:R-:W-:Y:S01]  /*8840*/  FFMA R18, R22, R2, R17 ;  /* 0x0000000216127223 */ /* 0x000fe20000000011 */
[----:B------:R-:W-:Y:S01]  /*8850*/  HADD2.F32 R20, -RZ, R20.H1_H1 ;  /* 0x30000014ff147230 */ /* 0x000fe20000004100 */
[----:B------:R-:W2:Y:S01]  /*8860*/  LDL.LU R37, [R1+0x2c] ;  /* 0x00002c0001257983 */ /* 0x000ea20000300800 */
[--C-:B------:R-:W-:Y:S01]  /*8870*/  HADD2.F32 R22, -RZ, R21.reuse.H0_H0 ;  /* 0x20000015ff167230 */ /* 0x100fe20000004100 */
[----:B------:R-:W-:Y:S01]  /*8880*/  F2FP.F16.E4M3.UNPACK_B R23, R6.H1 ;  /* 0x00000006ff17723e */ /* 0x000fe200030006ff */
[----:B------:R-:W-:-:S02]  /*8890*/  HADD2.F32 R24, -RZ, R21.H1_H1 ;  /* 0x30000015ff187230 */ /* 0x000fc40000004100 */
[----:B------:R-:W-:Y:S01]  /*88a0*/  FFMA R229, R16, R229, R11 ;  /* 0x000000e510e57223 */ /* 0x000fe2000000000b */
[----:B------:R-:W-:-:S03]  /*88b0*/  F2FP.F16.E4M3.UNPACK_B R28, R10 ;  /* 0x0000000aff1c723e */ /* 0x000fc600020006ff */
[----:B------:R-:W-:Y:S01]  /*88c0*/  FFMA R229, R26, R2, R229 ;  /* 0x000000021ae57223 */ /* 0x000fe200000000e5 */
[C---:B-----5:R-:W-:Y:S01]  /*88d0*/  FFMA R19, R16.reuse, R35, R5 ;  /* 0x0000002310137223 */ /* 0x060fe20000000005 */
[C---:B----4-:R-:W-:Y:S01]  /*88e0*/  FFMA R17, R16.reuse, R36, R11 ;  /* 0x0000002410117223 */ /* 0x050fe2000000000b */
[----:B------:R-:W4:Y:S01]  /*88f0*/  LDL.LU R35, [R1+0x30] ;  /* 0x0000300001237983 */ /* 0x000f220000300800 */
[----:B---3--:R-:W-:Y:S02]  /*8900*/  FFMA R21, R16, R27, R5 ;  /* 0x0000001b10157223 */ /* 0x008fe40000000005 */
[-C--:B------:R-:W-:Y:S01]  /*8910*/  FFMA R20, R20, R2.reuse, R17 ;  /* 0x0000000214147223 */ /* 0x080fe20000000011 */
[-C--:B------:R-:W-:Y:S01]  /*8920*/  FFMA R22, R22, R2.reuse, R19 ;  /* 0x0000000216167223 */ /* 0x080fe20000000013 */
[----:B------:R-:W-:Y:S01]  /*8930*/  FFMA R27, R24, R2, R21 ;  /* 0x00000002181b7223 */ /* 0x000fe20000000015 */
[--C-:B------:R-:W-:Y:S02]  /*8940*/  HADD2.F32 R24, -RZ, R23.reuse.H0_H0 ;  /* 0x20000017ff187230 */ /* 0x100fe40000004100 */
[----:B------:R-:W-:Y:S01]  /*8950*/  FFMA R17, R16, R32, R11 ;  /* 0x0000002010117223 */ /* 0x000fe2000000000b */
[----:B------:R-:W-:-:S02]  /*8960*/  HADD2.F32 R26, -RZ, R23.H1_H1 ;  /* 0x30000017ff1a7230 */ /* 0x000fc40000004100 */
[----:B------:R-:W-:Y:S01]  /*8970*/  FFMA R19, R16, R30, R11 ;  /* 0x0000001e10137223 */ /* 0x000fe2000000000b */
[--C-:B------:R-:W-:Y:S01]  /*8980*/  HADD2.F32 R30, -RZ, R28.reuse.H0_H0 ;  /* 0x2000001cff1e7230 */ /* 0x100fe20000004100 */
[----:B------:R-:W-:Y:S01]  /*8990*/  F2FP.F16.E4M3.UNPACK_B R23, R10.H1 ;  /* 0x0000000aff17723e */ /* 0x000fe200030006ff */
[-C--:B------:R-:W-:Y:S01]  /*89a0*/  FFMA R24, R24, R2.reuse, R17 ;  /* 0x0000000218187223 */ /* 0x080fe20000000011 */
[----:B--2---:R-:W-:Y:S01]  /*89b0*/  FFMA R21, R16, R29, R5 ;  /* 0x0000001d10157223 */ /* 0x004fe20000000005 */
[----:B------:R-:W-:Y:S02]  /*89c0*/  HADD2.F32 R28, -RZ, R28.H1_H1 ;  /* 0x3000001cff1c7230 */ /* 0x000fe40000004100 */
[----:B------:R-:W-:Y:S01]  /*89d0*/  FFMA R29, R26, R2, R19 ;  /* 0x000000021a1d7223 */ /* 0x000fe20000000013 */
[----:B------:R-:W-:Y:S01]  /*89e0*/  FFMA R17, R16, R34, R5 ;  /* 0x0000002210117223 */ /* 0x000fe20000000005 */
[----:B------:R-:W-:Y:S01]  /*89f0*/  FFMA R26, R30, R2, R21 ;  /* 0x000000021e1a7223 */ /* 0x000fe20000000015 */
[----:B------:R-:W-:-:S02]  /*8a00*/  HADD2.F32 R30, -RZ, R23.H0_H0 ;  /* 0x20000017ff1e7230 */ /* 0x000fc40000004100 */
[----:B------:R-:W-:Y:S02]  /*8a10*/  HADD2.F32 R32, -RZ, R23.H1_H1 ;  /* 0x30000017ff207230 */ /* 0x000fe40000004100 */
[C-C-:B------:R-:W-:Y:S01]  /*8a20*/  FFMA R19, R16.reuse, R33, R11.reuse ;  /* 0x0000002110137223 */ /* 0x140fe2000000000b */
[----:B------:R-:W-:Y:S01]  /*8a30*/  F2FP.F16.E4M3.UNPACK_B R23, R12 ;  /* 0x0000000cff17723e */ /* 0x000fe200020006ff */
[----:B------:R-:W-:Y:S01]  /*8a40*/  FFMA R21, R16, R31, R11 ;  /* 0x0000001f10157223 */ /* 0x000fe2000000000b */
[----:B------:R-:W-:Y:S01]  /*8a50*/  FFMA R31, R28, R2, R17 ;  /* 0x000000021c1f7223 */ /* 0x000fe20000000011 */
[----:B------:R-:W-:Y:S01]  /*8a60*/  F2FP.F16.E4M3.UNPACK_B R17, R12.H1 ;  /* 0x0000000cff11723e */ /* 0x000fe200030006ff */
[-C--:B------:R-:W-:Y:S01]  /*8a70*/  FFMA R28, R30, R2.reuse, R19 ;  /* 0x000000021e1c7223 */ /* 0x080fe20000000013 */
[----:B------:R-:W-:Y:S01]  /*8a80*/  FFMA R33, R32, R2, R21 ;  /* 0x0000000220217223 */ /* 0x000fe20000000015 */
[----:B------:R-:W-:Y:S02]  /*8a90*/  HADD2.F32 R30, -RZ, R23.H0_H0 ;  /* 0x20000017ff1e7230 */ /* 0x000fe40000004100 */
[----:B------:R-:W-:-:S02]  /*8aa0*/  HADD2.F32 R34, -RZ, R17.H0_H0 ;  /* 0x20000011ff227230 */ /* 0x000fc40000004100 */
[----:B------:R-:W-:Y:S02]  /*8ab0*/  HADD2.F32 R36, -RZ, R17.H1_H1 ;  /* 0x30000011ff247230 */ /* 0x000fe40000004100 */
[C-C-:B------:R-:W-:Y:S01]  /*8ac0*/  FFMA R17, R16.reuse, R39, R5.reuse ;  /* 0x0000002710117223 */ /* 0x140fe20000000005 */
[----:B------:R-:W-:Y:S02]  /*8ad0*/  HADD2.F32 R32, -RZ, R23.H1_H1 ;  /* 0x30000017ff207230 */ /* 0x000fe40000004100 */
[C---:B------:R-:W-:Y:S01]  /*8ae0*/  FFMA R19, R16.reuse, R38, R5 ;  /* 0x0000002610137223 */ /* 0x040fe20000000005 */
[----:B------:R-:W-:Y:S01]  /*8af0*/  FFMA R21, R16, R37, R11 ;  /* 0x0000002510157223 */ /* 0x000fe2000000000b */
[-C--:B------:R-:W-:Y:S02]  /*8b00*/  FFMA R17, R30, R2.reuse, R17 ;  /* 0x000000021e117223 */ /* 0x080fe40000000011 */
        /* <DEDUP_REMOVED lines=9> */
[----:B----4-:R-:W-:-:S04]  /*8ba0*/  FFMA R23, R16, R35, R11 ;  /* 0x0000002310177223 */ /* 0x010fc8000000000b */
[----:B------:R-:W-:-:S05]  /*8bb0*/  FFMA R32, R36, R2, R23 ;  /* 0x0000000224207223 */ /* 0x000fca0000000017 */
[----:B------:R-:W-:Y:S01]  /*8bc0*/  F2FP.SATFINITE.RELU.E4M3.F32.PACK_AB_MERGE_C R32, R32, R21, RZ ;  /* 0x000000152020723e */ /* 0x000fe200048078ff */
[----:B------:R-:W-:Y:S06]  /*8bd0*/  @P0 BRA `(.L_x_89) ;  /* 0x0000000000040947 */ /* 0x000fec0003800000 */
[----:B------:R-:W-:-:S04]  /*8be0*/  DEPBAR.LE SB0, 0x1 ;  /* 0x000080400000791a */ /* 0x000fc80000000000 */
.L_x_89:
        /* <DEDUP_REMOVED lines=16> */
[----:B---3--:R-:W3:Y:S02]  /*8cf0*/  FENCE.VIEW.ASYNC.S ;  /* 0x00000000000073c6 */ /* 0x008ee40000000000 */
[----:B---3--:R-:W-:Y:S06]  /*8d00*/  BAR.SYNC.DEFER_BLOCKING 0x1, 0x100 ;  /* 0x0044000000007b1d */ /* 0x008fec0000010000 */
[----:B--2---:R-:W-:Y:S05]  /*8d10*/  @P0 BRA `(.L_x_91) ;  /* 0x0000000000200947 */ /* 0x004fea0003800000 */
[----:B------:R-:W-:Y:S02]  /*8d20*/  UIADD3 UR8, UP0, UR60, 0x4f0, URZ ;  /* 0x000004f03c087890 */ /* 0x000fe4000ff1e03f */
[----:B------:R-:W-:Y:S02]  /*8d30*/  UIADD3 UR6, UR46, 0x80, URZ ;  /* 0x000000802e067890 */ /* 0x000fe4000fffe03f */
[----:B------:R-:W-:Y:S02]  /*8d40*/  UIADD3 UR5, UR45, 0x20, URZ ;  /* 0x000000202d057890 */ /* 0x000fe4000fffe03f */
[----:B------:R-:W-:Y:S02]  /*8d50*/  UIADD3 UR4, UR51, 0x5100, URZ ;  /* 0x0000510033047890 */ /* 0x000fe4000fffe03f */
[----:B------:R-:W-:Y:S01]  /*8d60*/  UIADD3.X UR9, URZ, UR61, URZ, UP0, !UPT ;  /* 0x0000003d3f097290 */ /* 0x000fe200087fe43f */
[----:B------:R-:W-:-:S08]  /*8d70*/  UMOV UR7, UR47 ;  /* 0x0000002f00077c82 */ /* 0x000fd00008000000 */
[----:B------:R2:W-:Y:S02]  /*8d80*/  UTMASTG.3D [UR4], [UR8] ;  /* 0x00000004080073b5 */ /* 0x0005e40008010000 */
[----:B--2---:R0:W-:Y:S02]  /*8d90*/  UTMACMDFLUSH ;  /* 0x00000000000079b7 */ /* 0x0041e40000000000 */
.L_x_91:
[----:B------:R-:W-:Y:S05]  /*8da0*/  BSYNC B0 ;  /* 0x0000000000007941 */ /* 0x000fea0003800000 */
.L_x_90:
[----:B------:R-:W-:Y:S04]  /*8db0*/  BSSY B0, `(.L_x_92) ;  /* 0x000003c000007945 */ /* 0x000fe80003800000 */
[----:B------:R-:W-:Y:S05]  /*8dc0*/  @P1 BRA `(.L_x_93) ;  /* 0x0000000000e81947 */ /* 0x000fea0003800000 */
[----:B------:R-:W-:-:S05]  /*8dd0*/  IMAD.U32 R17, RZ, RZ, UR50 ;  /* 0x00000032ff117e24 */ /* 0x000fca000f8e00ff */
[----:B------:R-:W-:-:S13]  /*8de0*/  ISETP.NE.AND P3, PT, R17, 0x3, PT ;  /* 0x000000031100780c */ /* 0x000fda0003f65270 */
[----:B------:R-:W-:Y:S05]  /*8df0*/  @!P3 BRA `(.L_x_94) ;  /* 0x000000000004b947 */ /* 0x000fea0003800000 */
[----:B------:R-:W-:Y:S01]  /*8e00*/  BPT.TRAP 0x1 ;  /* 0x000000040000795c */ /* 0x000fe20000300000 */
.L_x_94:
[----:B------:R-:W2:Y:S04]  /*8e10*/  LDL R18, [R1+0xb8] ;  /* 0x0000b80001127983 */ /* 0x000ea80000100800 */
[----:B------:R-:W3:Y:S01]  /*8e20*/  LDL R17, [R1+0xb4] ;  /* 0x0000b40001117983 */ /* 0x000ee20000100800 */
[----:B------:R-:W-:Y:S01]  /*8e30*/  BSSY B1, `(.L_x_95) ;  /* 0x0000005000017945 */ /* 0x000fe20003800000 */
[----:B--2---:R-:W-:Y:S02]  /*8e40*/  SHF.L.U32 R18, R18, 0x1f, RZ ;  /* 0x0000001f12127819 */ /* 0x004fe400000006ff */
[----:B---3--:R-:W-:-:S04]  /*8e50*/  LEA R17, R17, UR51, 0x3 ;  /* 0x0000003311117c11 */ /* 0x008fc8000f8e18ff */
[----:B------:R-:W2:Y:S02]  /*8e60*/  SYNCS.PHASECHK.TRANS64.TRYWAIT P2, [R17+URZ+0x80], R18 ;  /* 0x00008012110075a7 */ /* 0x000ea4000804017f */
[----:B--2---:R-:W-:Y:S05]  /*8e70*/  @!P2 BRA `(.L_x_96) ;  /* 0x0000006000fca947 */ /* 0x004fea0003800000 */
.L_x_244:
[----:B------:R-:W-:Y:S05]  /*8e80*/  BSYNC B1 ;  /* 0x0000000000017941 */ /* 0x000fea0003800000 */
.L_x_95:
[----:B------:R-:W-:Y:S04]  /*8e90*/  BSSY B1, `(.L_x_97) ;  /* 0x0000012000017945 */ /* 0x000fe80003800000 */
[----:B------:R-:W-:Y:S05]  /*8ea0*/  @P4 BRA `(.L_x_98) ;  /* 0x0000000000404947 */ /* 0x000fea0003800000 */
[----:B------:R-:W2:Y:S02]  /*8eb0*/  LDL R19, [R1+0xb4] ;  /* 0x0000b40001137983 */ /* 0x000ea40000100800 */
[----:B--2---:R-:W-:-:S05]  /*8ec0*/  LEA R18, R19, R7, 0xc ;  /* 0x0000000713127211 */ /* 0x004fca00078e60ff */
[----:B------:R-:W-:Y:S01]  /*8ed0*/  VIADD R17, R18, UR51 ;  /* 0x0000003312117c36 */ /* 0x000fe20008000000 */
[----:B------:R-:W-:Y:S04]  /*8ee0*/  LDS.U16 R4, [R18+UR51+0x200] ;  /* 0x0002003312047984 */ /* 0x000fe80008000400 */
[----:B------:R-:W-:Y:S01]  /*8ef0*/  IADD3 R20, R17, R8, RZ ;  /* 0x0000000811147210 */ /* 0x000fe20007ffe0ff */
[----:B------:R-:W-:Y:S04]  /*8f00*/  LDS.U16 R6, [R18+UR51+0x208] ;  /* 0x0002083312067984 */ /* 0x000fe80008000400 */
[----:B------:R-:W2:Y:S04]  /*8f10*/  LDS.U16 R17, [R18+UR51+0x100] ;  /* 0x0001003312117984 */ /* 0x000ea80008000400 */
[----:B------:R-:W3:Y:S04]  /*8f20*/  LDS.U16 R19, [R18+UR51+0x108] ;  /* 0x0001083312137984 */ /* 0x000ee80008000400 */
[----:B------:R-:W-:Y:S04]  /*8f30*/  LDS.U16 R10, [R20+0x200] ;  /* 0x00020000140a7984 */ /* 0x000fe80000000400 */
[----:B------:R-:W4:Y:S04]  /*8f40*/  LDS.U16 R21, [R20+0x100] ;  /* 0x0001000014157984 */ /* 0x000f280000000400 */
[----:B------:R-:W-:Y:S04]  /*8f50*/  LDS.U16 R12, [R20+0x208] ;  /* 0x00020800140c7984 */ /* 0x000fe80000000400 */
[----:B------:R-:W5:Y:S01]  /*8f60*/  LDS.U16 R23, [R20+0x108] ;  /* 0x0001080014177984 */ /* 0x000f620000000400 */
[----:B--2---:R-:W-:-:S02]  /*8f70*/  PRMT R4, R17, 0x5410, R4 ;  /* 0x0000541011047816 */ /* 0x004fc40000000004 */
[----:B---3--:R-:W-:Y:S02]  /*8f80*/  PRMT R6, R19, 0x5410, R6 ;  /* 0x0000541013067816 */ /* 0x008fe40000000006 */
[----:B----4-:R-:W-:Y:S02]  /*8f90*/  PRMT R10, R21, 0x5410, R10 ;  /* 0x00005410150a7816 */ /* 0x010fe4000000000a */
[----:B-----5:R-:W-:-:S07]  /*8fa0*/  PRMT R12, R23, 0x5410, R12 ;  /* 0x00005410170c7816 */ /* 0x020fce000000000c */
.L_x_98:
[----:B------:R-:W-:Y:S05]  /*8fb0*/  BSYNC B1 ;  /* 0x0000000000017941 */ /* 0x000fea0003800000 */
.L_x_97:
[----:B------:R-:W-:Y:S01]  /*8fc0*/  @!PT LDS RZ, [RZ] ;  /* 0x00000000fffff984 */ /* 0x000fe20000000800 */
[----:B------:R-:W-:Y:S01]  /*8fd0*/  @!PT LDS RZ, [RZ] ;  /* 0x00000000fffff984 */ /* 0x000fe20000000800 */
[----:B------:R-:W-:Y:S01]  /*8fe0*/  @!PT LDS RZ, [RZ] ;  /* 0x00000000fffff984 */ /* 0x000fe20000000800 */
[----:B------:R-:W-:Y:S01]  /*8ff0*/  @!PT LDS RZ, [RZ] ;  /* 0x00000000fffff984 */ /* 0x000fe20000000800 */
[----:B------:R3:W-:Y:S06]  /*9000*/  MEMBAR.ALL.CTA ;  /* 0x0000000000007992 */ /* 0x0007ec0000008000 */
[----:B---3--:R-:W3:Y:S01]  /*9010*/  FENCE.VIEW.ASYNC.S ;  /* 0x00000000000073c6 */ /* 0x008ee20000000000 */
[----:B------:R-:W-:Y:S05]  /*9020*/  @!P3 BRA `(.L_x_99) ;  /* 0x000000000004b947 */ /* 0x000fea0003800000 */
[----:B------:R-:W-:Y:S01]  /*9030*/  BPT.TRAP 0x1 ;  /* 0x000000040000795c */ /* 0x000fe20000300000 */
.L_x_99:
[----:B------:R-:W4:Y:S04]  /*9040*/  LDL.LU R19, [R1+0xb4] ;  /* 0x0000b40001137983 */ /* 0x000f280000300800 */
[----:B------:R-:W5:Y:S01]  /*9050*/  LDL.LU R20, [R1+0xb8] ;  /* 0x0000b80001147983 */ /* 0x000f620000300800 */
[C---:B--2---:R-:W-:Y:S02]  /*9060*/  LEA R17, R15.reuse, UR51, 0x3 ;  /* 0x000000330f117c11 */ /* 0x044fe4000f8e18ff */
[----:B-1----:R-:W-:Y:S01]  /*9070*/  IADD3 R15, R15, 0x1, RZ ;  /* 0x000000010f0f7810 */ /* 0x002fe20007ffe0ff */
[----:B------:R-:W1:Y:S02]  /*9080*/  S2R R18, SR_CgaCtaId ;  /* 0x0000000000127919 */ /* 0x000e640000008800 */
[----:B------:R-:W-:Y:S01]  /*9090*/  VIADD R17, R17, 0xa0 ;  /* 0x000000a011117836 */ /* 0x000fe20000000000 */
[----:B------:R-:W-:-:S04]  /*90a0*/  ISETP.NE.AND P2, PT, R15, 0x4, PT ;  /* 0x000000040f00780c */ /* 0x000fc80003f45270 */
[----:B------:R-:W-:Y:S02]  /*90b0*/  SEL R15, R15, RZ, P2 ;  /* 0x000000ff0f0f7207 */ /* 0x000fe40001000000 */
[----:B-1----:R-:W-:-:S04]  /*90c0*/  PRMT R17, R18, 0x654, R17 ;  /* 0x0000065412117816 */ /* 0x002fc80000000011 */
[----:B---3--:R1:W-:Y:S02]  /*90d0*/  SYNCS.ARRIVE.TRANS64.RED.A1T0 RZ, [R17+URZ], RZ ;  /* 0x000000ff11ff79a7 */ /* 0x0083e4000810043f */
[----:B-1----:R-:W-:-:S04]  /*90e0*/  SEL R17, RZ, 0x1, P2 ;  /* 0x00000001ff117807 */ /* 0x002fc80001000000 */
[----:B------:R-:W-:Y:S01]  /*90f0*/  LOP3.LUT R14, R14, R17, RZ, 0x3c, !PT ;  /* 0x000000110e0e7212 */ /* 0x000fe200078e3cff */
[----:B----4-:R-:W-:-:S05]  /*9100*/  VIADD R18, R19, 0x1 ;  /* 0x0000000113127836 */ /* 0x010fca0000000000 */
[----:B------:R-:W-:-:S04]  /*9110*/  ISETP.NE.AND P3, PT, R18, 0x4, PT ;  /* 0x000000041200780c */ /* 0x000fc80003f65270 */
[----:B------:R-:W-:Y:S02]  /*9120*/  SEL R19, RZ, 0x1, P3 ;  /* 0x00000001ff137807 */ /* 0x000fe40001800000 */
[----:B------:R-:W-:Y:S02]  /*9130*/  SEL R17, R18, RZ, P3 ;  /* 0x000000ff12117207 */ /* 0x000fe40001800000 */
[----:B-----5:R-:W-:-:S03]  /*9140*/  LOP3.LUT R20, R20, R19, RZ, 0x3c, !PT ;  /* 0x0000001314147212 */ /* 0x020fc600078e3cff */
[----:B------:R2:W-:Y:S04]  /*9150*/  STL [R1+0xb4], R17 ;  /* 0x0000b41101007387 */ /* 0x0005e80000100800 */
[----:B------:R2:W-:Y:S02]  /*9160*/  STL [R1+0xb8], R20 ;  /* 0x0000b81401007387 */ /* 0x0005e40000100800 */
.L_x_93:
[----:B------:R-:W-:Y:S05]  /*9170*/  BSYNC B0 ;  /* 0x0000000000007941 */ /* 0x000fea0003800000 */
.L_x_92:
[-C--:B--2---:R-:W-:Y:S01]  /*9180*/  F2FP.F16.E4M3.UNPACK_B R17, R4.reuse ;  /* 0x00000004ff11723e */ /* 0x084fe200020006ff */
[C---:B------:R-:W-:Y:S01]  /*9190*/  FFMA R195, R16.reuse, R195, R3 ;  /* 0x000000c310c37223 */ /* 0x040fe20000000003 */
[----:B------:R-:W-:Y:S01]  /*91a0*/  F2FP.F16.E4M3.UNPACK_B R19, R4.H1 ;  /* 0x00000004ff13723e */ /* 0x000fe200030006ff */
[C---:B------:R-:W-:Y:S01]  /*91b0*/  FFMA R193, R16.reuse, R193, R9 ;  /* 0x000000c110c17223 */ /* 0x040fe20000000009 */
[----:B------:R-:W-:Y:S01]  /*91c0*/  F2FP.F16.E4M3.UNPACK_B R21, R6 ;  /* 0x00000006ff15723e */ /* 0x000fe200020006ff */
[----:B------:R-:W-:Y:S02]  /*91d0*/  HADD2.F32 R18, -RZ, R17.H0_H0 ;  /* 0x20000011ff127230 */ /* 0x000fe40000004100 */
[C---:B------:R-:W-:Y:S01]  /*91e0*/  FFMA R191, R16.reuse, R191, R3 ;  /* 0x000000bf10bf7223 */ /* 0x040fe20000000003 */
[----:B------:R-:W-:Y:S02]  /*91f0*/  HADD2.F32 R22, -RZ, R19.H0_H0 ;  /* 0x20000013ff167230 */ /* 0x000fe40000004100 */
[----:B------:R-:W-:Y:S01]  /*9200*/  FFMA R189, R16, R189, R9 ;  /* 0x000000bd10bd7223 */ /* 0x000fe20000000009 */
[----:B------:R-:W-:-:S02]  /*9210*/  HADD2.F32 R20, -RZ, R17.H1_H1 ;  /* 0x30000011ff147230 */ /* 0x000fc40000004100 */
[----:B------:R-:W-:Y:S01]  /*9220*/  FFMA R17, R16, R194, R3 ;  /* 0x000000c210117223 */ /* 0x000fe20000000003 */
[-C--:B------:R-:W-:Y:S01]  /*9230*/  FFMA R195, R18, R2.reuse, R195 ;  /* 0x0000000212c37223 */ /* 0x080fe200000000c3 */
[-C--:B------:R-:W-:Y:S01]  /*9240*/  FFMA R193, R22, R2.reuse, R193 ;  /* 0x0000000216c17223 */ /* 0x080fe200000000c1 */
[----:B------:R-:W-:Y:S02]  /*9250*/  HADD2.F32 R22, -RZ, R21.H0_H0 ;  /* 0x20000015ff167230 */ /* 0x000fe40000004100 */
[----:B------:R-:W-:Y:S01]  /*9260*/  FFMA R18, R20, R2, R17 ;  /* 0x0000000214127223 */ /* 0x000fe20000000011 */
[----:B------:R-:W-:Y:S02]  /*9270*/  HADD2.F32 R20, -RZ, R19.H1_H1 ;  /* 0x30000013ff147230 */ /* 0x000fe40000004100 */
[C---:B------:R-:W-:Y:S01]  /*9280*/  FFMA R19, R16.reuse, R190, R3 ;  /* 0x000000be10137223 */ /* 0x040fe20000000003 */
[----:B------:R-:W-:Y:S01]  /*9290*/  HADD2.F32 R24, -RZ, R21.H1_H1 ;  /* 0x30000015ff187230 */ /* 0x000fe20000004100 */
[----:B------:R-:W-:Y:S01]  /*92a0*/  F2FP.F16.E4M3.UNPACK_B R21, R6.H1 ;  /* 0x00000006ff15723e */ /* 0x000fe200030006ff */
[----:B------:R-:W-:Y:S01]  /*92b0*/  FFMA R17, R16, R192, R9 ;  /* 0x000000c010117223 */ /* 0x000fe20000000009 */
[-C--:B------:R-:W-:Y:S01]  /*92c0*/  FFMA R191, R22, R2.reuse, R191 ;  /* 0x0000000216bf7223 */ /* 0x080fe200000000bf */
[----:B------:R-:W-:Y:S01]  /*92d0*/  FFMA R187, R16, R187, R3 ;  /* 0x000000bb10bb7223 */ /* 0x000fe20000000003 */
[----:B------:R-:W-:Y:S01]  /*92e0*/  FFMA R22, R24, R2, R19 ;  /* 0x0000000218167223 */ /* 0x000fe20000000013 */
[----:B------:R-:W-:Y:S01]  /*92f0*/  F2FP.F16.E4M3.UNPACK_B R19, R10 ;  /* 0x0000000aff13723e */ /* 0x000fe200020006ff */
[----:B------:R-:W-:-:S02]  /*9300*/  HADD2.F32 R24, -RZ, R21.H0_H0 ;  /* 0x20000015ff187230 */ /* 0x000fc40000004100 */
[----:B------:R-:W-:Y:S01]  /*9310*/  FFMA R20, R20, R2, R17 ;  /* 0x0000000214147223 */ /* 0x000fe20000000011 */
[----:B------:R-:W-:Y:S02]  /*9320*/  HADD2.F32 R26, -RZ, R21.H1_H1 ;  /* 0x30000015ff1a7230 */ /* 0x000fe40000004100 */
[----:B------:R-:W-:Y:S01]  /*9330*/  FFMA R17, R16, R188, R9 ;  /* 0x000000bc10117223 */ /* 0x000fe20000000009 */
[--C-:B------:R-:W-:Y:S01]  /*9340*/  HADD2.F32 R28, -RZ, R19.reuse.H0_H0 ;  /* 0x20000013ff1c7230 */ /* 0x100fe20000004100 */
[----:B------:R-:W-:Y:S01]  /*9350*/  F2FP.F16.E4M3.UNPACK_B R21, R10.H1 ;  /* 0x0000000aff15723e */ /* 0x000fe200030006ff */
[-C--:B------:R-:W-:Y:S01]  /*9360*/  FFMA R189, R24, R2.reuse, R189 ;  /* 0x0000000218bd7223 */ /* 0x080fe200000000bd */
[----:B------:R-:W-:Y:S01]  /*9370*/  FFMA R24, R26, R2, R17 ;  /* 0x000000021a187223 */ /* 0x000fe20000000011 */
[----:B------:R-:W-:Y:S02]  /*9380*/  HADD2.F32 R26, -RZ, R19.H1_H1 ;  /* 0x30000013ff1a7230 */ /* 0x000fe40000004100 */
[----:B------:R-:W-:Y:S01]  /*9390*/  FFMA R17, R16, R186, R3 ;  /* 0x000000ba10117223 */ /* 0x000fe20000000003 */
[----:B------:R-:W-:Y:S01]  /*93a0*/  FFMA R187, R28, R2, R187 ;  /* 0x000000021cbb7223 */ /* 0x000fe200000000bb */
[----:B------:R-:W-:-:S02]  /*93b0*/  HADD2.F32 R28, -RZ, R21.H0_H0 ;  /* 0x20000015ff1c7230 */ /* 0x000fc40000004100 */
        /* <DEDUP_REMOVED lines=8> */
[--C-:B------:R-:W-:Y:S02]  /*9440*/  HADD2.F32 R30, -RZ, R21.reuse.H0_H0 ;  /* 0x20000015ff1e7230 */ /* 0x100fe40000004100 */
[----:B------:R-:W-:Y:S01]  /*9450*/  FFMA R183, R16, R183, R3 ;  /* 0x000000b710b77223 */ /* 0x000fe20000000003 */
[----:B------:R-:W-:-:S02]  /*9460*/  HADD2.F32 R32, -RZ, R21.H1_H1 ;  /* 0x30000015ff207230 */ /* 0x000fc40000004100 */
        /* <DEDUP_REMOVED lines=19> */
.L_x_100:
        /* <DEDUP_REMOVED lines=27> */
.L_x_102:
[----:B------:R-:W-:Y:S05]  /*9750*/  BSYNC B0 ;  /* 0x0000000000007941 */ /* 0x000fea0003800000 */
.L_x_101:
[----:B------:R-:W-:Y:S04]  /*9760*/  BSSY B0, `(.L_x_103) ;  /* 0x000003c000007945 */ /* 0x000fe80003800000 */
[----:B------:R-:W-:Y:S05]  /*9770*/  @P1 BRA `(.L_x_104) ;  /* 0x0000000000e81947 */ /* 0x000fea0003800000 */
[----:B------:R-:W-:-:S04]  /*9780*/  MOV R17, UR50 ;  /* 0x0000003200117c02 */ /* 0x000fc80008000f00 */
[----:B------:R-:W-:-:S13]  /*9790*/  ISETP.NE.AND P3, PT, R17, 0x3, PT ;  /* 0x000000031100780c */ /* 0x000fda0003f65270 */
[----:B------:R-:W-:Y:S05]  /*97a0*/  @!P3 BRA `(.L_x_105) ;  /* 0x000000000004b947 */ /* 0x000fea0003800000 */
[----:B------:R-:W-:Y:S01]  /*97b0*/  BPT.TRAP 0x1 ;  /* 0x000000040000795c */ /* 0x000fe20000300000 */
.L_x_105:
[----:B------:R-:W2:Y:S04]  /*97c0*/  LDL R18, [R1+0xb8] ;  /* 0x0000b80001127983 */ /* 0x000ea80000100800 */
[----:B------:R-:W3:Y:S01]  /*97d0*/  LDL R17, [R1+0xb4] ;  /* 0x0000b40001117983 */ /* 0x000ee20000100800 */
[----:B------:R-:W-:Y:S01]  /*97e0*/  BSSY B1, `(.L_x_106) ;  /* 0x0000005000017945 */ /* 0x000fe20003800000 */
[----:B--2---:R-:W-:Y:S02]  /*97f0*/  SHF.L.U32 R18, R18, 0x1f, RZ ;  /* 0x0000001f12127819 */ /* 0x004fe400000006ff */
[----:B---3--:R-:W-:-:S04]  /*9800*/  LEA R17, R17, UR51, 0x3 ;  /* 0x0000003311117c11 */ /* 0x008fc8000f8e18ff */
[----:B------:R-:W2:Y:S02]  /*9810*/  SYNCS.PHASECHK.TRANS64.TRYWAIT P2, [R17+URZ+0x80], R18 ;  /* 0x00008012110075a7 */ /* 0x000ea4000804017f */
[----:B--2---:R-:W-:Y:S05]  /*9820*/  @!P2 BRA `(.L_x_107) ;  /* 0x0000005800a4a947 */ /* 0x004fea0003800000 */
.L_x_245:
[----:B------:R-:W-:Y:S05]  /*9830*/  BSYNC B1 ;  /* 0x0000000000017941 */ /* 0x000fea0003800000 */
.L_x_106:
        /* <DEDUP_REMOVED lines=18> */
.L_x_109:
[----:B------:R-:W-:Y:S05]  /*9960*/  BSYNC B1 ;  /* 0x0000000000017941 */ /* 0x000fea0003800000 */
.L_x_108:
        /* <DEDUP_REMOVED lines=8> */
.L_x_110:
[----:B------:R-:W4:Y:S04]  /*99f0*/  LDL.LU R19, [R1+0xb4] ;  /* 0x0000b40001137983 */ /* 0x000f280000300800 */
[----:B------:R-:W5:Y:S01]  /*9a00*/  LDL.LU R20, [R1+0xb8] ;  /* 0x0000b80001147983 */ /* 0x000f620000300800 */
[C---:B--2---:R-:W-:Y:S01]  /*9a10*/  LEA R17, R15.reuse, UR51, 0x3 ;  /* 0x000000330f117c11 */ /* 0x044fe2000f8e18ff */
[----:B-1----:R-:W-:Y:S01]  /*9a20*/  VIADD R15, R15, 0x1 ;  /* 0x000000010f0f7836 */ /* 0x002fe20000000000 */
[----:B------:R-:W1:Y:S02]  /*9a30*/  S2R R18, SR_CgaCtaId ;  /* 0x0000000000127919 */ /* 0x000e640000008800 */
[----:B------:R-:W-:Y:S02]  /*9a40*/  IADD3 R17, R17, 0xa0, RZ ;  /* 0x000000a011117810 */ /* 0x000fe40007ffe0ff */
[----:B------:R-:W-:-:S04]  /*9a50*/  ISETP.NE.AND P2, PT, R15, 0x4, PT ;  /* 0x000000040f00780c */ /* 0x000fc80003f45270 */
[----:B------:R-:W-:Y:S02]  /*9a60*/  SEL R15, R15, RZ, P2 ;  /* 0x000000ff0f0f7207 */ /* 0x000fe40001000000 */
[----:B-1----:R-:W-:-:S04]  /*9a70*/  PRMT R17, R18, 0x654, R17 ;  /* 0x0000065412117816 */ /* 0x002fc80000000011 */
[----:B---3--:R1:W-:Y:S02]  /*9a80*/  SYNCS.ARRIVE.TRANS64.RED.A1T0 RZ, [R17+URZ], RZ ;  /* 0x000000ff11ff79a7 */ /* 0x0083e4000810043f */
[----:B-1----:R-:W-:-:S04]  /*9a90*/  SEL R17, RZ, 0x1, P2 ;  /* 0x00000001ff117807 */ /* 0x002fc80001000000 */
[----:B------:R-:W-:Y:S02]  /*9aa0*/  LOP3.LUT R14, R14, R17, RZ, 0x3c, !PT ;  /* 0x000000110e0e7212 */ /* 0x000fe400078e3cff */
[----:B----4-:R-:W-:-:S04]  /*9ab0*/  IADD3 R18, R19, 0x1, RZ ;  /* 0x0000000113127810 */ /* 0x010fc80007ffe0ff */
[----:B------:R-:W-:-:S04]  /*9ac0*/  ISETP.NE.AND P3, PT, R18, 0x4, PT ;  /* 0x000000041200780c */ /* 0x000fc80003f65270 */
[----:B------:R-:W-:Y:S02]  /*9ad0*/  SEL R19, RZ, 0x1, P3 ;  /* 0x00000001ff137807 */ /* 0x000fe40001800000 */
[----:B------:R-:W-:Y:S02]  /*9ae0*/  SEL R17, R18, RZ, P3 ;  /* 0x000000ff12117207 */ /* 0x000fe40001800000 */
[----:B-----5:R-:W-:-:S03]  /*9af0*/  LOP3.LUT R20, R20, R19, RZ, 0x3c, !PT ;  /* 0x0000001314147212 */ /* 0x020fc600078e3cff */
[----:B------:R2:W-:Y:S04]  /*9b00*/  STL [R1+0xb4], R17 ;  /* 0x0000b41101007387 */ /* 0x0005e80000100800 */
[----:B------:R2:W-:Y:S02]  /*9b10*/  STL [R1+0xb8], R20 ;  /* 0x0000b81401007387 */ /* 0x0005e40000100800 */
.L_x_104:
[----:B------:R-:W-:Y:S05]  /*9b20*/  BSYNC B0 ;  /* 0x0000000000007941 */ /* 0x000fea0003800000 */
.L_x_103:
[----:B------:R-:W3:Y:S04]  /*9b30*/  LDL.LU R24, [R1+0x34] ;  /* 0x0000340001187983 */ /* 0x000ee80000300800 */
[----:B------:R-:W4:Y:S04]  /*9b40*/  LDL.LU R19, [R1+0x38] ;  /* 0x0000380001137983 */ /* 0x000f280000300800 */
[----:B------:R-:W5:Y:S04]  /*9b50*/  LDL.LU R21, [R1+0x3c] ;  /* 0x00003c0001157983 */ /* 0x000f680000300800 */
[----:B------:R-:W5:Y:S04]  /*9b60*/  LDL.LU R36, [R1+0x40] ;  /* 0x0000400001247983 */ /* 0x000f680000300800 */
[----:B------:R-:W5:Y:S04]  /*9b70*/  LDL.LU R29, [R1+0x44] ;  /* 0x00004400011d7983 */ /* 0x000f680000300800 */
[----:B------:R-:W5:Y:S04]  /*9b80*/  LDL.LU R27, [R1+0x48] ;  /* 0x00004800011b7983 */ /* 0x000f680000300800 */
[----:B------:R-:W5:Y:S04]  /*9b90*/  LDL.LU R32, [R1+0x4c] ;  /* 0x00004c0001207983 */ /* 0x000f680000300800 */
[----:B------:R-:W5:Y:S01]  /*9ba0*/  LDL.LU R30, [R1+0x50] ;  /* 0x00005000011e7983 */ /* 0x000f620000300800 */
[----:B--2---:R-:W-:-:S02]  /*9bb0*/  F2FP.F16.E4M3.UNPACK_B R17, R4 ;  /* 0x00000004ff11723e */ /* 0x004fc400020006ff */
[----:B------:R-:W-:Y:S01]  /*9bc0*/  F2FP.F16.E4M3.UNPACK_B R22, R4.H1 ;  /* 0x00000004ff16723e */ /* 0x000fe200030006ff */
[----:B------:R-:W2:Y:S02]  /*9bd0*/  LDL.LU R31, [R1+0x54] ;  /* 0x00005400011f7983 */ /* 0x000ea40000300800 */
[--C-:B------:R-:W-:Y:S02]  /*9be0*/  HADD2.F32 R18, -RZ, R17.reuse.H0_H0 ;  /* 0x20000011ff127230 */ /* 0x100fe40000004100 */
[----:B------:R-:W2:Y:S01]  /*9bf0*/  LDL.LU R35, [R1+0x58] ;  /* 0x0000580001237983 */ /* 0x000ea20000300800 */
[----:B------:R-:W-:-:S03]  /*9c00*/  HADD2.F32 R20, -RZ, R17.H1_H1 ;  /* 0x30000011ff147230 */ /* 0x000fc60000004100 */
[----:B------:R-:W2:Y:S04]  /*9c10*/  LDL.LU R34, [R1+0x5c] ;  /* 0x00005c0001227983 */ /* 0x000ea80000300800 */
[----:B------:R-:W2:Y:S04]  /*9c20*/  LDL.LU R33, [R1+0x60] ;  /* 0x0000600001217983 */ /* 0x000ea80000300800 */
[----:B------:R-:W2:Y:S04]  /*9c30*/  LDL.LU R40, [R1+0x64] ;  /* 0x0000640001287983 */ /* 0x000ea80000300800 */
[----:B------:R-:W2:Y:S04]  /*9c40*/  LDL.LU R39, [R1+0x68] ;  /* 0x0000680001277983 */ /* 0x000ea80000300800 */
[----:B------:R-:W2:Y:S04]  /*9c50*/  LDL.LU R38, [R1+0x6c] ;  /* 0x00006c0001267983 */ /* 0x000ea80000300800 */
[----:B------:R-:W2:Y:S01]  /*9c60*/  LDL.LU R37, [R1+0x70] ;  /* 0x0000700001257983 */ /* 0x000ea20000300800 */
[----:B------:R-:W-:-:S05]  /*9c70*/  F2FP.F16.E4M3.UNPACK_B R23, R6 ;  /* 0x00000006ff17723e */ /* 0x000fca00020006ff */
[----:B------:R-:W-:Y:S01]  /*9c80*/  HADD2.F32 R26, -RZ, R23.H1_H1 ;  /* 0x30000017ff1a7230 */ /* 0x000fe20000004100 */
[----:B------:R-:W-:Y:S01]  /*9c90*/  F2FP.F16.E4M3.UNPACK_B R28, R10 ;  /* 0x0000000aff1c723e */ /* 0x000fe200020006ff */
[C-C-:B---3--:R-:W-:Y:S01]  /*9ca0*/  FFMA R17, R16.reuse, R24, R5.reuse ;  /* 0x0000001810117223 */ /* 0x148fe20000000005 */
[----:B------:R-:W-:Y:S02]  /*9cb0*/  HADD2.F32 R24, -RZ, R22.H0_H0 ;  /* 0x20000016ff187230 */ /* 0x000fe40000004100 */
[C---:B----4-:R-:W-:Y:S01]  /*9cc0*/  FFMA R19, R16.reuse, R19, R5 ;  /* 0x0000001310137223 */ /* 0x050fe20000000005 */
[----:B-----5:R-:W-:-:S03]  /*9cd0*/  FFMA R21, R16, R21, R11 ;  /* 0x0000001510157223 */ /* 0x020fc6000000000b */
[-C--:B------:R-:W-:Y:S01]  /*9ce0*/  FFMA R25, R20, R2.reuse, R19 ;  /* 0x0000000214197223 */ /* 0x080fe20000000013 */
[-C--:B------:R-:W-:Y:S01]  /*9cf0*/  FFMA R18, R18, R2.reuse, R17 ;  /* 0x0000000212127223 */ /* 0x080fe20000000011 */
[----:B------:R-:W-:Y:S02]  /*9d00*/  HADD2.F32 R22, -RZ, R22.H1_H1 ;  /* 0x30000016ff167230 */ /* 0x000fe40000004100 */
[----:B------:R-:W-:Y:S01]  /*9d10*/  FFMA R20, R24, R2, R21 ;  /* 0x0000000218147223 */ /* 0x000fe20000000015 */
[----:B------:R-:W-:Y:S02]  /*9d20*/  HADD2.F32 R24, -RZ, R23.H0_H0 ;  /* 0x20000017ff187230 */ /* 0x000fe40000004100 */
[C---:B------:R-:W-:Y:S01]  /*9d30*/  FFMA R17, R16.reuse, R36, R11 ;  /* 0x0000002410117223 */ /* 0x040fe2000000000b */
[----:B------:R-:W-:Y:S01]  /*9d40*/  F2FP.F16.E4M3.UNPACK_B R23, R6.H1 ;  /* 0x00000006ff17723e */ /* 0x000fe200030006ff */
[C-C-:B------:R-:W-:Y:S01]  /*9d50*/  FFMA R19, R16.reuse, R29, R5.reuse ;  /* 0x0000001d10137223 */ /* 0x140fe20000000005 */
[----:B------:R-:W-:Y:S01]  /*9d60*/  FFMA R21, R16, R27, R5 ;  /* 0x0000001b10157223 */ /* 0x000fe20000000005 */
[----:B------:R-:W-:-:S02]  /*9d70*/  FFMA R27, R22, R2, R17 ;  /* 0x00000002161b7223 */ /* 0x000fc40000000011 */
[-C--:B------:R-:W-:Y:S01]  /*9d80*/  FFMA R22, R24, R2.reuse, R19 ;  /* 0x0000000218167223 */ /* 0x080fe20000000013 */
[--C-:B------:R-:W-:Y:S02]  /*9d90*/  HADD2.F32 R24, -RZ, R23.reuse.H0_H0 ;  /* 0x20000017ff187230 */ /* 0x100fe40000004100 */
[----:B------:R-:W-:Y:S01]  /*9da0*/  FFMA R29, R26, R2, R21 ;  /* 0x000000021a1d7223 */ /* 0x000fe20000000015 */
[C-C-:B------:R-:W-:Y:S01]  /*9db0*/  FFMA R17, R16.reuse, R32, R11.reuse ;  /* 0x0000002010117223 */ /* 0x140fe2000000000b */
[----:B------:R-:W-:Y:S02]  /*9dc0*/  HADD2.F32 R26, -RZ, R23.H1_H1 ;  /* 0x30000017ff1a7230 */ /* 0x000fe40000004100 */
[----:B------:R-:W-:Y:S01]  /*9dd0*/  FFMA R19, R16, R30, R11 ;  /* 0x0000001e10137223 */ /* 0x000fe2000000000b */
[--C-:B------:R-:W-:Y:S01]  /*9de0*/  HADD2.F32 R30, -RZ, R28.reuse.H0_H0 ;  /* 0x2000001cff1e7230 */ /* 0x100fe20000004100 */
[----:B------:R-:W-:Y:S01]  /*9df0*/  F2FP.F16.E4M3.UNPACK_B R23, R10.H1 ;  /* 0x0000000aff17723e */ /* 0x000fe200030006ff */
[----:B------:R-:W-:Y:S01]  /*9e00*/  FFMA R24, R24, R2, R17 ;  /* 0x0000000218187223 */ /* 0x000fe20000000011 */
[----:B--2---:R-:W-:Y:S01]  /*9e10*/  FFMA R21, R16, R31, R5 ;  /* 0x0000001f10157223 */ /* 0x004fe20000000005 */
[----:B------:R-:W-:-:S02]  /*9e20*/  HADD2.F32 R28, -RZ, R28.H1_H1 ;  /* 0x3000001cff1c7230 */ /* 0x000fc40000004100 */
[-C--:B------:R-:W-:Y:S01]  /*9e30*/  FFMA R31, R26, R2.reuse, R19 ;  /* 0x000000021a1f7223 */ /* 0x080fe20000000013 */
[----:B------:R-:W-:Y:S01]  /*9e40*/  FFMA R17, R16, R35, R5 ;  /* 0x0000002310117223 */ /* 0x000fe20000000005 */
[----:B------:R-:W-:Y:S01]  /*9e50*/  FFMA R26, R30, R2, R21 ;  /* 0x000000021e1a7223 */ /* 0x000fe20000000015 */
[--C-:B------:R-:W-:Y:S02]  /*9e60*/  HADD2.F32 R30, -RZ, R23.reuse.H0_H0 ;  /* 0x20000017ff1e7230 */ /* 0x100fe40000004100 */
        /* <DEDUP_REMOVED lines=8> */
[----:B------:R-:W-:-:S02]  /*9ef0*/  HADD2.F32 R30, -RZ, R23.H0_H0 ;  /* 0x20000017ff1e7230 */ /* 0x000fc40000004100 */
[--C-:B------:R-:W-:Y:S02]  /*9f00*/  HADD2.F32 R34, -RZ, R17.reuse.H0_H0 ;  /* 0x20000011ff227230 */ /* 0x100fe40000004100 */
[----:B------:R-:W-:Y:S02]  /*9f10*/  HADD2.F32 R36, -RZ, R17.H1_H1 ;  /* 0x30000011ff247230 */ /* 0x000fe40000004100 */
[C-C-:B------:R-:W-:Y:S01]  /*9f20*/  FFMA R17, R16.reuse, R40, R5.reuse ;  /* 0x0000002810117223 */ /* 0x140fe20000000005 */
[----:B------:R-:W-:Y:S02]  /*9f30*/  HADD2.F32 R32, -RZ, R23.H1_H1 ;  /* 0x30000017ff207230 */ /* 0x000fe40000004100 */
[C---:B------:R-:W-:Y:S01]  /*9f40*/  FFMA R19, R16.reuse, R39, R5 ;  /* 0x0000002710137223 */ /* 0x040fe20000000005 */
[----:B------:R-:W-:Y:S01]  /*9f50*/  FFMA R21, R16, R38, R11 ;  /* 0x0000002610157223 */ /* 0x000fe2000000000b */
[-C--:B------:R-:W-:Y:S01]  /*9f60*/  FFMA R17, R30, R2.reuse, R17 ;  /* 0x000000021e117223 */ /* 0x080fe20000000011 */
[----:B------:R-:W-:Y:S01]  /*9f70*/  FFMA R23, R16, R37, R11 ;  /* 0x0000002510177223 */ /* 0x000fe2000000000b */
[-C--:B------:R-:W-:Y:S01]  /*9f80*/  FFMA R30, R32, R2.reuse, R19 ;  /* 0x00000002201e7223 */ /* 0x080fe20000000013 */
[----:B------:R-:W-:-:S02]  /*9f90*/  FFMA R21, R34, R2, R21 ;  /* 0x0000000222157223 */ /* 0x000fc40000000015 */
[----:B------:R-:W-:Y:S01]  /*9fa0*/  FFMA R32, R36, R2, R23 ;  /* 0x0000000224207223 */ /* 0x000fe20000000017 */
[----:B------:R-:W-:Y:S02]  /*9fb0*/  F2FP.SATFINITE.RELU.E4M3.F32.PACK_AB_MERGE_C R18, R25, R18, RZ ;  /* 0x000000121912723e */ /* 0x000fe400048078ff */
[----:B------:R-:W-:Y:S02]  /*9fc0*/  F2FP.SATFINITE.RELU.E4M3.F32.PACK_AB_MERGE_C R20, R27, R20, RZ ;  /* 0x000000141b14723e */ /* 0x000fe400048078ff */
[----:B------:R-:W-:Y:S02]  /*9fd0*/  F2FP.SATFINITE.RELU.E4M3.F32.PACK_AB_MERGE_C R22, R29, R22, RZ ;  /* 0x000000161d16723e */ /* 0x000fe400048078ff */
[----:B------:R-:W-:Y:S02]  /*9fe0*/  F2FP.SATFINITE.RELU.E4M3.F32.PACK_AB_MERGE_C R24, R31, R24, RZ ;  /* 0x000000181f18723e */ /* 0x000fe400048078ff */
[----:B------:R-:W-:Y:S02]  /*9ff0*/  F2FP.SATFINITE.RELU.E4M3.F32.PACK_AB_MERGE_C R26, R33, R26, RZ ;  /* 0x0000001a211a723e */ /* 0x000fe400048078ff */
[----:B------:R-:W-:-:S02]  /*a000*/  F2FP.SATFINITE.RELU.E4M3.F32.PACK_AB_MERGE_C R28, R35, R28, RZ ;  /* 0x0000001c231c723e */ /* 0x000fc400048078ff */
[----:B------:R-:W-:Y:S02]  /*a010*/  F2FP.SATFINITE.RELU.E4M3.F32.PACK_AB_MERGE_C R30, R30, R17, RZ ;  /* 0x000000111e1e723e */ /* 0x000fe400048078ff */
[----:B------:R-:W-:Y:S01]  /*a020*/  F2FP.SATFINITE.RELU.E4M3.F32.PACK_AB_MERGE_C R32, R32, R21, RZ ;  /* 0x000000152020723e */ /* 0x000fe200048078ff */
[----:B------:R-:W-:Y:S06]  /*a030*/  @P0 BRA `(.L_x_111) ;  /* 0x0000000000040947 */ /* 0x000fec0003800000 */
[----:B------:R-:W-:-:S04]  /*a040*/  DEPBAR.LE SB0, 0x1 ;  /* 0x000080400000791a */ /* 0x000fc80000000000 */
.L_x_111:
        /* <DEDUP_REMOVED lines=27> */
.L_x_113:
[----:B------:R-:W-:Y:S05]  /*a200*/  BSYNC B0 ;  /* 0x0000000000007941 */ /* 0x000fea0003800000 */
.L_x_112:
[----:B------:R-:W-:Y:S04]  /*a210*/  BSSY B0, `(.L_x_114) ;  /* 0x000003c000007945 */ /* 0x000fe80003800000 */
[----:B------:R-:W-:Y:S05]  /*a220*/  @P1 BRA `(.L_x_115) ;  /* 0x0000000000e81947 */ /* 0x000fea0003800000 */
[----:B------:R-:W-:-:S04]  /*a230*/  MOV R17, UR50 ;  /* 0x0000003200117c02 */ /* 0x000fc80008000f00 */
[----:B------:R-:W-:-:S13]  /*a240*/  ISETP.NE.AND P3, PT, R17, 0x3, PT ;  /* 0x000000031100780c */ /* 0x000fda0003f65270 */
[----:B------:R-:W-:Y:S05]  /*a250*/  @!P3 BRA `(.L_x_116) ;  /* 0x000000000004b947 */ /* 0x000fea0003800000 */
[----:B------:R-:W-:Y:S01]  /*a260*/  BPT.TRAP 0x1 ;  /* 0x000000040000795c */ /* 0x000fe20000300000 */
.L_x_116:
[----:B------:R-:W2:Y:S04]  /*a270*/  LDL R18, [R1+0xb8] ;  /* 0x0000b80001127983 */ /* 0x000ea80000100800 */
[----:B------:R-:W3:Y:S01]  /*a280*/  LDL R17, [R1+0xb4] ;  /* 0x0000b40001117983 */ /* 0x000ee20000100800 */
[----:B------:R-:W-:Y:S01]  /*a290*/  BSSY B1, `(.L_x_117) ;  /* 0x0000005000017945 */ /* 0x000fe20003800000 */
[----:B--2---:R-:W-:Y:S02]  /*a2a0*/  SHF.L.U32 R18, R18, 0x1f, RZ ;  /* 0x0000001f12127819 */ /* 0x004fe400000006ff */
[----:B---3--:R-:W-:-:S04]  /*a2b0*/  LEA R17, R17, UR51, 0x3 ;  /* 0x0000003311117c11 */ /* 0x008fc8000f8e18ff */
[----:B------:R-:W2:Y:S02]  /*a2c0*/  SYNCS.PHASECHK.TRANS64.TRYWAIT P2, [R17+URZ+0x80], R18 ;  /* 0x00008012110075a7 */ /* 0x000ea4000804017f */
[----:B--2---:R-:W-:Y:S05]  /*a2d0*/  @!P2 BRA `(.L_x_118) ;  /* 0x00000050000ca947 */ /* 0x004fea0003800000 */
.L_x_246:
[----:B------:R-:W-:Y:S05]  /*a2e0*/  BSYNC B1 ;  /* 0x0000000000017941 */ /* 0x000fea0003800000 */
.L_x_117:
[----:B------:R-:W-:Y:S04]  /*a2f0*/  BSSY B1, `(.L_x_119) ;  /* 0x0000012000017945 */ /* 0x000fe80003800000 */
[----:B------:R-:W-:Y:S05]  /*a300*/  @P4 BRA `(.L_x_120) ;  /* 0x0000000000404947 */ /* 0x000fea0003800000 */
[----:B------:R-:W2:Y:S02]  /*a310*/  LDL R19, [R1+0xb4] ;  /* 0x0000b40001137983 */ /* 0x000ea40000100800 */
[----:B--2---:R-:W-:-:S05]  /*a320*/  IMAD R18, R19, 0x1000, R7 ;  /* 0x0000100013127824 */ /* 0x004fca00078e0207 */
[----:B------:R-:W-:Y:S01]  /*a330*/  IADD3 R17, R18, UR51, RZ ;  /* 0x0000003312117c10 */ /* 0x000fe2000fffe0ff */
[----:B------:R-:W-:Y:S03]  /*a340*/  LDS.U16 R4, [R18+UR51+0x200] ;  /* 0x0002003312047984 */ /* 0x000fe60008000400 */
        /* <DEDUP_REMOVED lines=12> */
.L_x_120:
[----:B------:R-:W-:Y:S05]  /*a410*/  BSYNC B1 ;  /* 0x0000000000017941 */ /* 0x000fea0003800000 */
.L_x_119:
        /* <DEDUP_REMOVED lines=8> */
.L_x_121:
        /* <DEDUP_REMOVED lines=19> */
.L_x_115:
[----:B------:R-:W-:Y:S05]  /*a5d0*/  BSYNC B0 ;  /* 0x0000000000007941 */ /* 0x000fea0003800000 */
.L_x_114:
[-C--:B------:R-:W-:Y:S01]  /*a5e0*/  F2FP.F16.E4M3.UNPACK_B R18, R4.reuse ;  /* 0x00000004ff12723e */ /* 0x080fe200020006ff */
[C-C-:B------:R-:W-:Y:S01]  /*a5f0*/  FFMA R179, R16.reuse, R179, R3.reuse ;  /* 0x000000b310b37223 */ /* 0x140fe20000000003 */
[----:B--2---:R-:W-:Y:S01]  /*a600*/  F2FP.F16.E4M3.UNPACK_B R20, R4.H1 ;  /* 0x00000004ff14723e */ /* 0x004fe200030006ff */
[C-C-:B------:R-:W-:Y:S01]  /*a610*/  FFMA R17, R16.reuse, R178, R3.reuse ;  /* 0x000000b210117223 */ /* 0x140fe20000000003 */
[----:B------:R-:W-:Y:S01]  /*a620*/  F2FP.F16.E4M3.UNPACK_B R26, R6 ;  /* 0x00000006ff1a723e */ /* 0x000fe200020006ff */
[--C-:B------:R-:W-:Y:S02]  /*a630*/  HADD2.F32 R22, -RZ, R18.reuse.H0_H0 ;  /* 0x20000012ff167230 */ /* 0x100fe40000004100 */
[C-C-:B------:R-:W-:Y:S01]  /*a640*/  FFMA R175, R16.reuse, R175, R3.reuse ;  /* 0x000000af10af7223 */ /* 0x140fe20000000003 */
[----:B------:R-:W-:Y:S02]  /*a650*/  HADD2.F32 R18, -RZ, R18.H1_H1 ;  /* 0x30000012ff127230 */ /* 0x000fe40000004100 */
[----:B------:R-:W-:Y:S01]  /*a660*/  FFMA R19, R16, R174, R3 ;  /* 0x000000ae10137223 */ /* 0x000fe20000000003 */
[----:B------:R-:W-:-:S02]  /*a670*/  HADD2.F32 R24, -RZ, R20.H0_H0 ;  /* 0x20000014ff187230 */ /* 0x000fc40000004100 */
[----:B------:R-:W-:Y:S01]  /*a680*/  FFMA R179, R22, R2, R179 ;  /* 0x0000000216b37223 */ /* 0x000fe200000000b3 */
[----:B------:R-:W-:Y:S02]  /*a690*/  HADD2.F32 R22, -RZ, R26.H0_H0 ;  /* 0x2000001aff167230 */ /* 0x000fe40000004100 */
[C-C-:B------:R-:W-:Y:S01]  /*a6a0*/  FFMA R171, R16.reuse, R171, R3.reuse ;  /* 0x000000ab10ab7223 */ /* 0x140fe20000000003 */
[C-C-:B------:R-:W-:Y:S01]  /*a6b0*/  FFMA R23, R16.reuse, R170, R3.reuse ;  /* 0x000000aa10177223 */ /* 0x140fe20000000003 */
[C-C-:B------:R-:W-:Y:S01]  /*a6c0*/  FFMA R167, R16.reuse, R167, R3.reuse ;  /* 0x000000a710a77223 */ /* 0x140fe20000000003 */
[----:B------:R-:W-:Y:S01]  /*a6d0*/  FFMA R27, R16, R166, R3 ;  /* 0x000000a6101b7223 */ /* 0x000fe20000000003 */
[----:B------:R-:W-:Y:S01]  /*a6e0*/  FFMA R18, R18, R2, R17 ;  /* 0x0000000212127223 */ /* 0x000fe20000000011 */
[----:B------:R-:W-:Y:S02]  /*a6f0*/  HADD2.F32 R20, -RZ, R20.H1_H1 ;  /* 0x30000014ff147230 */ /* 0x000fe40000004100 */
[----:B------:R-:W-:Y:S01]  /*a700*/  FFMA R177, R16, R177, R9 ;  /* 0x000000b110b17223 */ /* 0x000fe20000000009 */
[----:B------:R-:W-:-:S02]  /*a710*/  HADD2.F32 R26, -RZ, R26.H1_H1 ;  /* 0x3000001aff1a7230 */ /* 0x000fc40000004100 */
[----:B------:R-:W-:Y:S01]  /*a720*/  FFMA R3, R16, R176, R9 ;  /* 0x000000b010037223 */ /* 0x000fe20000000009 */
[----:B------:R-:W-:Y:S01]  /*a730*/  F2FP.F16.E4M3.UNPACK_B R17, R6.H1 ;  /* 0x00000006ff11723e */ /* 0x000fe200030006ff */
[-C--:B------:R-:W-:Y:S01]  /*a740*/  FFMA R175, R22, R2.reuse, R175 ;  /* 0x0000000216af7223 */ /* 0x080fe200000000af */
[-C--:B------:R-:W-:Y:S01]  /*a750*/  FFMA R177, R24, R2.reuse, R177 ;  /* 0x0000000218b17223 */ /* 0x080fe200000000b1 */
[-C--:B------:R-:W-:Y:S01]  /*a760*/  FFMA R20, R20, R2.reuse, R3 ;  /* 0x0000000214147223 */ /* 0x080fe20000000003 */
[----:B------:R-:W-:Y:S01]  /*a770*/  FFMA R22, R26, R2, R19 ;  /* 0x000000021a167223 */ /* 0x000fe20000000013 */
[-C--:B------:R-:W-:Y:S01]  /*a780*/  F2FP.F16.E4M3.UNPACK_B R3, R10.reuse ;  /* 0x0000000aff03723e */ /* 0x080fe200020006ff */
[--C-:B------:R-:W-:Y:S02]  /*a790*/  HADD2.F32 R24, -RZ, R17.reuse.H0_H0 ;  /* 0x20000011ff187230 */ /* 0x100fe40000004100 */
[C-C-:B------:R-:W-:Y:S01]  /*a7a0*/  FFMA R173, R16.reuse, R173, R9.reuse ;  /* 0x000000ad10ad7223 */ /* 0x140fe20000000009 */
[----:B------:R-:W-:Y:S01]  /*a7b0*/  HADD2.F32 R26, -RZ, R17.H1_H1 ;  /* 0x30000011ff1a7230 */ /* 0x000fe20000004100 */
[----:B------:R-:W-:Y:S01]  /*a7c0*/  F2FP.F16.E4M3.UNPACK_B R17, R10.H1 ;  /* 0x0000000aff11723e */ /* 0x000fe200030006ff */
[----:B------:R-:W-:Y:S01]  /*a7d0*/  FFMA R21, R16, R172, R9 ;  /* 0x000000ac10157223 */ /* 0x000fe20000000009 */
[----:B------:R-:W-:-:S02]  /*a7e0*/  HADD2.F32 R28, -RZ, R3.H0_H0 ;  /* 0x20000003ff1c7230 */ /* 0x000fc40000004100 */
[----:B------:R-:W-:Y:S01]  /*a7f0*/  FFMA R169, R16, R169, R9 ;  /* 0x000000a910a97223 */ /* 0x000fe20000000009 */
[----:B------:R-:W-:Y:S01]  /*a800*/  HADD2.F32 R30, -RZ, R3.H1_H1 ;  /* 0x30000003ff1e7230 */ /* 0x000fe20000004100 */
[----:B------:R-:W-:Y:S01]  /*a810*/  F2FP.F16.E4M3.UNPACK_B R3, R12 ;  /* 0x0000000cff03723e */ /* 0x000fe200020006ff */
[----:B------:R-:W-:Y:S02]  /*a820*/  HADD2.F32 R32, -RZ, R17.H0_H0 ;  /* 0x20000011ff207230 */ /* 0x000fe40000004100 */
[----:B------:R-:W-:Y:S01]  /*a830*/  FFMA R173, R24, R2, R173 ;  /* 0x0000000218ad7223 */ /* 0x000fe200000000ad */
[----:B------:R-:W-:Y:S01]  /*a840*/  F2FP.F16.E4M3.UNPACK_B R19, R12.H1 ;  /* 0x0000000cff13723e */ /* 0x000fe200030006ff */
[-C--:B------:R-:W-:Y:S01]  /*a850*/  FFMA R24, R26, R2.reuse, R21 ;  /* 0x000000021a187223 */ /* 0x080fe20000000015 */
[-C--:B------:R-:W-:Y:S01]  /*a860*/  FFMA R26, R30, R2.reuse, R23 ;  /* 0x000000021e1a7223 */ /* 0x080fe20000000017 */
[----:B------:R-:W-:Y:S01]  /*a870*/  FFMA R169, R32, R2, R169 ;  /* 0x0000000220a97223 */ /* 0x000fe200000000a9 */
[----:B------:R-:W-:-:S02]  /*a880*/  HADD2.F32 R30, -RZ, R3.H0_H0 ;  /* 0x20000003ff1e7230 */ /* 0x000fc40000004100 */
[----:B------:R-:W-:Y:S01]  /*a890*/  FFMA R171, R28, R2, R171 ;  /* 0x000000021cab7223 */ /* 0x000fe200000000ab */
[----:B------:R-:W-:Y:S02]  /*a8a0*/  HADD2.F32 R32, -RZ, R3.H1_H1 ;  /* 0x30000003ff207230 */ /* 0x000fe40000004100 */
[C-C-:B------:R-:W-:Y:S01]  /*a8b0*/  FFMA R25, R16.reuse, R168, R9.reuse ;  /* 0x000000a810197223 */ /* 0x140fe20000000009 */
[C-C-:B------:R-:W-:Y:S01]  /*a8c0*/  FFMA R165, R16.reuse, R165, R9.reuse ;  /* 0x000000a510a57223 */ /* 0x140fe20000000009 */
[----:B------:R-:W-:Y:S02]  /*a8d0*/  HADD2.F32 R28, -RZ, R17.H1_H1 ;  /* 0x30000011ff1c7230 */ /* 0x000fe40000004100 */
[----:B------:R-:W-:Y:S01]  /*a8e0*/  FFMA R9, R16, R164, R9 ;  /* 0x000000a410097223 */ /* 0x000fe20000000009 */
[--C-:B------:R-:W-:Y:S02]  /*a8f0*/  HADD2.F32 R34, -RZ, R19.reuse.H0_H0 ;  /* 0x20000013ff227230 */ /* 0x100fe40000004100 */
[----:B------:R-:W-:Y:S01]  /*a900*/  FFMA R167, R30, R2, R167 ;  /* 0x000000021ea77223 */ /* 0x000fe200000000a7 */
[----:B------:R-:W-:-:S02]  /*a910*/  HADD2.F32 R36, -RZ, R19.H1_H1 ;  /* 0x30000013ff247230 */ /* 0x000fc40000004100 */
[-C--:B------:R-:W-:Y:S01]  /*a920*/  FFMA R30, R32, R2.reuse, R27 ;  /* 0x00000002201e7223 */ /* 0x080fe2000000001b */
[-C--:B------:R-:W-:Y:S01]  /*a930*/  FFMA R28, R28, R2.reuse, R25 ;  /* 0x000000021c1c7223 */ /* 0x080fe20000000019 */
[-C--:B------:R-:W-:Y:S01]  /*a940*/  FFMA R165, R34, R2.reuse, R165 ;  /* 0x0000000222a57223 */ /* 0x080fe200000000a5 */
[----:B------:R-:W-:Y:S01]  /*a950*/  F2FP.SATFINITE.RELU.E4M3.F32.PACK_AB_MERGE_C R18, R18, R179, RZ ;  /* 0x000000b31212723e */ /* 0x000fe200048078ff */
[----:B------:R-:W-:Y:S01]  /*a960*/  FFMA R32, R36, R2, R9 ;  /* 0x0000000224207223 */ /* 0x000fe20000000009 */
[----:B------:R-:W-:Y:S02]  /*a970*/  F2FP.SATFINITE.RELU.E4M3.F32.PACK_AB_MERGE_C R20, R20, R177, RZ ;  /* 0x000000b11414723e */ /* 0x000fe400048078ff */
[----:B------:R-:W-:Y:S02]  /*a980*/  F2FP.SATFINITE.RELU.E4M3.F32.PACK_AB_MERGE_C R22, R22, R175, RZ ;  /* 0x000000af1616723e */ /* 0x000fe400048078ff */
[----:B------:R-:W-:Y:S02]  /*a990*/  F2FP.SATFINITE.RELU.E4M3.F32.PACK_AB_MERGE_C R24, R24, R173, RZ ;  /* 0x000000ad1818723e */ /* 0x000fe400048078ff */
[----:B------:R-:W-:-:S02]  /*a9a0*/  F2FP.SATFINITE.RELU.E4M3.F32.PACK_AB_MERGE_C R26, R26, R171, RZ ;  /* 0x000000ab1a1a723e */ /* 0x000fc400048078ff */
[----:B------:R-:W-:Y:S02]  /*a9b0*/  F2FP.SATFINITE.RELU.E4M3.F32.PACK_AB_MERGE_C R28, R28, R169, RZ ;  /* 0x000000a91c1c723e */ /* 0x000fe400048078ff */
[----:B------:R-:W-:Y:S02]  /*a9c0*/  F2FP.SATFINITE.RELU.E4M3.F32.PACK_AB_MERGE_C R30, R30, R167, RZ ;  /* 0x000000a71e1e723e */ /* 0x000fe400048078ff */
[----:B------:R-:W-:Y:S01]  /*a9d0*/  F2FP.SATFINITE.RELU.E4M3.F32.PACK_AB_MERGE_C R32, R32, R165, RZ ;  /* 0x000000a52020723e */ /* 0x000fe200048078ff */
[----:B------:R-:W-:Y:S06]  /*a9e0*/  @P0 BRA `(.L_x_122) ;  /* 0x0000000000040947 */ /* 0x000fec0003800000 */
[----:B------:R-:W-:-:S04]  /*a9f0*/  DEPBAR.LE SB0, 0x1 ;  /* 0x000080400000791a */ /* 0x000fc80000000000 */
.L_x_122:
        /* <DEDUP_REMOVED lines=27> */
.L_x_124:
[----:B------:R-:W-:Y:S05]  /*abb0*/  BSYNC B0 ;  /* 0x0000000000007941 */ /* 0x000fea0003800000 */
.L_x_123:
[----:B------:R-:W-:Y:S04]  /*abc0*/  BSSY B0, `(.L_x_125) ;  /* 0x0000033000007945 */ /* 0x000fe80003800000 */
[----:B------:R-:W-:Y:S05]  /*abd0*/  @P1 BRA `(.L_x_126) ;  /* 0x0000000000c41947 */ /* 0x000fea0003800000 */
[----:B------:R-:W-:-:S05]  /*abe0*/  IMAD.U32 R3, RZ, RZ, UR50 ;  /* 0x00000032ff037e24 */ /* 0x000fca000f8e00ff */
[----:B------:R-:W-:-:S13]  /*abf0*/  ISETP.NE.AND P2, PT, R3, 0x3, PT ;  /* 0x000000030300780c */ /* 0x000fda0003f45270 */
[----:B------:R-:W-:Y:S05]  /*ac00*/  @!P2 BRA `(.L_x_127) ;  /* 0x000000000004a947 */ /* 0x000fea0003800000 */
[----:B------:R-:W-:Y:S01]  /*ac10*/  BPT.TRAP 0x1 ;  /* 0x000000040000795c */ /* 0x000fe20000300000 */
.L_x_127:
[----:B------:R-:W2:Y:S04]  /*ac20*/  LDL R9, [R1+0xb4] ;  /* 0x0000b40001097983 */ /* 0x000ea80000100800 */
[----:B------:R-:W3:Y:S01]  /*ac30*/  LDL.LU R3, [R1+0xb8] ;  /* 0x0000b80001037983 */ /* 0x000ee20000300800 */
[----:B------:R-:W-:Y:S01]  /*ac40*/  BSSY B1, `(.L_x_128) ;  /* 0x0000005000017945 */ /* 0x000fe20003800000 */
[----:B--2---:R-:W-:Y:S02]  /*ac50*/  LEA R18, R9, UR51, 0x3 ;  /* 0x0000003309127c11 */ /* 0x004fe4000f8e18ff */
[----:B---3--:R-:W-:-:S04]  /*ac60*/  SHF.L.U32 R3, R3, 0x1f, RZ ;  /* 0x0000001f03037819 */ /* 0x008fc800000006ff */
[----:B------:R-:W2:Y:S02]  /*ac70*/  SYNCS.PHASECHK.TRANS64.TRYWAIT P1, [R18+URZ+0x80], R3 ;  /* 0x00008003120075a7 */ /* 0x000ea4000802017f */
[----:B--2---:R-:W-:Y:S05]  /*ac80*/  @!P1 BRA `(.L_x_129) ;  /* 0x0000004400b49947 */ /* 0x004fea0003800000 */
.L_x_247:
[----:B------:R-:W-:Y:S05]  /*ac90*/  BSYNC B1 ;  /* 0x0000000000017941 */ /* 0x000fea0003800000 */
.L_x_128:
[----:B------:R-:W-:Y:S04]  /*aca0*/  BSSY B1, `(.L_x_130) ;  /* 0x0000012000017945 */ /* 0x000fe80003800000 */
[----:B------:R-:W-:Y:S05]  /*acb0*/  @P4 BRA `(.L_x_131) ;  /* 0x0000000000404947 */ /* 0x000fea0003800000 */
[----:B------:R-:W2:Y:S02]  /*acc0*/  LDL.LU R9, [R1+0xb4] ;  /* 0x0000b40001097983 */ /* 0x000ea40000300800 */
[----:B--2---:R-:W-:-:S04]  /*acd0*/  LEA R3, R9, R7, 0xc ;  /* 0x0000000709037211 */ /* 0x004fc800078e60ff */
[----:B------:R-:W-:Y:S01]  /*ace0*/  IADD3 R9, R3, UR51, RZ ;  /* 0x0000003303097c10 */ /* 0x000fe2000fffe0ff */
[----:B------:R-:W-:Y:S04]  /*acf0*/  LDS.U16 R4, [R3+UR51+0x200] ;  /* 0x0002003303047984 */ /* 0x000fe80008000400 */
[----:B------:R-:W-:Y:S01]  /*ad00*/  IMAD.IADD R8, R8, 0x1, R9 ;  /* 0x0000000108087824 */ /* 0x000fe200078e0209 */
        /* <DEDUP_REMOVED lines=11> */
.L_x_131:
[----:B------:R-:W-:Y:S05]  /*adc0*/  BSYNC B1 ;  /* 0x0000000000017941 */ /* 0x000fea0003800000 */
.L_x_130:
        /* <DEDUP_REMOVED lines=8> */
.L_x_132:
[----:B------:R-:W4:Y:S01]  /*ae50*/  S2R R8, SR_CgaCtaId ;  /* 0x0000000000087919 */ /* 0x000f220000008800 */
[C---:B--2---:R-:W-:Y:S02]  /*ae60*/  LEA R3, R15.reuse, UR51, 0x3 ;  /* 0x000000330f037c11 */ /* 0x044fe4000f8e18ff */
[----:B-1----:R-:W-:Y:S02]  /*ae70*/  IADD3 R15, R15, 0x1, RZ ;  /* 0x000000010f0f7810 */ /* 0x002fe40007ffe0ff */
[----:B------:R-:W-:Y:S02]  /*ae80*/  IADD3 R3, R3, 0xa0, RZ ;  /* 0x000000a003037810 */ /* 0x000fe40007ffe0ff */
[----:B------:R-:W-:-:S04]  /*ae90*/  ISETP.NE.AND P1, PT, R15, 0x4, PT ;  /* 0x000000040f00780c */ /* 0x000fc80003f25270 */
[----:B------:R-:W-:Y:S02]  /*aea0*/  SEL R15, R15, RZ, P1 ;  /* 0x000000ff0f0f7207 */ /* 0x000fe40000800000 */
[----:B----4-:R-:W-:-:S04]  /*aeb0*/  PRMT R3, R8, 0x654, R3 ;  /* 0x0000065408037816 */ /* 0x010fc80000000003 */
[----:B---3--:R1:W-:Y:S02]  /*aec0*/  SYNCS.ARRIVE.TRANS64.RED.A1T0 RZ, [R3+URZ], RZ ;  /* 0x000000ff03ff79a7 */ /* 0x0083e4000810043f */
[----:B-1----:R-:W-:-:S04]  /*aed0*/  SEL R3, RZ, 0x1, P1 ;  /* 0x00000001ff037807 */ /* 0x002fc80000800000 */
[----:B------:R-:W-:-:S07]  /*aee0*/  LOP3.LUT R14, R14, R3, RZ, 0x3c, !PT ;  /* 0x000000030e0e7212 */ /* 0x000fce00078e3cff */
.L_x_126:
[----:B------:R-:W-:Y:S05]  /*aef0*/  BSYNC B0 ;  /* 0x0000000000007941 */ /* 0x000fea0003800000 */
.L_x_125:
[----:B------:R-:W2:Y:S04]  /*af00*/  LDL.LU R3, [R1+0x74] ;  /* 0x0000740001037983 */ /* 0x000ea80000300800 */
[----:B------:R-:W3:Y:S04]  /*af10*/  LDL.LU R9, [R1+0x78] ;  /* 0x0000780001097983 */ /* 0x000ee80000300800 */
[----:B------:R-:W4:Y:S04]  /*af20*/  LDL.LU R19, [R1+0x84] ;  /* 0x0000840001137983 */ /* 0x000f280000300800 */
[----:B------:R-:W5:Y:S04]  /*af30*/  LDL.LU R21, [R1+0x88] ;  /* 0x0000880001157983 */ /* 0x000f680000300800 */
        /* <DEDUP_REMOVED lines=11> */
[----:B------:R-:W5:Y:S01]  /*aff0*/  LDL.LU R24, [R1+0xac] ;  /* 0x0000ac0001187983 */ /* 0x000f620000300800 */
[----:B------:R-:W-:-:S02]  /*b000*/  F2FP.F16.E4M3.UNPACK_B R20, R12.H1 ;  /* 0x0000000cff14723e */ /* 0x000fc400030006ff */
[-C--:B------:R-:W-:Y:S02]  /*b010*/  F2FP.F16.E4M3.UNPACK_B R8, R4.reuse ;  /* 0x00000004ff08723e */ /* 0x080fe400020006ff */
[----:B------:R-:W-:Y:S02]  /*b020*/  F2FP.F16.E4M3.UNPACK_B R4, R4.H1 ;  /* 0x00000004ff04723e */ /* 0x000fe400030006ff */
[----:B------:R-:W-:Y:S01]  /*b030*/  F2FP.F16.E4M3.UNPACK_B R12, R12 ;  /* 0x0000000cff0c723e */ /* 0x000fe200020006ff */
[C-C-:B--2---:R-:W-:Y:S01]  /*b040*/  FFMA R3, R16.reuse, R3, R5.reuse ;  /* 0x0000000310037223 */ /* 0x144fe20000000005 */
[C-C-:B---3--:R-:W-:Y:S01]  /*b050*/  FFMA R9, R16.reuse, R9, R5.reuse ;  /* 0x0000000910097223 */ /* 0x148fe20000000005 */
[C-C-:B----4-:R-:W-:Y:S01]  /*b060*/  FFMA R19, R16.reuse, R19, R5.reuse ;  /* 0x0000001310137223 */ /* 0x150fe20000000005 */
[C-C-:B-----5:R-:W-:Y:S01]  /*b070*/  FFMA R21, R16.reuse, R21, R5.reuse ;  /* 0x0000001510157223 */ /* 0x160fe20000000005 */
[C-C-:B------:R-:W-:Y:S01]  /*b080*/  FFMA R27, R16.reuse, R27, R5.reuse ;  /* 0x0000001b101b7223 */ /* 0x140fe20000000005 */
[C-C-:B------:R-:W-:Y:S01]  /*b090*/  FFMA R29, R16.reuse, R29, R5.reuse ;  /* 0x0000001d101d7223 */ /* 0x140fe20000000005 */
[C-C-:B------:R-:W-:Y:S01]  /*b0a0*/  FFMA R35, R16.reuse, R31, R5.reuse ;  /* 0x0000001f10237223 */ /* 0x140fe20000000005 */
[C---:B------:R-:W-:Y:S01]  /*b0b0*/  FFMA R37, R16.reuse, R30, R5 ;  /* 0x0000001e10257223 */ /* 0x040fe20000000005 */
[C-C-:B------:R-:W-:Y:S01]  /*b0c0*/  FFMA R5, R16.reuse, R28, R11.reuse ;  /* 0x0000001c10057223 */ /* 0x140fe2000000000b */
[C-C-:B------:R-:W-:Y:S01]  /*b0d0*/  FFMA R17, R16.reuse, R17, R11.reuse ;  /* 0x0000001110117223 */ /* 0x140fe2000000000b */
[C-C-:B------:R-:W-:Y:S01]  /*b0e0*/  FFMA R23, R16.reuse, R23, R11.reuse ;  /* 0x0000001710177223 */ /* 0x140fe2000000000b */
[C-C-:B------:R-:W-:Y:S01]  /*b0f0*/  FFMA R25, R16.reuse, R25, R11.reuse ;  /* 0x0000001910197223 */ /* 0x140fe2000000000b */
[C-C-:B------:R-:W-:Y:S01]  /*b100*/  FFMA R31, R16.reuse, R26, R11.reuse ;  /* 0x0000001a101f7223 */ /* 0x140fe2000000000b */
[----:B------:R-:W-:Y:S01]  /*b110*/  FFMA R33, R16, R22, R11 ;  /* 0x0000001610217223 */ /* 0x000fe2000000000b */
[----:B------:R-:W-:-:S02]  /*b120*/  HADD2.F32 R22, -RZ, R20.H1_H1 ;  /* 0x30000014ff167230 */ /* 0x000fc40000004100 */
[----:B------:R-:W-:Y:S02]  /*b130*/  HADD2.F32 R20, -RZ, R20.H0_H0 ;  /* 0x20000014ff147230 */ /* 0x000fe40000004100 */
[----:B------:R-:W-:Y:S01]  /*b140*/  FFMA R39, R16, R18, R11 ;  /* 0x0000001210277223 */ /* 0x000fe2000000000b */
[--C-:B------:R-:W-:Y:S02]  /*b150*/  HADD2.F32 R18, -RZ, R8.reuse.H0_H0 ;  /* 0x20000008ff127230 */ /* 0x100fe40000004100 */
[----:B------:R-:W-:Y:S02]  /*b160*/  HADD2.F32 R8, -RZ, R8.H1_H1 ;  /* 0x30000008ff087230 */ /* 0x000fe40000004100 */
[----:B------:R-:W-:Y:S01]  /*b170*/  FFMA R28, R22, R2, R39 ;  /* 0x00000002161c7223 */ /* 0x000fe20000000027 */
[----:B------:R-:W-:Y:S01]  /*b180*/  FFMA R11, R16, R24, R11 ;  /* 0x00000018100b7223 */ /* 0x000fe2000000000b */
[----:B------:R-:W-:Y:S01]  /*b190*/  FFMA R22, R18, R2, R3 ;  /* 0x0000000212167223 */ /* 0x000fe20000000003 */
[--C-:B------:R-:W-:Y:S01]  /*b1a0*/  HADD2.F32 R18, -RZ, R4.reuse.H0_H0 ;  /* 0x20000004ff127230 */ /* 0x100fe20000004100 */
[-C--:B------:R-:W-:Y:S01]  /*b1b0*/  F2FP.F16.E4M3.UNPACK_B R3, R6.reuse ;  /* 0x00000006ff03723e */ /* 0x080fe200020006ff */
[----:B------:R-:W-:Y:S01]  /*b1c0*/  HADD2.F32 R4, -RZ, R4.H1_H1 ;  /* 0x30000004ff047230 */ /* 0x000fe20000004100 */
[----:B------:R-:W-:Y:S01]  /*b1d0*/  F2FP.F16.E4M3.UNPACK_B R6, R6.H1 ;  /* 0x00000006ff06723e */ /* 0x000fe200030006ff */
[-C--:B------:R-:W-:Y:S01]  /*b1e0*/  FFMA R9, R8, R2.reuse, R9 ;  /* 0x0000000208097223 */ /* 0x080fe20000000009 */
[----:B------:R-:W-:Y:S01]  /*b1f0*/  FFMA R5, R18, R2, R5 ;  /* 0x0000000212057223 */ /* 0x000fe20000000005 */
[----:B------:R-:W-:-:S02]  /*b200*/  HADD2.F32 R8, -RZ, R3.H0_H0 ;  /* 0x20000003ff087230 */ /* 0x000fc40000004100 */
[----:B------:R-:W-:Y:S01]  /*b210*/  FFMA R24, R4, R2, R17 ;  /* 0x0000000204187223 */ /* 0x000fe20000000011 */
[----:B------:R-:W-:Y:S01]  /*b220*/  HADD2.F32 R18, -RZ, R3.H1_H1 ;  /* 0x30000003ff127230 */ /* 0x000fe20000004100 */
[-C--:B------:R-:W-:Y:S01]  /*b230*/  F2FP.F16.E4M3.UNPACK_B R3, R10.reuse ;  /* 0x0000000aff03723e */ /* 0x080fe200020006ff */
[--C-:B------:R-:W-:Y:S01]  /*b240*/  HADD2.F32 R4, -RZ, R6.reuse.H0_H0 ;  /* 0x20000006ff047230 */ /* 0x100fe20000004100 */
[----:B------:R-:W-:Y:S01]  /*b250*/  F2FP.F16.E4M3.UNPACK_B R10, R10.H1 ;  /* 0x0000000aff0a723e */ /* 0x000fe200030006ff */
[----:B------:R-:W-:Y:S02]  /*b260*/  HADD2.F32 R6, -RZ, R6.H1_H1 ;  /* 0x30000006ff067230 */ /* 0x000fe40000004100 */
[-C--:B------:R-:W-:Y:S01]  /*b270*/  FFMA R19, R8, R2.reuse, R19 ;  /* 0x0000000208137223 */ /* 0x080fe20000000013 */
[--C-:B------:R-:W-:Y:S02]  /*b280*/  HADD2.F32 R8, -RZ, R3.reuse.H1_H1 ;  /* 0x30000003ff087230 */ /* 0x100fe40000004100 */
[----:B------:R-:W-:Y:S01]  /*b290*/  FFMA R23, R4, R2, R23 ;  /* 0x0000000204177223 */ /* 0x000fe20000000017 */
[----:B------:R-:W-:-:S02]  /*b2a0*/  HADD2.F32 R4, -RZ, R3.H0_H0 ;  /* 0x20000003ff047230 */ /* 0x000fc40000004100 */
[-C--:B------:R-:W-:Y:S01]  /*b2b0*/  FFMA R26, R6, R2.reuse, R25 ;  /* 0x00000002061a7223 */ /* 0x080fe20000000019 */
[--C-:B------:R-:W-:Y:S02]  /*b2c0*/  HADD2.F32 R6, -RZ, R12.reuse.H0_H0 ;  /* 0x2000000cff067230 */ /* 0x100fe40000004100 */
[-C--:B------:R-:W-:Y:S01]  /*b2d0*/  FFMA R18, R18, R2.reuse, R21 ;  /* 0x0000000212127223 */ /* 0x080fe20000000015 */
[----:B------:R-:W-:Y:S02]  /*b2e0*/  HADD2.F32 R12, -RZ, R12.H1_H1 ;  /* 0x3000000cff0c7230 */ /* 0x000fe40000004100 */
[-C--:B------:R-:W-:Y:S01]  /*b2f0*/  FFMA R27, R4, R2.reuse, R27 ;  /* 0x00000002041b7223 */ /* 0x080fe2000000001b */
[--C-:B------:R-:W-:Y:S02]  /*b300*/  HADD2.F32 R4, -RZ, R10.reuse.H0_H0 ;  /* 0x2000000aff047230 */ /* 0x100fe40000004100 */
[----:B------:R-:W-:Y:S01]  /*b310*/  FFMA R8, R8, R2, R29 ;  /* 0x0000000208087223 */ /* 0x000fe2000000001d */
[----:B------:R-:W-:-:S02]  /*b320*/  HADD2.F32 R10, -RZ, R10.H1_H1 ;  /* 0x3000000aff0a7230 */ /* 0x000fc40000004100 */
[-C--:B------:R-:W-:Y:S01]  /*b330*/  FFMA R6, R6, R2.reuse, R35 ;  /* 0x0000000206067223 */ /* 0x080fe20000000023 */
[-C--:B------:R-:W-:Y:S01]  /*b340*/  FFMA R37, R12, R2.reuse, R37 ;  /* 0x000000020c257223 */ /* 0x080fe20000000025 */
[-C--:B------:R-:W-:Y:S01]  /*b350*/  FFMA R4, R4, R2.reuse, R31 ;  /* 0x0000000204047223 */ /* 0x080fe2000000001f */
[-C--:B------:R-:W-:Y:S01]  /*b360*/  FFMA R11, R20, R2.reuse, R11 ;  /* 0x00000002140b7223 */ /* 0x080fe2000000000b */
[----:B------:R-:W-:Y:S01]  /*b370*/  FFMA R33, R10, R2, R33 ;  /* 0x000000020a217223 */ /* 0x000fe20000000021 */
[----:B------:R-:W-:Y:S02]  /*b380*/  F2FP.SATFINITE.RELU.E4M3.F32.PACK_AB_MERGE_C R22, R9, R22, RZ ;  /* 0x000000160916723e */ /* 0x000fe400048078ff */
[----:B------:R-:W-:Y:S02]  /*b390*/  F2FP.SATFINITE.RELU.E4M3.F32.PACK_AB_MERGE_C R24, R24, R5, RZ ;  /* 0x000000051818723e */ /* 0x000fe400048078ff */
[----:B------:R-:W-:Y:S02]  /*b3a0*/  F2FP.SATFINITE.RELU.E4M3.F32.PACK_AB_MERGE_C R18, R18, R19, RZ ;  /* 0x000000131212723e */ /* 0x000fe400048078ff */
[----:B------:R-:W-:-:S02]  /*b3b0*/  F2FP.SATFINITE.RELU.E4M3.F32.PACK_AB_MERGE_C R26, R26, R23, RZ ;  /* 0x000000171a1a723e */ /* 0x000fc400048078ff */
[----:B------:R-:W-:Y:S02]  /*b3c0*/  F2FP.SATFINITE.RELU.E4M3.F32.PACK_AB_MERGE_C R8, R8, R27, RZ ;  /* 0x0000001b0808723e */ /* 0x000fe400048078ff */
[----:B------:R-:W-:Y:S02]  /*b3d0*/  F2FP.SATFINITE.RELU.E4M3.F32.PACK_AB_MERGE_C R4, R33, R4, RZ ;  /* 0x000000042104723e */ /* 0x000fe400048078ff */
[----:B------:R-:W-:Y:S02]  /*b3e0*/  F2FP.SATFINITE.RELU.E4M3.F32.PACK_AB_MERGE_C R6, R37, R6, RZ ;  /* 0x000000062506723e */ /* 0x000fe400048078ff */
[----:B------:R-:W-:Y:S01]  /*b3f0*/  F2FP.SATFINITE.RELU.E4M3.F32.PACK_AB_MERGE_C R28, R28, R11, RZ ;  /* 0x0000000b1c1c723e */ /* 0x000fe200048078ff */
[----:B------:R-:W-:Y:S06]  /*b400*/  @P0 BRA `(.L_x_133) ;  /* 0x0000000000040947 */ /* 0x000fec0003800000 */
[----:B------:R-:W-:-:S04]  /*b410*/  DEPBAR.LE SB0, 0x1 ;  /* 0x000080400000791a */ /* 0x000fc80000000000 */
.L_x_133:
[----:B------:R-:W2:Y:S01]  /*b420*/  LDL.LU R23, [R1+0xc0] ;  /* 0x0000c00001177983 */ /* 0x000ea20000300800 */
        /* <DEDUP_REMOVED lines=17> */
[----:B----4-:R-:W-:Y:S01]  /*b540*/  BAR.SYNC.DEFER_BLOCKING 0x1, 0x100 ;  /* 0x0044000000007b1d */ /* 0x010fe20000010000 */
[----:B--2---:R-:W-:-:S05]  /*b550*/  IADD3 R23, P1, R23, UR56, RZ ;  /* 0x0000003817177c10 */ /* 0x004fca000ff3e0ff */
[----:B------:R3:W-:Y:S01]  /*b560*/  STL [R1+0xc0], R23 ;  /* 0x0000c01701007387 */ /* 0x0007e20000100800 */
[----:B------:R-:W-:Y:S07]  /*b570*/  @P0 BRA `(.L_x_135) ;  /* 0x0000000000200947 */ /* 0x000fee0003800000 */
        /* <DEDUP_REMOVED lines=8> */
.L_x_135:
[----:B------:R-:W-:Y:S05]  /*b600*/  BSYNC B0 ;  /* 0x0000000000007941 */ /* 0x000fea0003800000 */
.L_x_134:
[----:B------:R-:W2:Y:S01]  /*b610*/  LDL.LU R25, [R1+0xc4] ;  /* 0x0000c40001197983 */ /* 0x000ea20000300800 */
[----:B------:R-:W-:Y:S01]  /*b620*/  IMAD.MOV.U32 R3, RZ, RZ, -0x1 ;  /* 0xffffffffff037424 */ /* 0x000fe200078e00ff */
[----:B------:R-:W-:Y:S01]  /*b630*/  ULDC.64 UR4, c[0x0][0x8f8] ;  /* 0x00023e0000047ab9 */ /* 0x000fe20000000a00 */
[----:B------:R-:W-:Y:S01]  /*b640*/  UMOV UR53, 0xffffffff ;  /* 0xffffffff00357882 */ /* 0x000fe20000000000 */
[----:B------:R-:W-:Y:S01]  /*b650*/  ISETP.GE.U32.AND P0, PT, R23, UR4, PT ;  /* 0x0000000417007c0c */ /* 0x000fe2000bf06070 */
[----:B------:R-:W-:Y:S01]  /*b660*/  UMOV UR47, 0xffffffff ;  /* 0xffffffff002f7882 */ /* 0x000fe20000000000 */
[----:B------:R-:W-:Y:S02]  /*b670*/  PRMT R2, RZ, 0x7610, R2 ;  /* 0x00007610ff027816 */ /* 0x000fe40000000002 */
[----:B--2---:R-:W-:-:S04]  /*b680*/  IADD3.X R25, R25, UR38, RZ, P1, !PT ;  /* 0x0000002619197c10 */ /* 0x004fc80008ffe4ff */
[----:B------:R-:W-:Y:S01]  /*b690*/  ISETP.GE.U32.AND.EX P0, PT, R25, UR5, PT, P0 ;  /* 0x0000000519007c0c */ /* 0x000fe2000bf06100 */
[----:B------:R2:W-:Y:S04]  /*b6a0*/  STL [R1+0xc4], R25 ;  /* 0x0000c41901007387 */ /* 0x0005e80000100800 */
[----:B------:R2:W-:Y:S08]  /*b6b0*/  STL [R1+0xd8], R3 ;  /* 0x0000d80301007387 */ /* 0x0005f00000100800 */
[----:B------:R-:W-:Y:S05]  /*b6c0*/  @P0 BRA `(.L_x_136) ;  /* 0x00000004007c0947 */ /* 0x000fea0003800000 */
[----:B------:R-:W4:Y:S01]  /*b6d0*/  S2R R17, SR_CTAID.X ;  /* 0x0000000000117919 */ /* 0x000f220000002500 */
[----:B---3--:R-:W3:Y:S01]  /*b6e0*/  LDC.64 R8, c[0x0][0x8d0] ;  /* 0x00023400ff087b82 */ /* 0x008ee20000000a00 */
[----:B------:R-:W-:Y:S01]  /*b6f0*/  ULDC UR4, c[0x0][0x150] ;  /* 0x0000540000047ab9 */ /* 0x000fe20000000800 */
[----:B------:R-:W-:Y:S01]  /*b700*/  MOV R6, R23 ;  /* 0x0000001700067202 */ /* 0x000fe20000000f00 */
[----:B------:R-:W1:Y:S01]  /*b710*/  S2R R21, SR_CTAID.Y ;  /* 0x0000000000157919 */ /* 0x000e620000002600 */
[----:B------:R-:W-:-:S04]  /*b720*/  MOV R7, R25 ;  /* 0x0000001900077202 */ /* 0x000fc80000000f00 */
[----:B------:R-:W1:Y:S08]  /*b730*/  LDC R22, c[0x0][0x144] ;  /* 0x00005100ff167b82 */ /* 0x000e700000000800 */
[----:B------:R-:W1:Y:S08]  /*b740*/  LDC R10, c[0x0][0x8d8] ;  /* 0x00023600ff0a7b82 */ /* 0x000e700000000800 */
[----:B------:R-:W1:Y:S01]  /*b750*/  LDC.64 R12, c[0x0][0x8c8] ;  /* 0x00023200ff0c7b82 */ /* 0x000e620000000a00 */
[----:B---3--:R-:W-:-:S04]  /*b760*/  ISETP.NE.U32.AND P0, PT, R8, RZ, PT ;  /* 0x000000ff0800720c */ /* 0x008fc80003f05070 */
[----:B------:R-:W-:Y:S02]  /*b770*/  ISETP.NE.AND.EX P0, PT, R9, RZ, PT, P0 ;  /* 0x000000ff0900720c */ /* 0x000fe40003f05300 */
[----:B----4-:R-:W-:-:S05]  /*b780*/  I2FP.F32.U32 R2, R17 ;  /* 0x0000001100027245 */ /* 0x010fca0000201000 */
[----:B------:R-:W-:-:S04]  /*b790*/  FMUL R2, R2, UR4 ;  /* 0x0000000402027c20 */ /* 0x000fc80008400000 */
[----:B------:R3:W4:Y:S02]  /*b7a0*/  F2I.U32.TRUNC.NTZ R20, R2 ;  /* 0x0000000200147305 */ /* 0x000724000020f000 */
[----:B------:R-:W-:Y:S05]  /*b7b0*/  @!P0 BRA `(.L_x_137) ;  /* 0x0000000000288947 */ /* 0x000fea0003800000 */
[----:B---3--:R-:W3:Y:S02]  /*b7c0*/  LDC R2, c[0x0][0x8dc] ;  /* 0x00023700ff027b82 */ /* 0x008ee40000000800 */
[----:B---3--:R-:W-:-:S05]  /*b7d0*/  IADD3 R7, P0, R23, R2, RZ ;  /* 0x0000000217077210 */ /* 0x008fca0007f1e0ff */
[----:B------:R-:W-:-:S04]  /*b7e0*/  IMAD.X R11, RZ, RZ, R25, P0 ;  /* 0x000000ffff0b7224 */ /* 0x000fc800000e0619 */
[----:B--2---:R-:W-:-:S04]  /*b7f0*/  IMAD.WIDE.U32 R2, R11, R8, RZ ;  /* 0x000000080b027225 */ /* 0x004fc800078e00ff */
[----:B------:R-:W-:-:S04]  /*b800*/  IMAD.WIDE.U32 R4, P0, R7, R9, R2 ;  /* 0x0000000907047225 */ /* 0x000fc80007800002 */
[----:B------:R-:W-:Y:S01]  /*b810*/  IMAD.WIDE.U32 R2, R7, R8, RZ ;  /* 0x0000000807027225 */ /* 0x000fe200078e00ff */
[----:B------:R-:W-:Y:S02]  /*b820*/  IADD3.X R7, RZ, RZ, RZ, P0, !PT ;  /* 0x000000ffff077210 */ /* 0x000fe400007fe4ff */
[----:B------:R-:W-:Y:S02]  /*b830*/  MOV R6, R5 ;  /* 0x0000000500067202 */ /* 0x000fe40000000f00 */
[----:B------:R-:W-:-:S05]  /*b840*/  IADD3 RZ, P0, R3, R4, RZ ;  /* 0x0000000403ff7210 */ /* 0x000fca0007f1e0ff */
[----:B------:R-:W-:-:S08]  /*b850*/  IMAD.WIDE.U32.X R6, R11, R9, R6, P0 ;  /* 0x000000090b067225 */ /* 0x000fd000000e0406 */
.L_x_137:
[----:B------:R-:W5:Y:S01]  /*b860*/  LDC.64 R18, c[0x0][0x8e8] ;  /* 0x00023a00ff127b82 */ /* 0x000f620000000a00 */
[-CC-:B-1----:R-:W-:Y:S01]  /*b870*/  SHF.R.U64 R28, R6, R10.reuse, R7.reuse ;  /* 0x0000000a061c7219 */ /* 0x182fe20000001207 */
[----:B------:R-:W-:Y:S01]  /*b880*/  ULDC UR4, c[0x0][0x154] ;  /* 0x0000550000047ab9 */ /* 0x000fe20000000800 */
[----:B---3--:R-:W-:Y:S01]  /*b890*/  SHF.R.U32.HI R2, RZ, R10, R7 ;  /* 0x0000000aff027219 */ /* 0x008fe20000011607 */
[----:B------:R-:W-:Y:S01]  /*b8a0*/  IMAD.MOV.U32 R7, RZ, RZ, 0x1 ;  /* 0x00000001ff077424 */ /* 0x000fe200078e00ff */
[----:B------:R-:W-:Y:S02]  /*b8b0*/  IADD3 R5, P0, RZ, -R28, RZ ;  /* 0x8000001cff057210 */ /* 0x000fe40007f1e0ff */
[----:B----4-:R-:W-:Y:S01]  /*b8c0*/  IADD3 R20, -R20, RZ, RZ ;  /* 0x000000ff14147210 */ /* 0x010fe20007ffe1ff */
[----:B------:R-:W1:Y:S02]  /*b8d0*/  LDC R6, c[0x0][0x8c0] ;  /* 0x00023000ff067b82 */ /* 0x000e640000000800 */
[----:B--2---:R-:W-:Y:S01]  /*b8e0*/  IMAD.X R3, RZ, RZ, ~R2, P0 ;  /* 0x000000ffff037224 */ /* 0x004fe200000e0e02 */
[----:B------:R-:W-:Y:S01]  /*b8f0*/  MOV R2, R23 ;  /* 0x0000001700027202 */ /* 0x000fe20000000f00 */
[----:B------:R-:W-:-:S02]  /*b900*/  IMAD R17, R22, R20, R17 ;  /* 0x0000001416117224 */ /* 0x000fc400078e0211 */
[-C--:B------:R-:W-:Y:S02]  /*b910*/  IMAD R4, R3, R12.reuse, RZ ;  /* 0x0000000c03047224 */ /* 0x080fe400078e02ff */
[----:B------:R-:W2:Y:S01]  /*b920*/  LDC R24, c[0x0][0x8b0] ;  /* 0x00022c00ff187b82 */ /* 0x000ea20000000800 */
[----:B------:R-:W-:Y:S02]  /*b930*/  IMAD.MOV.U32 R3, RZ, RZ, R25 ;  /* 0x000000ffff037224 */ /* 0x000fe400078e0019 */
[----:B------:R-:W-:-:S05]  /*b940*/  IMAD.WIDE.U32 R2, R5, R12, R2 ;  /* 0x0000000c05027225 */ /* 0x000fca00078e0002 */
[----:B------:R-:W3:Y:S01]  /*b950*/  LDC R26, c[0x0][0x900] ;  /* 0x00024000ff1a7b82 */ /* 0x000ee20000000800 */
[----:B------:R-:W-:Y:S01]  /*b960*/  IMAD R5, R5, R13, R4 ;  /* 0x0000000d05057224 */ /* 0x000fe200078e0204 */
[----:B------:R-:W-:Y:S02]  /*b970*/  I2FP.F32.U32 R4, R21 ;  /* 0x0000001500047245 */ /* 0x000fe40000201000 */
[----:B-----5:R-:W-:Y:S02]  /*b980*/  ISETP.NE.U32.AND P0, PT, R18, RZ, PT ;  /* 0x000000ff1200720c */ /* 0x020fe40003f05070 */
[----:B------:R-:W-:Y:S01]  /*b990*/  IADD3 R3, R3, R5, RZ ;  /* 0x0000000503037210 */ /* 0x000fe20007ffe0ff */
[----:B------:R-:W-:Y:S01]  /*b9a0*/  FMUL R4, R4, UR4 ;  /* 0x0000000404047c20 */ /* 0x000fe20008400000 */
[----:B------:R-:W4:Y:S01]  /*b9b0*/  LDC R20, c[0x0][0x148] ;  /* 0x00005200ff147b82 */ /* 0x000f220000000800 */
[----:B------:R-:W-:Y:S02]  /*b9c0*/  ISETP.NE.AND.EX P0, PT, R19, RZ, PT, P0 ;  /* 0x000000ff1300720c */ /* 0x000fe40003f05300 */
[-CC-:B-1----:R-:W-:Y:S01]  /*b9d0*/  SHF.R.U64 R10, R2, R6.reuse, R3.reuse ;  /* 0x00000006020a7219 */ /* 0x182fe20000001203 */
[----:B------:R1:W1:Y:S01]  /*b9e0*/  F2I.U32.TRUNC.NTZ R11, R4 ;  /* 0x00000004000b7305 */ /* 0x000262000020f000 */
[----:B------:R-:W-:-:S02]  /*b9f0*/  SHF.R.U32.HI R3, RZ, R6, R3 ;  /* 0x00000006ff037219 */ /* 0x000fc40000011603 */
[----:B------:R-:W-:Y:S01]  /*ba00*/  MOV R5, 0xffffffff ;  /* 0xffffffff00057802 */ /* 0x000fe20000000f00 */
[----:B------:R-:W1:Y:S01]  /*ba10*/  LDC R13, c[0x0][0x8a8] ;  /* 0x00022a00ff0d7b82 */ /* 0x000e620000000800 */
[-CC-:B--2---:R-:W-:Y:S02]  /*ba20*/  SHF.R.U64 R8, R10, R24.reuse, R3.reuse ;  /* 0x000000180a087219 */ /* 0x184fe40000001203 */
[----:B------:R-:W-:-:S05]  /*ba30*/  SHF.R.U32.HI R3, RZ, R24, R3 ;  /* 0x00000018ff037219 */ /* 0x000fca0000011603 */
[----:B------:R-:W2:Y:S01]  /*ba40*/  LDC R22, c[0x0][0x8f0] ;  /* 0x00023c00ff167b82 */ /* 0x000ea20000000800 */
[-C--:B---3--:R-:W-:Y:S02]  /*ba50*/  SHF.L.U32 R5, R5, R26.reuse, RZ ;  /* 0x0000001a05057219 */ /* 0x088fe400000006ff */
[-CC-:B------:R-:W-:Y:S02]  /*ba60*/  SHF.R.U64 R12, R8, R26.reuse, R3.reuse ;  /* 0x0000001a080c7219 */ /* 0x180fe40000001203 */
[-C--:B------:R-:W-:Y:S02]  /*ba70*/  SHF.R.U32.HI R3, RZ, R26.reuse, R3 ;  /* 0x0000001aff037219 */ /* 0x080fe40000011603 */
[----:B------:R-:W-:Y:S01]  /*ba80*/  SHF.L.U32 R26, R7, R26, RZ ;  /* 0x0000001a071a7219 */ /* 0x000fe200000006ff */
[----:B------:R-:W3:Y:S01]  /*ba90*/  LDC R25, c[0x0][0x8e0] ;  /* 0x00023800ff197b82 */ /* 0x000ee20000000800 */
[----:B------:R-:W-:Y:S02]  /*baa0*/  LOP3.LUT R23, RZ, R5, RZ, 0x33, !PT ;  /* 0x00000005ff177212 */ /* 0x000fe400078e33ff */
[----:B------:R-:W-:-:S05]  /*bab0*/  MOV R2, R12 ;  /* 0x0000000c00027202 */ /* 0x000fca0000000f00 */
[----:B------:R-:W1:Y:S01]  /*bac0*/  LDC R27, c[0x0][0x8b8] ;  /* 0x00022e00ff1b7b82 */ /* 0x000e620000000800 */
[----:B------:R-:W-:Y:S05]  /*bad0*/  @!P0 BRA `(.L_x_138) ;  /* 0x0000000000288947 */ /* 0x000fea0003800000 */
[----:B------:R-:W5:Y:S02]  /*bae0*/  LDC R7, c[0x0][0x8f4] ;  /* 0x00023d00ff077b82 */ /* 0x000f640000000800 */
[----:B-----5:R-:W-:-:S04]  /*baf0*/  IADD3 R7, P0, R12, R7, RZ ;  /* 0x000000070c077210 */ /* 0x020fc80007f1e0ff */
[----:B------:R-:W-:-:S05]  /*bb00*/  IADD3.X R9, RZ, R3, RZ, P0, !PT ;  /* 0x00000003ff097210 */ /* 0x000fca00007fe4ff */
[----:B------:R-:W-:-:S04]  /*bb10*/  IMAD.WIDE.U32 R2, R9, R18, RZ ;  /* 0x0000001209027225 */ /* 0x000fc800078e00ff */
[----:B-1----:R-:W-:-:S04]  /*bb20*/  IMAD.WIDE.U32 R4, P0, R7, R19, R2 ;  /* 0x0000001307047225 */ /* 0x002fc80007800002 */
[----:B------:R-:W-:Y:S01]  /*bb30*/  IMAD.WIDE.U32 R2, R7, R18, RZ ;  /* 0x0000001207027225 */ /* 0x000fe200078e00ff */
[----:B------:R-:W-:-:S03]  /*bb40*/  MOV R6, R5 ;  /* 0x0000000500067202 */ /* 0x000fc60000000f00 */
[----:B------:R-:W-:Y:S01]  /*bb50*/  IMAD.X R7, RZ, RZ, RZ, P0 ;  /* 0x000000ffff077224 */ /* 0x000fe200000e06ff */
[----:B------:R-:W-:-:S05]  /*bb60*/  IADD3 RZ, P0, R3, R4, RZ ;  /* 0x0000000403ff7210 */ /* 0x000fca0007f1e0ff */
[----:B------:R-:W-:-:S08]  /*bb70*/  IMAD.WIDE.U32.X R2, R9, R19, R6, P0 ;  /* 0x0000001309027225 */ /* 0x000fd000000e0406 */
.L_x_138:
[----:B-1----:R-:W1:Y:S01]  /*bb80*/  LDC R4, c[0x0][0x904] ;  /* 0x00024100ff047b82 */ /* 0x002e620000000800 */
[----:B--2---:R-:W-:Y:S01]  /*bb90*/  SHF.R.U64 R2, R2, R22, R3 ;  /* 0x0000001602027219 */ /* 0x004fe20000001203 */
[----:B------:R-:W-:Y:S01]  /*bba0*/  VIADD R7, R13, 0xffffffff ;  /* 0xffffffff0d077836 */ /* 0x000fe20000000000 */
[----:B------:R-:W-:Y:S02]  /*bbb0*/  IADD3 R11, -R11, RZ, RZ ;  /* 0x000000ff0b0b7210 */ /* 0x000fe40007ffe1ff */
[----:B------:R-:W-:Y:S02]  /*bbc0*/  LOP3.LUT R5, R8, R23, RZ, 0xc0, !PT ;  /* 0x0000001708057212 */ /* 0x000fe400078ec0ff */
[----:B------:R-:W-:Y:S02]  /*bbd0*/  IADD3 R3, -R2, RZ, RZ ;  /* 0x000000ff02037210 */ /* 0x000fe40007ffe1ff */
[----:B------:R-:W-:Y:S01]  /*bbe0*/  LOP3.LUT R10, R10, R7, RZ, 0xc0, !PT ;  /* 0x000000070a0a7212 */ /* 0x000fe200078ec0ff */
[----:B------:R-:W-:Y:S01]  /*bbf0*/  IMAD R2, R26, R2, R5 ;  /* 0x000000021a027224 */ /* 0x000fe200078e0205 */
[----:B------:R-:W-:Y:S01]  /*bc00*/  R2UR UR47, R28 ;  /* 0x000000001c2f72ca */ /* 0x000fe200000e0000 */
[----:B---3--:R-:W-:-:S04]  /*bc10*/  IMAD R3, R3, R25, R12 ;  /* 0x0000001903037224 */ /* 0x008fc800078e020c */
[----:B------:R-:W-:Y:S01]  /*bc20*/  IMAD R3, R3, R13, R10 ;  /* 0x0000000d03037224 */ /* 0x000fe200078e020a */
[----:B-1----:R-:W-:-:S13]  /*bc30*/  ISETP.NE.AND P0, PT, R4, 0x1, PT ;  /* 0x000000010400780c */ /* 0x002fda0003f05270 */
[----:B----4-:R-:W-:-:S04]  /*bc40*/  @P0 IMAD R17, R20, R11, R21 ;  /* 0x0000000b14110224 */ /* 0x010fc800078e0215 */
[----:B------:R-:W-:-:S05]  /*bc50*/  IMAD R2, R2, R27, R17 ;  /* 0x0000001b02027224 */ /* 0x000fca00078e0211 */
[----:B------:R-:W-:Y:S02]  /*bc60*/  SEL R4, R3, R2, !P0 ;  /* 0x0000000203047207 */ /* 0x000fe40004000000 */
[----:B------:R-:W-:Y:S02]  /*bc70*/  SEL R3, R2, R3, !P0 ;  /* 0x0000000302037207 */ /* 0x000fe40004000000 */
[----:B------:R-:W-:Y:S02]  /*bc80*/  R2UR UR53, R4 ;  /* 0x00000000043572ca */ /* 0x000fe400000e0000 */
[----:B------:R-:W-:Y:S01]  /*bc90*/  MOV R4, 0x1 ;  /* 0x0000000100047802 */ /* 0x000fe20000000f00 */
[----:B------:R4:W-:Y:S03]  /*bca0*/  STL [R1+0xd8], R3 ;  /* 0x0000d80301007387 */ /* 0x0009e60000100800 */
[----:B------:R-:W-:-:S09]  /*bcb0*/  PRMT R2, R4, 0x7610, R2 ;  /* 0x0000761004027816 */ /* 0x000fd20000000002 */
.L_x_136:
[----:B------:R-:W-:Y:S01]  /*bcc0*/  UIADD3 UR48, UR52, UR48, URZ ;  /* 0x0000003034307290 */ /* 0x000fe2000fffe03f */
[----:B------:R1:W-:Y:S01]  /*bcd0*/  STL [R1+0xb8], R14 ;  /* 0x0000b80e01007387 */ /* 0x0003e20000100800 */
[----:B------:R-:W-:Y:S01]  /*bce0*/  LOP3.LUT P0, RZ, R2, 0xff, RZ, 0xc0, !PT ;  /* 0x000000ff02ff7812 */ /* 0x000fe2000780c0ff */
[----:B------:R-:W-:Y:S01]  /*bcf0*/  IMAD.MOV.U32 R2, RZ, RZ, R0 ;  /* 0x000000ffff027224 */ /* 0x000fe200078e0000 */
[----:B------:R-:W-:Y:S01]  /*bd00*/  USHF.R.U32.HI UR4, URZ, 0x3, UR48 ;  /* 0x000000033f047899 */ /* 0x000fe20008011630 */
[----:B------:R1:W-:Y:S01]  /*bd10*/  STL [R1+0xb4], R15 ;  /* 0x0000b40f01007387 */ /* 0x0003e20000100800 */
[----:B------:R-:W-:Y:S02]  /*bd20*/  UISETP.GT.U32.AND UP0, UPT, UR48, 0x7, UPT ;  /* 0x000000073000788c */ /* 0x000fe4000bf04070 */
[----:B------:R-:W-:Y:S02]  /*bd30*/  ULOP3.LUT UR4, UR4, 0x1, URZ, 0xc0, !UPT ;  /* 0x0000000104047892 */ /* 0x000fe4000f8ec03f */
[----:B------:R-:W-:-:S02]  /*bd40*/  UISETP.LT.U32.AND UP0, UPT, UR52, 0x8, UP0 ;  /* 0x000000083400788c */ /* 0x000fc40008701070 */
[----:B------:R-:W-:Y:S02]  /*bd50*/  UISETP.NE.U32.AND UP1, UPT, UR4, 0x1, UPT ;  /* 0x000000010400788c */ /* 0x000fe4000bf25070 */
[----:B------:R-:W-:Y:S02]  /*bd60*/  USEL UR5, URZ, 0x1, !UP0 ;  /* 0x000000013f057887 */ /* 0x000fe4000c000000 */
[----:B------:R-:W-:Y:S02]  /*bd70*/  UISETP.GT.U32.AND UP1, UPT, UR52, 0x7, !UP1 ;  /* 0x000000073400788c */ /* 0x000fe4000cf24070 */
[----:B------:R-:W-:Y:S02]  /*bd80*/  ULOP3.LUT UR48, UR48, 0x7, URZ, 0xc0, !UPT ;  /* 0x0000000730307892 */ /* 0x000fe4000f8ec03f */
[----:B------:R-:W-:-:S04]  /*bd90*/  USEL UR4, URZ, 0x1, !UP1 ;  /* 0x000000013f047887 */ /* 0x000fc8000c800000 */
[----:B------:R-:W-:Y:S01]  /*bda0*/  ULOP3.LUT UR36, UR4, UR36, UR5, 0x96, !UPT ;  /* 0x0000002404247292 */ /* 0x000fe2000f8e9605 */
[----:B-1----:R-:W-:Y:S11]  /*bdb0*/  @P0 BRA `(.L_x_139) ;  /* 0xffffff5800440947 */ /* 0x002ff6000383ffff */
[----:B------:R-:W-:-:S04]  /*bdc0*/  DEPBAR.LE SB0, 0x0 ;  /* 0x000080000000791a */ /* 0x000fc80000000000 */
[----:B------:R-:W-:Y:S05]  /*bdd0*/  EXIT ;  /* 0x000000000000794d */ /* 0x000fea0003800000 */
.L_x_9:
[----:B------:R-:W2:Y:S01]  /*bde0*/  LDL R17, [R1+0xc0] ;  /* 0x0000c00001117983 */ /* 0x000ea20000100800 */
[----:B------:R-:W-:-:S03]  /*bdf0*/  ULDC.64 UR4, c[0x0][0x8f8] ;  /* 0x00023e0000047ab9 */ /* 0x000fc60000000a00 */
[----:B------:R-:W3:Y:S01]  /*be00*/  LDL R18, [R1+0xc4] ;  /* 0x0000c40001127983 */ /* 0x000ee20000100800 */
[----:B------:R-:W-:Y:S01]  /*be10*/  PRMT R7, RZ, 0x7610, R7 ;  /* 0x00007610ff077816 */ /* 0x000fe20000000007 */
[----:B------:R-:W-:Y:S01]  /*be20*/  IMAD.MOV.U32 R4, RZ, RZ, -0x1 ;  /* 0xffffffffff047424 */ /* 0x000fe200078e00ff */
[----:B------:R-:W-:Y:S02]  /*be30*/  MOV R6, 0xffffffff ;  /* 0xffffffff00067802 */ /* 0x000fe40000000f00 */
[----:B------:R-:W-:Y:S02]  /*be40*/  MOV R5, 0xffffffff ;  /* 0xffffffff00057802 */ /* 0x000fe40000000f00 */
[----:B--2---:R-:W-:-:S04]  /*be50*/  ISETP.GE.U32.AND P0, PT, R17, UR4, PT ;  /* 0x0000000411007c0c */ /* 0x004fc8000bf06070 */
[----:B---3--:R-:W-:-:S13]  /*be60*/  ISETP.GE.U32.AND.EX P0, PT, R18, UR5, PT, P0 ;  /* 0x0000000512007c0c */ /* 0x008fda000bf06100 */
[----:B------:R-:W-:Y:S05]  /*be70*/  @P0 BRA `(.L_x_140) ;  /* 0x0000000400680947 */ /* 0x000fea0003800000 */
[----:B------:R-:W1:Y:S01]  /*be80*/  LDC.64 R10, c[0x0][0x8d0] ;  /* 0x00023400ff0a7b82 */ /* 0x000e620000000a00 */
[----:B------:R-:W-:Y:S02]  /*be90*/  MOV R8, R17 ;  /* 0x0000001100087202 */ /* 0x000fe40000000f00 */
[----:B------:R-:W-:-:S05]  /*bea0*/  MOV R9, R18 ;  /* 0x0000001200097202 */ /* 0x000fca0000000f00 */
[----:B------:R-:W2:Y:S08]  /*beb0*/  LDC R12, c[0x0][0x8d8] ;  /* 0x00023600ff0c7b82 */ /* 0x000eb00000000800 */
[----:B------:R-:W3:Y:S01]  /*bec0*/  LDC.64 R14, c[0x0][0x8c8] ;  /* 0x00023200ff0e7b82 */ /* 0x000ee20000000a00 */
[----:B-1----:R-:W-:-:S04]  /*bed0*/  ISETP.NE.U32.AND P0, PT, R10, RZ, PT ;  /* 0x000000ff0a00720c */ /* 0x002fc80003f05070 */
[----:B------:R-:W-:-:S13]  /*bee0*/  ISETP.NE.AND.EX P0, PT, R11, RZ, PT, P0 ;  /* 0x000000ff0b00720c */ /* 0x000fda0003f05300 */
[----:B--23--:R-:W-:Y:S05]  /*bef0*/  @!P0 BRA `(.L_x_141) ;  /* 0x0000000000288947 */ /* 0x00cfea0003800000 */
[----:B------:R-:W1:Y:S02]  /*bf00*/  LDC R4, c[0x0][0x8dc] ;  /* 0x00023700ff047b82 */ /* 0x000e640000000800 */
[----:B-1----:R-:W-:-:S05]  /*bf10*/  IADD3 R9, P0, R17, R4, RZ ;  /* 0x0000000411097210 */ /* 0x002fca0007f1e0ff */
[----:B------:R-:W-:-:S04]  /*bf20*/  IMAD.X R13, RZ, RZ, R18, P0 ;  /* 0x000000ffff0d7224 */ /* 0x000fc800000e0612 */
[----:B------:R-:W-:-:S04]  /*bf30*/  IMAD.WIDE.U32 R4, R13, R10, RZ ;  /* 0x0000000a0d047225 */ /* 0x000fc800078e00ff */
[----:B------:R-:W-:-:S04]  /*bf40*/  IMAD.WIDE.U32 R6, P0, R9, R11, R4 ;  /* 0x0000000b09067225 */ /* 0x000fc80007800004 */
[----:B------:R-:W-:Y:S01]  /*bf50*/  IMAD.WIDE.U32 R4, R9, R10, RZ ;  /* 0x0000000a09047225 */ /* 0x000fe200078e00ff */
[----:B------:R-:W-:Y:S02]  /*bf60*/  IADD3.X R9, RZ, RZ, RZ, P0, !PT ;  /* 0x000000ffff097210 */ /* 0x000fe400007fe4ff */
[----:B------:R-:W-:Y:S02]  /*bf70*/  MOV R8, R7 ;  /* 0x0000000700087202 */ /* 0x000fe40000000f00 */
[----:B------:R-:W-:-:S05]  /*bf80*/  IADD3 RZ, P0, R5, R6, RZ ;  /* 0x0000000605ff7210 */ /* 0x000fca0007f1e0ff */
[----:B------:R-:W-:-:S08]  /*bf90*/  IMAD.WIDE.U32.X R8, R13, R11, R8, P0 ;  /* 0x0000000b0d087225 */ /* 0x000fd000000e0408 */
.L_x_141:
[--C-:B------:R-:W-:Y:S01]  /*bfa0*/  SHF.R.U64 R10, R8, R12, R9.reuse ;  /* 0x0000000c080a7219 */ /* 0x100fe20000001209 */
[----:B------:R-:W1:Y:S01]  /*bfb0*/  LDC R16, c[0x0][0x8c0] ;  /* 0x00023000ff107b82 */ /* 0x000e620000000800 */
[----:B------:R-:W-:Y:S01]  /*bfc0*/  I2FP.F32.U32 R6, R2 ;  /* 0x0000000200067245 */ /* 0x000fe20000201000 */
[----:B------:R-:W-:Y:S01]  /*bfd0*/  ULDC UR4, c[0x0][0x150] ;  /* 0x0000540000047ab9 */ /* 0x000fe20000000800 */
[----:B------:R-:W-:Y:S02]  /*bfe0*/  MOV R5, R18 ;  /* 0x0000001200057202 */ /* 0x000fe40000000f00 */
[----:B------:R-:W-:Y:S01]  /*bff0*/  SHF.R.U32.HI R3, RZ, R12, R9 ;  /* 0x0000000cff037219 */ /* 0x000fe20000011609 */
[----:B------:R-:W-:Y:S01]  /*c000*/  FMUL R9, R6, UR4 ;  /* 0x0000000406097c20 */ /* 0x000fe20008400000 */
[----:B------:R-:W-:Y:S01]  /*c010*/  IADD3 R7, P0, RZ, -R10, RZ ;  /* 0x8000000aff077210 */ /* 0x000fe20007f1e0ff */
[----:B------:R-:W2:Y:S01]  /*c020*/  LDC.64 R18, c[0x0][0x8e8] ;  /* 0x00023a00ff127b82 */ /* 0x000ea20000000a00 */
[----:B------:R-:W-:Y:S01]  /*c030*/  MOV R4, R17 ;  /* 0x0000001100047202 */ /* 0x000fe20000000f00 */
[----:B------:R-:W-:-:S02]  /*c040*/  ULDC UR4, c[0x0][0x154] ;  /* 0x0000550000047ab9 */ /* 0x000fc40000000800 */
[----:B------:R-:W-:Y:S01]  /*c050*/  IMAD.X R3, RZ, RZ, ~R3, P0 ;  /* 0x000000ffff037224 */ /* 0x000fe200000e0e03 */
[----:B------:R-:W3:Y:S01]  /*c060*/  F2I.U32.TRUNC.NTZ R9, R9 ;  /* 0x0000000900097305 */ /* 0x000ee2000020f000 */
[-C--:B------:R-:W-:Y:S02]  /*c070*/  IMAD.WIDE.U32 R4, R7, R14.reuse, R4 ;  /* 0x0000000e07047225 */ /* 0x080fe400078e0004 */
[----:B------:R-:W4:Y:S02]  /*c080*/  LDC R11, c[0x0][0x144] ;  /* 0x00005100ff0b7b82 */ /* 0x000f240000000800 */
[----:B------:R-:W-:-:S04]  /*c090*/  IMAD R6, R3, R14, RZ ;  /* 0x0000000e03067224 */ /* 0x000fc800078e02ff */
[----:B------:R-:W-:Y:S01]  /*c0a0*/  IMAD R3, R7, R15, R6 ;  /* 0x0000000f07037224 */ /* 0x000fe200078e0206 */
[----:B------:R-:W-:Y:S01]  /*c0b0*/  MOV R6, 0xffffffff ;  /* 0xffffffff00067802 */ /* 0x000fe20000000f00 */
[----:B------:R-:W5:Y:S02]  /*c0c0*/  LDC R12, c[0x0][0x8b0] ;  /* 0x00022c00ff0c7b82 */ /* 0x000f640000000800 */
[----:B------:R-:W-:Y:S01]  /*c0d0*/  IMAD.IADD R3, R5, 0x1, R3 ;  /* 0x0000000105037824 */ /* 0x000fe200078e0203 */
[----:B------:R-:W-:-:S04]  /*c0e0*/  I2FP.F32.U32 R5, R0 ;  /* 0x0000000000057245 */ /* 0x000fc80000201000 */
[-CC-:B-1----:R-:W-:Y:S01]  /*c0f0*/  SHF.R.U64 R8, R4, R16.reuse, R3.reuse ;  /* 0x0000001004087219 */ /* 0x182fe20000001203 */
[----:B------:R-:W1:Y:S01]  /*c100*/  LDC R7, c[0x0][0x900] ;  /* 0x00024000ff077b82 */ /* 0x000e620000000800 */
[----:B---3--:R-:W-:Y:S01]  /*c110*/  IADD3 R4, -R9, RZ, RZ ;  /* 0x000000ff09047210 */ /* 0x008fe20007ffe1ff */
[----:B------:R-:W-:Y:S01]  /*c120*/  FMUL R5, R5, UR4 ;  /* 0x0000000405057c20 */ /* 0x000fe20008400000 */
[----:B--2---:R-:W-:Y:S02]  /*c130*/  ISETP.NE.U32.AND P0, PT, R18, RZ, PT ;  /* 0x000000ff1200720c */ /* 0x004fe40003f05070 */
[----:B------:R-:W-:Y:S02]  /*c140*/  SHF.R.U32.HI R3, RZ, R16, R3 ;  /* 0x00000010ff037219 */ /* 0x000fe40000011603 */
[----:B------:R-:W-:Y:S01]  /*c150*/  ISETP.NE.AND.EX P0, PT, R19, RZ, PT, P0 ;  /* 0x000000ff1300720c */ /* 0x000fe20003f05300 */
[----:B------:R-:W2:Y:S01]  /*c160*/  LDC R15, c[0x0][0x148] ;  /* 0x00005200ff0f7b82 */ /* 0x000ea20000000800 */
[----:B----4-:R-:W-:-:S02]  /*c170*/  IMAD R17, R11, R4, R2 ;  /* 0x000000040b117224 */ /* 0x010fc400078e0202 */
[----:B------:R-:W-:-:S05]  /*c180*/  IMAD.MOV.U32 R4, RZ, RZ, 0x1 ;  /* 0x00000001ff047424 */ /* 0x000fca00078e00ff */
[----:B------:R-:W3:Y:S01]  /*c190*/  LDC R14, c[0x0][0x8a8] ;  /* 0x00022a00ff0e7b82 */ /* 0x000ee20000000800 */
[-CC-:B-----5:R-:W-:Y:S02]  /*c1a0*/  SHF.R.U64 R11, R8, R12.reuse, R3.reuse ;  /* 0x0000000c080b7219 */ /* 0x1a0fe40000001203 */
[----:B------:R-:W-:Y:S02]  /*c1b0*/  SHF.R.U32.HI R2, RZ, R12, R3 ;  /* 0x0000000cff027219 */ /* 0x000fe40000011603 */
[----:B------:R4:W1:Y:S03]  /*c1c0*/  F2I.U32.TRUNC.NTZ R12, R5 ;  /* 0x00000005000c7305 */ /* 0x000866000020f000 */
[----:B------:R-:W2:Y:S01]  /*c1d0*/  LDC R20, c[0x0][0x8f0] ;  /* 0x00023c00ff147b82 */ /* 0x000ea20000000800 */
[-C--:B-1----:R-:W-:Y:S02]  /*c1e0*/  SHF.L.U32 R6, R6, R7.reuse, RZ ;  /* 0x0000000706067219 */ /* 0x082fe400000006ff */
[----:B------:R-:W-:-:S02]  /*c1f0*/  SHF.R.U64 R13, R11, R7, R2 ;  /* 0x000000070b0d7219 */ /* 0x000fc40000001202 */
[-C--:B------:R-:W-:Y:S02]  /*c200*/  SHF.R.U32.HI R3, RZ, R7.reuse, R2 ;  /* 0x00000007ff037219 */ /* 0x080fe40000011602 */
[----:B------:R-:W-:Y:S01]  /*c210*/  SHF.L.U32 R16, R4, R7, RZ ;  /* 0x0000000704107219 */ /* 0x000fe200000006ff */
[----:B------:R-:W1:Y:S01]  /*c220*/  LDC R21, c[0x0][0x8e0] ;  /* 0x00023800ff157b82 */ /* 0x000e620000000800 */
[----:B------:R-:W-:Y:S02]  /*c230*/  LOP3.LUT R22, RZ, R6, RZ, 0x33, !PT ;  /* 0x00000006ff167212 */ /* 0x000fe400078e33ff */
[----:B------:R-:W-:-:S05]  /*c240*/  MOV R2, R13 ;  /* 0x0000000d00027202 */ /* 0x000fca0000000f00 */
[----:B------:R-:W1:Y:S01]  /*c250*/  LDC R23, c[0x0][0x8b8] ;  /* 0x00022e00ff177b82 */ /* 0x000e620000000800 */
[----:B----4-:R-:W-:Y:S05]  /*c260*/  @!P0 BRA `(.L_x_142) ;  /* 0x0000000000288947 */ /* 0x010fea0003800000 */
[----:B------:R-:W4:Y:S02]  /*c270*/  LDC R2, c[0x0][0x8f4] ;  /* 0x00023d00ff027b82 */ /* 0x000f240000000800 */
[----:B----4-:R-:W-:-:S04]  /*c280*/  IADD3 R7, P0, R13, R2, RZ ;  /* 0x000000020d077210 */ /* 0x010fc80007f1e0ff */
        /* <DEDUP_REMOVED lines=8> */
.L_x_142:
[----:B------:R-:W4:Y:S01]  /*c310*/  LDC R4, c[0x0][0x904] ;  /* 0x00024100ff047b82 */ /* 0x000f220000000800 */
[----:B--2---:R-:W-:Y:S01]  /*c320*/  SHF.R.U64 R3, R2, R20, R3 ;  /* 0x0000001402037219 */ /* 0x004fe20000001203 */
[----:B---3--:R-:W-:Y:S01]  /*c330*/  VIADD R5, R14, 0xffffffff ;  /* 0xffffffff0e057836 */ /* 0x008fe20000000000 */
[----:B------:R-:W-:Y:S02]  /*c340*/  LOP3.LUT R2, R11, R22, RZ, 0xc0, !PT ;  /* 0x000000160b027212 */ /* 0x000fe400078ec0ff */
[----:B------:R-:W-:Y:S02]  /*c350*/  IADD3 R12, -R12, RZ, RZ ;  /* 0x000000ff0c0c7210 */ /* 0x000fe40007ffe1ff */
[----:B------:R-:W-:Y:S01]  /*c360*/  MOV R7, 0x1 ;  /* 0x0000000100077802 */ /* 0x000fe20000000f00 */
[----:B------:R-:W-:Y:S01]  /*c370*/  IMAD R2, R16, R3, R2 ;  /* 0x0000000310027224 */ /* 0x000fe200078e0202 */
[----:B----4-:R-:W-:Y:S02]  /*c380*/  ISETP.NE.AND P0, PT, R4, 0x1, PT ;  /* 0x000000010400780c */ /* 0x010fe40003f05270 */
[----:B------:R-:W-:-:S02]  /*c390*/  IADD3 R4, -R3, RZ, RZ ;  /* 0x000000ff03047210 */ /* 0x000fc40007ffe1ff */
[----:B------:R-:W-:-:S09]  /*c3a0*/  LOP3.LUT R3, R8, R5, RZ, 0xc0, !PT ;  /* 0x0000000508037212 */ /* 0x000fd200078ec0ff */
[----:B------:R-:W-:Y:S02]  /*c3b0*/  @P0 IMAD R17, R15, R12, R0 ;  /* 0x0000000c0f110224 */ /* 0x000fe400078e0200 */
[----:B-1----:R-:W-:Y:S02]  /*c3c0*/  IMAD R0, R4, R21, R13 ;  /* 0x0000001504007224 */ /* 0x002fe400078e020d */
[----:B------:R-:W-:Y:S02]  /*c3d0*/  IMAD R6, R2, R23, R17 ;  /* 0x0000001702067224 */ /* 0x000fe400078e0211 */
[----:B------:R-:W-:Y:S02]  /*c3e0*/  IMAD R3, R0, R14, R3 ;  /* 0x0000000e00037224 */ /* 0x000fe400078e0203 */
[----:B------:R-:W-:-:S03]  /*c3f0*/  IMAD.MOV.U32 R4, RZ, RZ, R10 ;  /* 0x000000ffff047224 */ /* 0x000fc600078e000a */
[----:B------:R-:W-:Y:S02]  /*c400*/  SEL R5, R3, R6, !P0 ;  /* 0x0000000603057207 */ /* 0x000fe40004000000 */
[----:B------:R-:W-:-:S07]  /*c410*/  SEL R6, R6, R3, !P0 ;  /* 0x0000000306067207 */ /* 0x000fce0004000000 */
.L_x_140:
[----:B------:R-:W-:-:S08]  /*c420*/  NOP ;  /* 0x0000000000007918 */ /* 0x000fd00000000000 */
[----:B------:R-:W1:-:S00]  /*c430*/  USETMAXREG.DEALLOC.CTAPOOL 0x28 ;  /* 0x00000028000079c8 */ /* 0x000e4000080e0500 */
[----:B------:R-:W-:-:S06]  /*c440*/  UISETP.NE.AND UP0, UPT, UR41, 0x1, UPT ;  /* 0x000000012900788c */ /* 0x000fcc000bf05270 */
[----:B------:R-:W-:-:S13]  /*c450*/  PLOP3.LUT P0, PT, PT, PT, UP0, 0x80, 0x0 ;  /* 0x000000000000781c */ /* 0x000fda0003f0f008 */
[----:B------:R-:W-:Y:S05]  /*c460*/  @!P0 EXIT ;  /* 0x000000000000894d */ /* 0x000fea0003800000 */
[----:B------:R-:W-:-:S06]  /*c470*/  UISETP.NE.AND UP0, UPT, UR41, URZ, UPT ;  /* 0x0000003f2900728c */ /* 0x000fcc000bf05270 */
[----:B------:R-:W-:-:S13]  /*c480*/  PLOP3.LUT P0, PT, PT, PT, UP0, 0x80, 0x0 ;  /* 0x000000000000781c */ /* 0x000fda0003f0f008 */
[----:B-1----:R-:W-:Y:S05]  /*c490*/  @!P0 BRA `(.L_x_143) ;  /* 0x00000018004c8947 */ /* 0x002fea0003800000 */
[----:B------:R-:W-:-:S04]  /*c4a0*/  UISETP.NE.AND UP0, UPT, UR43, URZ, UPT ;  /* 0x0000003f2b00728c */ /* 0x000fc8000bf05270 */
[----:B------:R-:W-:-:S06]  /*c4b0*/  UISETP.NE.OR UP0, UPT, UR41, 0x2, UP0 ;  /* 0x000000022900788c */ /* 0x000fcc0008705670 */
[----:B------:R-:W-:-:S13]  /*c4c0*/  PLOP3.LUT P0, PT, PT, PT, UP0, 0x80, 0x0 ;  /* 0x000000000000781c */ /* 0x000fda0003f0f008 */
[----:B------:R-:W-:Y:S05]  /*c4d0*/  @P0 EXIT ;  /* 0x000000000000094d */ /* 0x000fea0003800000 */
[----:B------:R-:W-:-:S13]  /*c4e0*/  LOP3.LUT P2, RZ, R7, 0xff, RZ, 0xc0, !PT ;  /* 0x000000ff07ff7812 */ /* 0x000fda000784c0ff */
[----:B------:R-:W-:Y:S05]  /*c4f0*/  @!P2 BRA `(.L_x_144) ;  /* 0x000000000018a947 */ /* 0x000fea0003800000 */
[----:B------:R-:W-:Y:S01]  /*c500*/  UMOV UR4, 0x400 ;  /* 0x0000040000047882 */ /* 0x000fe20000000000 */
[----:B------:R-:W-:Y:S01]  /*c510*/  MOV R0, RZ ;  /* 0x000000ff00007202 */ /* 0x000fe20000000f00 */
[----:B------:R-:W-:-:S03]  /*c520*/  ULEA UR4, UR37, UR4, 0x18 ;  /* 0x0000000425047291 */ /* 0x000fc6000f8ec03f */
[----:B------:R-:W-:-:S06]  /*c530*/  SHF.L.U32 R0, R0, 0x1f, RZ ;  /* 0x0000001f00007819 */ /* 0x000fcc00000006ff */
[----:B------:R-:W1:Y:S02]  /*c540*/  SYNCS.PHASECHK.TRANS64.TRYWAIT P0, [UR4+0xc8], R0 ;  /* 0x0000c800ff0075a7 */ /* 0x000e640008000144 */
[----:B-1----:R-:W-:Y:S05]  /*c550*/  @!P0 BRA `(.L_x_145) ;  /* 0x0000002c00948947 */ /* 0x002fea0003800000 */
.L_x_144:
[----:B------:R-:W-:Y:S01]  /*c560*/  PRMT R11, RZ, 0x7610, R11 ;  /* 0x00007610ff0b7816 */ /* 0x000fe2000000000b */
[----:B------:R-:W-:Y:S06]  /*c570*/  @P1 BRA `(.L_x_146) ;  /* 0x00000000002c1947 */ /* 0x000fec0003800000 */
[----:B------:R-:W-:Y:S02]  /*c580*/  ULDC.64 UR4, c[0x0][0x588] ;  /* 0x0001620000047ab9 */ /* 0x000fe40000000a00 */
[----:B------:R-:W-:-:S04]  /*c590*/  ISETP.NE.U32.AND P0, PT, RZ, UR4, PT ;  /* 0x00000004ff007c0c */ /* 0x000fc8000bf05070 */
[----:B------:R-:W-:-:S13]  /*c5a0*/  ISETP.NE.AND.EX P0, PT, RZ, UR5, PT, P0 ;  /* 0x00000005ff007c0c */ /* 0x000fda000bf05300 */
[----:B------:R-:W-:Y:S05]  /*c5b0*/  @!P0 BRA `(.L_x_147) ;  /* 0x0000000000148947 */ /* 0x000fea0003800000 */
[----:B------:R-:W-:Y:S01]  /*c5c0*/  MOV R2, UR54 ;  /* 0x0000003600027c02 */ /* 0x000fe20008000f00 */
[----:B-1----:R-:W-:-:S05]  /*c5d0*/  IMAD.U32 R3, RZ, RZ, UR55 ;  /* 0x00000037ff037e24 */ /* 0x002fca000f8e00ff */
[----:B------:R2:W5:Y:S01]  /*c5e0*/  LDG.E R10, desc[UR58][R2.64] ;  /* 0x0000003a020a7981 */ /* 0x000562000c1e1900 */
[----:B------:R-:W-:Y:S01]  /*c5f0*/  MOV R11, 0x1 ;  /* 0x00000001000b7802 */ /* 0x000fe20000000f00 */
[----:B------:R-:W-:Y:S06]  /*c600*/  BRA `(.L_x_146) ;  /* 0x0000000000087947 */ /* 0x000fec0003800000 */
.L_x_147:
[----:B------:R-:W3:Y:S01]  /*c610*/  LDC R10, c[0x0][0x580] ;  /* 0x00016000ff0a7b82 */ /* 0x000ee20000000800 */
[----:B------:R-:W-:-:S07]  /*c620*/  MOV R11, 0x1 ;  /* 0x00000001000b7802 */ /* 0x000fce0000000f00 */
.L_x_146:
[----:B------:R-:W-:Y:S05]  /*c630*/  @!P2 BRA `(.L_x_148) ;  /* 0x000000140060a947 */ /* 0x000fea0003800000 */
[----:B------:R-:W4:Y:S01]  /*c640*/  LDC R9, c[0x0][0x900] ;  /* 0x00024000ff097b82 */ /* 0x000f220000000800 */
[----:B-1----:R-:W-:Y:S01]  /*c650*/  IMAD.MOV.U32 R0, RZ, RZ, -0x1 ;  /* 0xffffffffff007424 */ /* 0x002fe200078e00ff */
[----:B--2---:R-:W-:Y:S01]  /*c660*/  MOV R2, 0x1 ;  /* 0x0000000100027802 */ /* 0x004fe20000000f00 */
[----:B------:R-:W-:Y:S01]  /*c670*/  ULOP3.LUT UR21, UR39, 0x2, URZ, 0xfc, !UPT ;  /* 0x0000000227157892 */ /* 0x000fe2000f8efc3f */
[----:B------:R-:W-:Y:S01]  /*c680*/  ULDC.64 UR22, c[0x0][0x198] ;  /* 0x0000660000167ab9 */ /* 0x000fe20000000a00 */
[----:B------:R-:W-:Y:S01]  /*c690*/  ULDC.64 UR4, c[0x0][0x588] ;  /* 0x0001620000047ab9 */ /* 0x000fe20000000a00 */
[----:B------:R-:W-:Y:S02]  /*c6a0*/  ULDC.64 UR6, c[0x0][0x8f8] ;  /* 0x00023e0000067ab9 */ /* 0x000fe40000000a00 */
[----:B------:R-:W1:Y:S01]  /*c6b0*/  LDC R8, c[0x0][0x8a8] ;  /* 0x00022a00ff087b82 */ /* 0x000e620000000800 */
[----:B------:R-:W-:Y:S01]  /*c6c0*/  ULDC.64 UR14, c[0x0][0x590] ;  /* 0x00016400000e7ab9 */ /* 0x000fe20000000a00 */
[----:B----4-:R-:W-:-:S02]  /*c6d0*/  SHF.L.U32 R0, R0, R9, RZ ;  /* 0x0000000900007219 */ /* 0x010fc400000006ff */
[----:B------:R-:W-:Y:S02]  /*c6e0*/  SHF.L.U32 R9, R2, R9, RZ ;  /* 0x0000000902097219 */ /* 0x000fe400000006ff */
[----:B------:R-:W-:Y:S02]  /*c6f0*/  LOP3.LUT R0, RZ, R0, RZ, 0x33, !PT ;  /* 0x00000000ff007212 */ /* 0x000fe400078e33ff */
[----:B-1----:R-:W-:-:S07]  /*c700*/  IADD3 R8, R8, -0x1, RZ ;  /* 0xffffffff08087810 */ /* 0x002fce0007ffe0ff */
.L_x_204:
[----:B------:R-:W-:Y:S02]  /*c710*/  ISETP.NE.U32.AND P0, PT, RZ, UR14, PT ;  /* 0x0000000eff007c0c */ /* 0x000fe4000bf05070 */
[----:B------:R-:W-:Y:S02]  /*c720*/  R2UR UR19, R6 ;  /* 0x00000000061372ca */ /* 0x000fe400000e0000 */
[----:B------:R-:W-:Y:S02]  /*c730*/  R2UR UR18, R5 ;  /* 0x00000000051272ca */ /* 0x000fe400000e0000 */
[----:B------:R-:W-:-:S09]  /*c740*/  ISETP.NE.AND.EX P0, PT, RZ, UR15, PT, P0 ;  /* 0x0000000fff007c0c */ /* 0x000fd2000bf05300 */
[----:B------:R-:W-:Y:S02]  /*c750*/  USHF.L.U32 UR19, UR19, 0x8, URZ ;  /* 0x0000000813137899 */ /* 0x000fe4000800063f */
[----:B------:R-:W-:Y:S02]  /*c760*/  USHF.L.U32 UR18, UR18, 0x7, URZ ;  /* 0x0000000712127899 */ /* 0x000fe4000800063f */
[----:B---34-:R-:W-:Y:S10]  /*c770*/  @!P0 BRA `(.L_x_149) ;  /* 0x00000000002c8947 */ /* 0x018ff40003800000 */
[----:B------:R-:W-:-:S04]  /*c780*/  ISETP.NE.U32.AND P1, PT, RZ, UR4, PT ;  /* 0x00000004ff007c0c */ /* 0x000fc8000bf25070 */
[----:B------:R-:W-:-:S13]  /*c790*/  ISETP.NE.AND.EX P1, PT, RZ, UR5, PT, P1 ;  /* 0x00000005ff007c0c */ /* 0x000fda000bf25310 */
[----:B------:R-:W-:Y:S05]  /*c7a0*/  @!P1 BRA `(.L_x_150) ;  /* 0x0000000000189947 */ /* 0x000fea0003800000 */
[----:B------:R-:W1:Y:S01]  /*c7b0*/  LDC.64 R2, c[0x0][0x588] ;  /* 0x00016200ff027b82 */ /* 0x000e620000000a00 */
[----:B------:R-:W-:-:S04]  /*c7c0*/  IMAD R5, R4, UR14, RZ ;  /* 0x0000000e04057c24 */ /* 0x000fc8000f8e02ff */
[----:B-1----:R-:W-:-:S05]  /*c7d0*/  IMAD.WIDE R2, R5, 0x4, R2 ;  /* 0x0000000405027825 */ /* 0x002fca00078e0202 */
[----:B---3-5:R1:W5:Y:S01]  /*c7e0*/  LDG.E R10, desc[UR58][R2.64] ;  /* 0x0000003a020a7981 */ /* 0x028362000c1e1900 */
[----:B------:R-:W-:Y:S01]  /*c7f0*/  IMAD.MOV.U32 R11, RZ, RZ, 0x1 ;  /* 0x00000001ff0b7424 */ /* 0x000fe200078e00ff */
[----:B------:R-:W-:Y:S06]  /*c800*/  BRA `(.L_x_149) ;  /* 0x0000000000087947 */ /* 0x000fec0003800000 */
.L_x_150:
[----:B---3-5:R-:W2:Y:S01]  /*c810*/  LDC R10, c[0x0][0x580] ;  /* 0x00016000ff0a7b82 */ /* 0x028ea20000000800 */
[----:B------:R-:W-:-:S07]  /*c820*/  MOV R11, 0x1 ;  /* 0x00000001000b7802 */ /* 0x000fce0000000f00 */
.L_x_149:
[----:B------:R-:W-:Y:S05]  /*c830*/  @!P0 BRA `(.L_x_151) ;  /* 0x00000000001c8947 */ /* 0x000fea0003800000 */
[----:B------:R-:W-:-:S13]  /*c840*/  LOP3.LUT P2, RZ, R11, 0xff, RZ, 0xc0, !PT ;  /* 0x000000ff0bff7812 */ /* 0x000fda000784c0ff */
[----:B-1----:R-:W1:Y:S02]  /*c850*/  @!P2 LDC.64 R2, c[0x0][0x588] ;  /* 0x00016200ff02ab82 */ /* 0x002e640000000a00 */
[----:B-1----:R-:W-:-:S04]  /*c860*/  @!P2 ISETP.NE.U32.AND P0, PT, R2, RZ, PT ;  /* 0x000000ff0200a20c */ /* 0x002fc80003f05070 */
[----:B------:R-:W-:Y:S02]  /*c870*/  @!P2 ISETP.NE.AND.EX P1, PT, R3, RZ, PT, P0 ;  /* 0x000000ff0300a20c */ /* 0x000fe40003f25300 */
[----:B--23-5:R-:W-:Y:S02]  /*c880*/  @P2 FSETP.EQ.AND P0, PT, R10, RZ, PT ;  /* 0x000000ff0a00220b */ /* 0x02cfe40003f02000 */
[----:B------:R-:W-:Y:S01]  /*c890*/  @!P2 PLOP3.LUT P0, PT, P1, PT, PT, 0x8, 0x0 ;  /* 0x000000000000a81c */ /* 0x000fe20000f0e170 */
[----:B------:R-:W-:-:S12]  /*c8a0*/  BRA `(.L_x_152) ;  /* 0x0000000000047947 */ /* 0x000fd80003800000 */
.L_x_151:
[----:B--23-5:R-:W-:-:S13]  /*c8b0*/  FSETP.EQ.AND P0, PT, R10, RZ, PT ;  /* 0x000000ff0a00720b */ /* 0x02cfda0003f02000 */
.L_x_152:
[----:B------:R-:W-:Y:S01]  /*c8c0*/  UISETP.NE.AND UP0, UPT, UR21, 0x3, UPT ;  /* 0x000000031500788c */ /* 0x000fe2000bf05270 */
[----:B------:R-:W-:-:S04]  /*c8d0*/  ELECT P1, URZ, PT ;  /* 0x00000000003f782f */ /* 0x000fc80003820000 */
[----:B------:R-:W-:Y:S02]  /*c8e0*/  PLOP3.LUT P0, PT, P1, P0, PT, 0x20, 0x0 ;  /* 0x000000000000781c */ /* 0x000fe40000f00470 */
[----:B------:R-:W-:-:S13]  /*c8f0*/  PLOP3.LUT P1, PT, PT, PT, UP0, 0x80, 0x0 ;  /* 0x000000000000781c */ /* 0x000fda0003f2f008 */
[----:B------:R-:W-:Y:S05]  /*c900*/  @!P1 BRA `(.L_x_153) ;  /* 0x0000000000049947 */ /* 0x000fea0003800000 */
[----:B------:R-:W-:Y:S01]  /*c910*/  BPT.TRAP 0x1 ;  /* 0x000000040000795c */ /* 0x000fe20000300000 */
.L_x_153:
[----:B------:R-:W2:Y:S01]  /*c920*/  S2UR UR37, SR_CgaCtaId ;  /* 0x00000000002579c3 */ /* 0x000ea20000008800 */
[----:B------:R-:W-:Y:S01]  /*c930*/  UMOV UR13, 0x400 ;  /* 0x00000400000d7882 */ /* 0x000fe20000000000 */
[----:B-1----:R-:W-:-:S04]  /*c940*/  MOV R2, 0x1 ;  /* 0x0000000100027802 */ /* 0x002fc80000000f00 */
[----:B------:R-:W-:Y:S01]  /*c950*/  SHF.L.U32 R2, R2, 0x1f, RZ ;  /* 0x0000001f02027819 */ /* 0x000fe200000006ff */
[----:B--2---:R-:W-:-:S09]  /*c960*/  ULEA UR13, UR37, UR13, 0x18 ;  /* 0x0000000d250d7291 */ /* 0x004fd2000f8ec03f */
[----:B------:R-:W1:Y:S02]  /*c970*/  SYNCS.PHASECHK.TRANS64.TRYWAIT P2, [UR13+0xa0], R2 ;  /* 0x0000a002ff0075a7 */ /* 0x000e64000804014d */
[----:B-1----:R-:W-:Y:S05]  /*c980*/  @!P2 BRA `(.L_x_154) ;  /* 0x0000002800a0a947 */ /* 0x002fea0003800000 */
.L_x_248:
[----:B------:R-:W-:Y:S04]  /*c990*/  BSSY B0, `(.L_x_155) ;  /* 0x000000e000007945 */ /* 0x000fe80003800000 */
[----:B------:R-:W-:Y:S05]  /*c9a0*/  @!P0 BRA `(.L_x_156) ;  /* 0x0000000000308947 */ /* 0x000fea0003800000 */
[----:B------:R-:W-:Y:S01]  /*c9b0*/  R2UR UR20, R4 ;  /* 0x00000000041472ca */ /* 0x000fe200000e0000 */
[----:B------:R-:W-:Y:S02]  /*c9c0*/  UIADD3 UR8, UP0, UR22, 0x3f0, URZ ;  /* 0x000003f016087890 */ /* 0x000fe4000ff1e03f */
[----:B------:R-:W-:Y:S02]  /*c9d0*/  UIADD3 UR16, UR13, 0x100, URZ ;  /* 0x000001000d107890 */ /* 0x000fe4000fffe03f */
[----:B------:R-:W-:Y:S02]  /*c9e0*/  UIADD3 UR17, UR13, 0x80, URZ ;  /* 0x000000800d117890 */ /* 0x000fe4000fffe03f */
[----:B------:R-:W-:Y:S01]  /*c9f0*/  UIADD3.X UR9, URZ, UR23, URZ, UP0, !UPT ;  /* 0x000000173f097290 */ /* 0x000fe200087fe43f */
[----:B------:R-:W-:Y:S01]  /*ca00*/  UMOV UR10, 0x0 ;  /* 0x00000000000a7882 */ /* 0x000fe20000000000 */
[----:B------:R-:W-:-:S07]  /*ca10*/  UMOV UR11, 0x10000000 ;  /* 0x10000000000b7882 */ /* 0x000fce0000000000 */
[----:B------:R2:W-:Y:S02]  /*ca20*/  UTMALDG.3D [UR16], [UR8], desc[UR10] ;  /* 0x00000a10080075b4 */ /* 0x0005e40008011000 */
[----:B--2---:R-:W-:Y:S05]  /*ca30*/  @!P1 BRA `(.L_x_157) ;  /* 0x0000000000049947 */ /* 0x004fea0003800000 */
[----:B------:R-:W-:Y:S01]  /*ca40*/  BPT.TRAP 0x1 ;  /* 0x000000040000795c */ /* 0x000fe20000300000 */
.L_x_157:
[----:B-1----:R-:W1:Y:S02]  /*ca50*/  LDC R3, c[0x0][0x800] ;  /* 0x00020000ff037b82 */ /* 0x002e640000000800 */
[----:B-1----:R2:W-:Y:S02]  /*ca60*/  SYNCS.ARRIVE.TRANS64.RED.A0TR RZ, [UR13+0x80], R3 ;  /* 0x00008003ffff79a7 */ /* 0x0025e4000830040d */
.L_x_156:
[----:B------:R-:W-:Y:S05]  /*ca70*/  BSYNC B0 ;  /* 0x0000000000007941 */ /* 0x000fea0003800000 */
.L_x_155:
[----:B------:R-:W-:Y:S05]  /*ca80*/  @!P1 BRA `(.L_x_158) ;  /* 0x0000000000049947 */ /* 0x000fea0003800000 */
[----:B------:R-:W-:Y:S01]  /*ca90*/  BPT.TRAP 0x1 ;  /* 0x000000040000795c */ /* 0x000fe20000300000 */
.L_x_158:
[----:B------:R-:W-:-:S04]  /*caa0*/  UIADD3 UR33, UR13, 0x80, URZ ;  /* 0x000000800d217890 */ /* 0x000fc8000fffe03f */
[----:B------:R-:W-:-:S09]  /*cab0*/  UPRMT UR16, UR37, 0x654, UR33 ;  /* 0x0000065425107896 */ /* 0x000fd20008000021 */
[----:B------:R-:W-:Y:S01]  /*cac0*/  SYNCS.ARRIVE.TRANS64.RED.A1T0 RZ, [UR16], RZ ;  /* 0x000000ffffff79a7 */ /* 0x000fe20008100410 */
[----:B------:R-:W-:Y:S05]  /*cad0*/  @!P1 BRA `(.L_x_159) ;  /* 0x0000000000049947 */ /* 0x000fea0003800000 */
[----:B------:R-:W-:Y:S01]  /*cae0*/  BPT.TRAP 0x1 ;  /* 0x000000040000795c */ /* 0x000fe20000300000 */
.L_x_159:
[----:B------:R-:W3:Y:S02]  /*caf0*/  SYNCS.PHASECHK.TRANS64.TRYWAIT P2, [UR13+0xa8], R2 ;  /* 0x0000a802ff0075a7 */ /* 0x000ee4000804014d */
[----:B---3--:R-:W-:Y:S05]  /*cb00*/  @!P2 BRA `(.L_x_160) ;  /* 0x000000280058a947 */ /* 0x008fea0003800000 */
.L_x_249:
[----:B------:R-:W-:Y:S04]  /*cb10*/  BSSY B0, `(.L_x_161) ;  /* 0x0000010000007945 */ /* 0x000fe80003800000 */
[----:B------:R-:W-:Y:S05]  /*cb20*/  @!P0 BRA `(.L_x_162) ;  /* 0x0000000000388947 */ /* 0x000fea0003800000 */
[----:B------:R-:W-:Y:S01]  /*cb30*/  UIADD3 UR24, UP0, UR22, 0x3f0, URZ ;  /* 0x000003f016187890 */ /* 0x000fe2000ff1e03f */
[----:B------:R-:W-:Y:S01]  /*cb40*/  R2UR UR12, R4 ;  /* 0x00000000040c72ca */ /* 0x000fe200000e0000 */
[----:B------:R-:W-:Y:S02]  /*cb50*/  UIADD3 UR11, UR19, 0x80, URZ ;  /* 0x00000080130b7890 */ /* 0x000fe4000fffe03f */
[----:B------:R-:W-:Y:S02]  /*cb60*/  UIADD3 UR8, UR13, 0x1100, URZ ;  /* 0x000011000d087890 */ /* 0x000fe4000fffe03f */
[----:B------:R-:W-:Y:S02]  /*cb70*/  UIADD3 UR9, UR13, 0x88, URZ ;  /* 0x000000880d097890 */ /* 0x000fe4000fffe03f */
[----:B------:R-:W-:Y:S01]  /*cb80*/  UIADD3.X UR25, URZ, UR23, URZ, UP0, !UPT ;  /* 0x000000173f197290 */ /* 0x000fe200087fe43f */
[----:B------:R-:W-:Y:S01]  /*cb90*/  UMOV UR26, 0x0 ;  /* 0x00000000001a7882 */ /* 0x000fe20000000000 */
[----:B------:R-:W-:Y:S01]  /*cba0*/  UMOV UR27, 0x10000000 ;  /* 0x10000000001b7882 */ /* 0x000fe20000000000 */
[----:B------:R-:W-:-:S06]  /*cbb0*/  UMOV UR10, UR18 ;  /* 0x00000012000a7c82 */ /* 0x000fcc0008000000 */
[----:B------:R3:W-:Y:S02]  /*cbc0*/  UTMALDG.3D [UR8], [UR24], desc[UR26] ;  /* 0x00001a08180075b4 */ /* 0x0007e40008011000 */
[----:B---3--:R-:W-:Y:S05]  /*cbd0*/  @!P1 BRA `(.L_x_163) ;  /* 0x0000000000049947 */ /* 0x008fea0003800000 */
[----:B------:R-:W-:Y:S01]  /*cbe0*/  BPT.TRAP 0x1 ;  /* 0x000000040000795c */ /* 0x000fe20000300000 */
.L_x_163:
[----:B-12---:R-:W1:Y:S02]  /*cbf0*/  LDC R3, c[0x0][0x800] ;  /* 0x00020000ff037b82 */ /* 0x006e640000000800 */
[----:B-1----:R3:W-:Y:S02]  /*cc00*/  SYNCS.ARRIVE.TRANS64.RED.A0TR RZ, [UR13+0x88], R3 ;  /* 0x00008803ffff79a7 */ /* 0x0027e4000830040d */
.L_x_162:
[----:B------:R-:W-:Y:S05]  /*cc10*/  BSYNC B0 ;  /* 0x0000000000007941 */ /* 0x000fea0003800000 */
.L_x_161:
[----:B------:R-:W-:Y:S05]  /*cc20*/  @!P1 BRA `(.L_x_164) ;  /* 0x0000000000049947 */ /* 0x000fea0003800000 */
[----:B------:R-:W-:Y:S01]  /*cc30*/  BPT.TRAP 0x1 ;  /* 0x000000040000795c */ /* 0x000fe20000300000 */
.L_x_164:
[----:B------:R-:W-:Y:S02]  /*cc40*/  UIADD3 UR25, UR13, 0x88, URZ ;  /* 0x000000880d197890 */ /* 0x000fe4000fffe03f */
[----:B------:R-:W-:Y:S02]  /*cc50*/  UIADD3 UR10, UR18, 0x20, URZ ;  /* 0x00000020120a7890 */ /* 0x000fe4000fffe03f */
[----:B------:R-:W-:-:S09]  /*cc60*/  UPRMT UR20, UR37, 0x654, UR25 ;  /* 0x0000065425147896 */ /* 0x000fd20008000019 */
[----:B------:R-:W-:Y:S01]  /*cc70*/  SYNCS.ARRIVE.TRANS64.RED.A1T0 RZ, [UR20], RZ ;  /* 0x000000ffffff79a7 */ /* 0x000fe20008100414 */
[----:B------:R-:W-:Y:S05]  /*cc80*/  @!P1 BRA `(.L_x_165) ;  /* 0x0000000000049947 */ /* 0x000fea0003800000 */
[----:B------:R-:W-:Y:S01]  /*cc90*/  BPT.TRAP 0x1 ;  /* 0x000000040000795c */ /* 0x000fe20000300000 */
.L_x_165:
[----:B------:R-:W4:Y:S02]  /*cca0*/  SYNCS.PHASECHK.TRANS64.TRYWAIT P2, [UR13+0xb0], R2 ;  /* 0x0000b002ff0075a7 */ /* 0x000f24000804014d */
[----:B----4-:R-:W-:Y:S05]  /*ccb0*/  @!P2 BRA `(.L_x_166) ;  /* 0x000000280004a947 */ /* 0x010fea0003800000 */
.L_x_250:
        /* <DEDUP_REMOVED lines=8> */
[----:B------:R-:W-:Y:S01]  /*cd40*/  UMOV UR29, 0x10000000 ;  /* 0x10000000001d7882 */ /* 0x000fe20000000000 */
[----:B------:R-:W-:-:S06]  /*cd50*/  UMOV UR11, UR19 ;  /* 0x00000013000b7c82 */ /* 0x000fcc0008000000 */
[----:B------:R4:W-:Y:S02]  /*cd60*/  UTMALDG.3D [UR8], [UR26], desc[UR28] ;  /* 0x00001c081a0075b4 */ /* 0x0009e40008011000 */
[----:B----4-:R-:W-:Y:S05]  /*cd70*/  @!P1 BRA `(.L_x_169) ;  /* 0x0000000000049947 */ /* 0x010fea0003800000 */
[----:B------:R-:W-:Y:S01]  /*cd80*/  BPT.TRAP 0x1 ;  /* 0x000000040000795c */ /* 0x000fe20000300000 */
.L_x_169:
[----:B-123--:R-:W1:Y:S02]  /*cd90*/  LDC R3, c[0x0][0x800] ;  /* 0x00020000ff037b82 */ /* 0x00ee640000000800 */
[----:B-1----:R4:W-:Y:S02]  /*cda0*/  SYNCS.ARRIVE.TRANS64.RED.A0TR RZ, [UR13+0x90], R3 ;  /* 0x00009003ffff79a7 */ /* 0x0029e4000830040d */
.L_x_168:
[----:B------:R-:W-:Y:S05]  /*cdb0*/  BSYNC B0 ;  /* 0x0000000000007941 */ /* 0x000fea0003800000 */
.L_x_167:
[----:B------:R-:W-:Y:S05]  /*cdc0*/  @!P1 BRA `(.L_x_170) ;  /* 0x0000000000049947 */ /* 0x000fea0003800000 */
[----:B------:R-:W-:Y:S01]  /*cdd0*/  BPT.TRAP 0x1 ;  /* 0x000000040000795c */ /* 0x000fe20000300000 */
.L_x_170:
[----:B------:R-:W-:-:S04]  /*cde0*/  UIADD3 UR17, UR13, 0x90, URZ ;  /* 0x000000900d117890 */ /* 0x000fc8000fffe03f */
[----:B------:R-:W-:-:S09]  /*cdf0*/  UPRMT UR29, UR37, 0x654, UR17 ;  /* 0x00000654251d7896 */ /* 0x000fd20008000011 */
[----:B------:R-:W-:Y:S01]  /*ce00*/  SYNCS.ARRIVE.TRANS64.RED.A1T0 RZ, [UR29], RZ ;  /* 0x000000ffffff79a7 */ /* 0x000fe2000810041d */
[----:B------:R-:W-:Y:S05]  /*ce10*/  @!P1 BRA `(.L_x_171) ;  /* 0x0000000000049947 */ /* 0x000fea0003800000 */
[----:B------:R-:W-:Y:S01]  /*ce20*/  BPT.TRAP 0x1 ;  /* 0x000000040000795c */ /* 0x000fe20000300000 */
.L_x_171:
[----:B------:R-:W5:Y:S02]  /*ce30*/  SYNCS.PHASECHK.TRANS64.TRYWAIT P2, [UR13+0xb8], R2 ;  /* 0x0000b802ff0075a7 */ /* 0x000f64000804014d */
[----:B-----5:R-:W-:Y:S05]  /*ce40*/  @!P2 BRA `(.L_x_172) ;  /* 0x0000002400b8a947 */ /* 0x020fea0003800000 */
.L_x_251:
        /* <DEDUP_REMOVED lines=9> */
[----:B------:R-:W-:-:S07]  /*cee0*/  UMOV UR31, 0x10000000 ;  /* 0x10000000001f7882 */ /* 0x000fce0000000000 */
[----:B------:R1:W-:Y:S02]  /*cef0*/  UTMALDG.3D [UR8], [UR26], desc[UR30] ;  /* 0x00001e081a0075b4 */ /* 0x0003e40008011000 */
[----:B-1----:R-:W-:Y:S05]  /*cf00*/  @!P1 BRA `(.L_x_175) ;  /* 0x0000000000049947 */ /* 0x002fea0003800000 */
[----:B------:R-:W-:Y:S01]  /*cf10*/  BPT.TRAP 0x1 ;  /* 0x000000040000795c */ /* 0x000fe20000300000 */
.L_x_175:
[----:B------:R-:W1:Y:S02]  /*cf20*/  LDC R2, c[0x0][0x800] ;  /* 0x00020000ff027b82 */ /* 0x000e640000000800 */
[----:B-1----:R1:W-:Y:S02]  /*cf30*/  SYNCS.ARRIVE.TRANS64.RED.A0TR RZ, [UR13+0x98], R2 ;  /* 0x00009802ffff79a7 */ /* 0x0023e4000830040d */
.L_x_174:
[----:B------:R-:W-:Y:S05]  /*cf40*/  BSYNC B0 ;  /* 0x0000000000007941 */ /* 0x000fea0003800000 */
.L_x_173:
[----:B------:R-:W-:Y:S05]  /*cf50*/  @!P1 BRA `(.L_x_176) ;  /* 0x0000000000049947 */ /* 0x000fea0003800000 */
[----:B------:R-:W-:Y:S01]  /*cf60*/  BPT.TRAP 0x1 ;  /* 0x000000040000795c */ /* 0x000fe20000300000 */
.L_x_176:
[----:B------:R-:W-:Y:S02]  /*cf70*/  UIADD3 UR9, UR13, 0x98, URZ ;  /* 0x000000980d097890 */ /* 0x000fe4000fffe03f */
[----:B------:R-:W-:Y:S02]  /*cf80*/  UIADD3 UR34, UR18, 0x40, URZ ;  /* 0x0000004012227890 */ /* 0x000fe4000fffe03f */
[----:B------:R-:W-:-:S09]  /*cf90*/  UPRMT UR30, UR37, 0x654, UR9 ;  /* 0x00000654251e7896 */ /* 0x000fd20008000009 */
[----:B------:R-:W-:Y:S01]  /*cfa0*/  SYNCS.ARRIVE.TRANS64.RED.A1T0 RZ, [UR30], RZ ;  /* 0x000000ffffff79a7 */ /* 0x000fe2000810041e */
[----:B------:R-:W-:Y:S05]  /*cfb0*/  @!P1 BRA `(.L_x_177) ;  /* 0x0000000000049947 */ /* 0x000fea0003800000 */
[----:B------:R-:W-:Y:S01]  /*cfc0*/  BPT.TRAP 0x1 ;  /* 0x000000040000795c */ /* 0x000fe20000300000 */
.L_x_177:
[----:B-1----:R-:W-:-:S04]  /*cfd0*/  SHF.L.U32 R2, RZ, 0x1f, RZ ;  /* 0x0000001fff027819 */ /* 0x002fc800000006ff */
[----:B------:R-:W1:Y:S02]  /*cfe0*/  SYNCS.PHASECHK.TRANS64.TRYWAIT P2, [UR13+0xa0], R2 ;  /* 0x0000a002ff0075a7 */ /* 0x000e64000804014d */
[----:B-1----:R-:W-:Y:S05]  /*cff0*/  @!P2 BRA `(.L_x_178) ;  /* 0x000000240064a947 */ /* 0x002fea0003800000 */
.L_x_252:
[----:B------:R-:W-:Y:S04]  /*d000*/  BSSY B0, `(.L_x_179) ;  /* 0x000000e000007945 */ /* 0x000fe80003800000 */
[----:B------:R-:W-:Y:S05]  /*d010*/  @!P0 BRA `(.L_x_180) ;  /* 0x0000000000308947 */ /* 0x000fea0003800000 */
[----:B------:R-:W-:Y:S01]  /*d020*/  R2UR UR36, R4 ;  /* 0x00000000042472ca */ /* 0x000fe200000e0000 */
[----:B------:R-:W-:Y:S02]  /*d030*/  UIADD3 UR10, UP0, UR22, 0x3f0, URZ ;  /* 0x000003f0160a7890 */ /* 0x000fe4000ff1e03f */
[----:B------:R-:W-:Y:S02]  /*d040*/  UIADD3 UR32, UR13, 0x100, URZ ;  /* 0x000001000d207890 */ /* 0x000fe4000fffe03f */
[----:B------:R-:W-:Y:S01]  /*d050*/  UIADD3.X UR11, URZ, UR23, URZ, UP0, !UPT ;  /* 0x000000173f0b7290 */ /* 0x000fe200087fe43f */
[----:B------:R-:W-:Y:S01]  /*d060*/  UMOV UR26, 0x0 ;  /* 0x00000000001a7882 */ /* 0x000fe20000000000 */
[----:B------:R-:W-:Y:S01]  /*d070*/  UMOV UR27, 0x10000000 ;  /* 0x10000000001b7882 */ /* 0x000fe20000000000 */
[----:B------:R-:W-:-:S06]  /*d080*/  UMOV UR35, UR19 ;  /* 0x0000001300237c82 */ /* 0x000fcc0008000000 */
[----:B------:R1:W-:Y:S02]  /*d090*/  UTMALDG.3D [UR32], [UR10], desc[UR26] ;  /* 0x00001a200a0075b4 */ /* 0x0003e40008011000 */
[----:B-1----:R-:W-:Y:S05]  /*d0a0*/  @!P1 BRA `(.L_x_181) ;  /* 0x0000000000049947 */ /* 0x002fea0003800000 */
[----:B------:R-:W-:Y:S01]  /*d0b0*/  BPT.TRAP 0x1 ;  /* 0x000000040000795c */ /* 0x000fe20000300000 */
.L_x_181:
[----:B--234-:R-:W1:Y:S02]  /*d0c0*/  LDC R3, c[0x0][0x800] ;  /* 0x00020000ff037b82 */ /* 0x01ce640000000800 */
[----:B-1----:R1:W-:Y:S02]  /*d0d0*/  SYNCS.ARRIVE.TRANS64.RED.A0TR RZ, [UR13+0x80], R3 ;  /* 0x00008003ffff79a7 */ /* 0x0023e4000830040d */
.L_x_180:
[----:B------:R-:W-:Y:S05]  /*d0e0*/  BSYNC B0 ;  /* 0x0000000000007941 */ /* 0x000fea0003800000 */
.L_x_179:
[----:B------:R-:W-:Y:S05]  /*d0f0*/  @!P1 BRA `(.L_x_182) ;  /* 0x0000000000049947 */ /* 0x000fea0003800000 */
[----:B------:R-:W-:Y:S01]  /*d100*/  BPT.TRAP 0x1 ;  /* 0x000000040000795c */ /* 0x000fe20000300000 */
.L_x_182:
[----:B------:R-:W-:Y:S01]  /*d110*/  SYNCS.ARRIVE.TRANS64.RED.A1T0 RZ, [UR16], RZ ;  /* 0x000000ffffff79a7 */ /* 0x000fe20008100410 */
[----:B------:R-:W-:Y:S05]  /*d120*/  @!P1 BRA `(.L_x_183) ;  /* 0x0000000000049947 */ /* 0x000fea0003800000 */
[----:B------:R-:W-:Y:S01]  /*d130*/  BPT.TRAP 0x1 ;  /* 0x000000040000795c */ /* 0x000fe20000300000 */
.L_x_183:
[----:B------:R-:W5:Y:S02]  /*d140*/  SYNCS.PHASECHK.TRANS64.TRYWAIT P2, [UR13+0xa8], R2 ;  /* 0x0000a802ff0075a7 */ /* 0x000f64000804014d */
[----:B-----5:R-:W-:Y:S05]  /*d150*/  @!P2 BRA `(.L_x_184) ;  /* 0x000000240024a947 */ /* 0x020fea0003800000 */
.L_x_253:
        /* <DEDUP_REMOVED lines=13> */
.L_x_187:
[----:B--234-:R-:W1:Y:S02]  /*d230*/  LDC R3, c[0x0][0x800] ;  /* 0x00020000ff037b82 */ /* 0x01ce640000000800 */
[----:B-1----:R1:W-:Y:S02]  /*d240*/  SYNCS.ARRIVE.TRANS64.RED.A0TR RZ, [UR13+0x88], R3 ;  /* 0x00008803ffff79a7 */ /* 0x0023e4000830040d */
.L_x_186:
[----:B------:R-:W-:Y:S05]  /*d250*/  BSYNC B0 ;  /* 0x0000000000007941 */ /* 0x000fea0003800000 */
.L_x_185:
[----:B------:R-:W-:Y:S05]  /*d260*/  @!P1 BRA `(.L_x_188) ;  /* 0x0000000000049947 */ /* 0x000fea0003800000 */
[----:B------:R-:W-:Y:S01]  /*d270*/  BPT.TRAP 0x1 ;  /* 0x000000040000795c */ /* 0x000fe20000300000 */
.L_x_188:
[----:B------:R-:W-:Y:S01]  /*d280*/  SYNCS.ARRIVE.TRANS64.RED.A1T0 RZ, [UR20], RZ ;  /* 0x000000ffffff79a7 */ /* 0x000fe20008100414 */
[----:B------:R-:W-:Y:S01]  /*d290*/  UIADD3 UR18, UR18, 0x60, URZ ;  /* 0x0000006012127890 */ /* 0x000fe2000fffe03f */
[----:B------:R-:W-:Y:S11]  /*d2a0*/  @!P1 BRA `(.L_x_189) ;  /* 0x0000000000049947 */ /* 0x000ff60003800000 */
[----:B------:R-:W-:Y:S01]  /*d2b0*/  BPT.TRAP 0x1 ;  /* 0x000000040000795c */ /* 0x000fe20000300000 */
.L_x_189:
[----:B------:R-:W5:Y:S02]  /*d2c0*/  SYNCS.PHASECHK.TRANS64.TRYWAIT P2, [UR13+0xb0], R2 ;  /* 0x0000b002ff0075a7 */ /* 0x000f64000804014d */
[----:B-----5:R-:W-:Y:S05]  /*d2d0*/  @!P2 BRA `(.L_x_190) ;  /* 0x0000002000dca947 */ /* 0x020fea0003800000 */
.L_x_254:
[----:B------:R-:W-:Y:S04]  /*d2e0*/  BSSY B0, `(.L_x_191) ;  /* 0x000000d000007945 */ /* 0x000fe80003800000 */
[----:B------:R-:W-:Y:S05]  /*d2f0*/  @!P0 BRA `(.L_x_192) ;  /* 0x00000000002c8947 */ /* 0x000fea0003800000 */
[----:B------:R-:W-:Y:S01]  /*d300*/  R2UR UR20, R4 ;  /* 0x00000000041472ca */ /* 0x000fe200000e0000 */
[----:B------:R-:W-:Y:S02]  /*d310*/  UIADD3 UR10, UP0, UR22, 0x3f0, URZ ;  /* 0x000003f0160a7890 */ /* 0x000fe4000ff1e03f */
[----:B------:R-:W-:Y:S02]  /*d320*/  UIADD3 UR16, UR13, 0x2100, URZ ;  /* 0x000021000d107890 */ /* 0x000fe4000fffe03f */
[----:B------:R-:W-:Y:S01]  /*d330*/  UIADD3.X UR11, URZ, UR23, URZ, UP0, !UPT ;  /* 0x000000173f0b7290 */ /* 0x000fe200087fe43f */
[----:B------:R-:W-:Y:S01]  /*d340*/  UMOV UR24, 0x0 ;  /* 0x0000000000187882 */ /* 0x000fe20000000000 */
[----:B------:R-:W-:-:S07]  /*d350*/  UMOV UR25, 0x10000000 ;  /* 0x1000000000197882 */ /* 0x000fce0000000000 */
[----:B------:R1:W-:Y:S02]  /*d360*/  UTMALDG.3D [UR16], [UR10], desc[UR24] ;  /* 0x000018100a0075b4 */ /* 0x0003e40008011000 */
[----:B-1----:R-:W-:Y:S05]  /*d370*/  @!P1 BRA `(.L_x_193) ;  /* 0x0000000000049947 */ /* 0x002fea0003800000 */
[----:B------:R-:W-:Y:S01]  /*d380*/  BPT.TRAP 0x1 ;  /* 0x000000040000795c */ /* 0x000fe20000300000 */
.L_x_193:
[----:B--234-:R-:W1:Y:S02]  /*d390*/  LDC R3, c[0x0][0x800] ;  /* 0x00020000ff037b82 */ /* 0x01ce640000000800 */
[----:B-1----:R1:W-:Y:S02]  /*d3a0*/  SYNCS.ARRIVE.TRANS64.RED.A0TR RZ, [UR13+0x90], R3 ;  /* 0x00009003ffff79a7 */ /* 0x0023e4000830040d */
.L_x_192:
[----:B------:R-:W-:Y:S05]  /*d3b0*/  BSYNC B0 ;  /* 0x0000000000007941 */ /* 0x000fea0003800000 */
.L_x_191:
[----:B------:R-:W-:Y:S05]  /*d3c0*/  @!P1 BRA `(.L_x_194) ;  /* 0x0000000000049947 */ /* 0x000fea0003800000 */
[----:B------:R-:W-:Y:S01]  /*d3d0*/  BPT.TRAP 0x1 ;  /* 0x000000040000795c */ /* 0x000fe20000300000 */
.L_x_194:
[----:B------:R-:W-:Y:S01]  /*d3e0*/  SYNCS.ARRIVE.TRANS64.RED.A1T0 RZ, [UR29], RZ ;  /* 0x000000ffffff79a7 */ /* 0x000fe2000810041d */
[----:B------:R-:W-:Y:S05]  /*d3f0*/  @!P1 BRA `(.L_x_195) ;  /* 0x0000000000049947 */ /* 0x000fea0003800000 */
[----:B------:R-:W-:Y:S01]  /*d400*/  BPT.TRAP 0x1 ;  /* 0x000000040000795c */ /* 0x000fe20000300000 */
.L_x_195:
[----:B------:R-:W5:Y:S02]  /*d410*/  SYNCS.PHASECHK.TRANS64.TRYWAIT P2, [UR13+0xb8], R2 ;  /* 0x0000b802ff0075a7 */ /* 0x000f64000804014d */
[----:B-----5:R-:W-:Y:S05]  /*d420*/  @!P2 BRA `(.L_x_196) ;  /* 0x0000002000a0a947 */ /* 0x020fea0003800000 */
.L_x_255:
        /* <DEDUP_REMOVED lines=13> */
.L_x_199:
[----:B------:R-:W1:Y:S02]  /*d500*/  LDC R2, c[0x0][0x800] ;  /* 0x00020000ff027b82 */ /* 0x000e640000000800 */
[----:B-1----:R1:W-:Y:S02]  /*d510*/  SYNCS.ARRIVE.TRANS64.RED.A0TR RZ, [UR13+0x98], R2 ;  /* 0x00009802ffff79a7 */ /* 0x0023e4000830040d */
.L_x_198:
[----:B------:R-:W-:Y:S05]  /*d520*/  BSYNC B0 ;  /* 0x0000000000007941 */ /* 0x000fea0003800000 */
.L_x_197:
[----:B------:R-:W-:Y:S05]  /*d530*/  @!P1 BRA `(.L_x_200) ;  /* 0x0000000000049947 */ /* 0x000fea0003800000 */
[----:B------:R-:W-:Y:S01]  /*d540*/  BPT.TRAP 0x1 ;  /* 0x000000040000795c */ /* 0x000fe20000300000 */
.L_x_200:
[----:B------:R-:W5:Y:S01]  /*d550*/  LDL.LU R19, [R1+0xc4] ;  /* 0x0000c40001137983 */ /* 0x000f620000300800 */
[----:B------:R-:W-:Y:S03]  /*d560*/  SYNCS.ARRIVE.TRANS64.RED.A1T0 RZ, [UR30], RZ ;  /* 0x000000ffffff79a7 */ /* 0x000fe6000810041e */
[----:B------:R-:W2:Y:S01]  /*d570*/  LDL.LU R18, [R1+0xc0] ;  /* 0x0000c00001127983 */ /* 0x000ea20000300800 */
[----:B-1----:R-:W-:Y:S01]  /*d580*/  PRMT R2, RZ, 0x7610, R2 ;  /* 0x00007610ff027816 */ /* 0x002fe20000000002 */
[----:B------:R-:W-:Y:S01]  /*d590*/  IMAD.MOV.U32 R6, RZ, RZ, -0x1 ;  /* 0xffffffffff067424 */ /* 0x000fe200078e00ff */
[----:B------:R-:W-:Y:S02]  /*d5a0*/  MOV R5, 0xffffffff ;  /* 0xffffffff00057802 */ /* 0x000fe40000000f00 */
[----:B------:R-:W-:Y:S02]  /*d5b0*/  MOV R4, 0xffffffff ;  /* 0xffffffff00047802 */ /* 0x000fe40000000f00 */
[----:B--2---:R-:W-:-:S04]  /*d5c0*/  IADD3 R18, P0, R18, UR56, RZ ;  /* 0x0000003812127c10 */ /* 0x004fc8000ff1e0ff */
[----:B-----5:R-:W-:Y:S01]  /*d5d0*/  IADD3.X R19, R19, UR38, RZ, P0, !PT ;  /* 0x0000002613137c10 */ /* 0x020fe200087fe4ff */
[----:B------:R1:W-:Y:S01]  /*d5e0*/  STL [R1+0xc0], R18 ;  /* 0x0000c01201007387 */ /* 0x0003e20000100800 */
[----:B------:R-:W-:-:S03]  /*d5f0*/  ISETP.GE.U32.AND P0, PT, R18, UR6, PT ;  /* 0x0000000612007c0c */ /* 0x000fc6000bf06070 */
[----:B------:R1:W-:Y:S01]  /*d600*/  STL [R1+0xc4], R19 ;  /* 0x0000c41301007387 */ /* 0x0003e20000100800 */
[----:B------:R-:W-:-:S13]  /*d610*/  ISETP.GE.U32.AND.EX P0, PT, R19, UR7, PT, P0 ;  /* 0x0000000713007c0c */ /* 0x000fda000bf06100 */
[----:B-1----:R-:W-:Y:S05]  /*d620*/  @P0 BRA `(.L_x_201) ;  /* 0x00000004005c0947 */ /* 0x002fea0003800000 */
[----:B------:R-:W1:Y:S01]  /*d630*/  LDC.64 R14, c[0x0][0x8d0] ;  /* 0x00023400ff0e7b82 */ /* 0x000e620000000a00 */
[----:B------:R-:W-:Y:S01]  /*d640*/  IMAD.MOV.U32 R2, RZ, RZ, R18 ;  /* 0x000000ffff027224 */ /* 0x000fe200078e0012 */
[----:B---34-:R-:W-:-:S06]  /*d650*/  MOV R3, R19 ;  /* 0x0000001300037202 */ /* 0x018fcc0000000f00 */
        /* <DEDUP_REMOVED lines=15> */
.L_x_202:
[-CC-:B------:R-:W-:Y:S01]  /*d750*/  SHF.R.U64 R14, R2, R16.reuse, R3.reuse ;  /* 0x00000010020e7219 */ /* 0x180fe20000001203 */
[----:B------:R-:W1:Y:S01]  /*d760*/  LDC.64 R6, c[0x0][0x8e8] ;  /* 0x00023a00ff067b82 */ /* 0x000e620000000a00 */
[----:B------:R-:W-:Y:S01]  /*d770*/  SHF.R.U32.HI R2, RZ, R16, R3 ;  /* 0x00000010ff027219 */ /* 0x000fe20000011603 */
[----:B------:R-:W2:Y:S01]  /*d780*/  S2R R15, SR_CTAID.X ;  /* 0x00000000000f7919 */ /* 0x000ea20000002500 */
[----:B------:R-:W-:Y:S01]  /*d790*/  IADD3 R17, P0, RZ, -R14, RZ ;  /* 0x8000000eff117210 */ /* 0x000fe20007f1e0ff */
[----:B------:R-:W-:-:S03]  /*d7a0*/  ULDC UR8, c[0x0][0x150] ;  /* 0x0000540000087ab9 */ /* 0x000fc60000000800 */
[----:B------:R-:W-:Y:S01]  /*d7b0*/  IADD3.X R3, RZ, ~R2, RZ, P0, !PT ;  /* 0x80000002ff037210 */ /* 0x000fe200007fe4ff */
[----:B------:R-:W3:Y:S04]  /*d7c0*/  LDC R4, c[0x0][0x8c0] ;  /* 0x00023000ff047b82 */ /* 0x000ee80000000800 */
[----:B------:R-:W-:Y:S01]  /*d7d0*/  IMAD R2, R3, R12, RZ ;  /* 0x0000000c03027224 */ /* 0x000fe200078e02ff */
[----:B------:R-:W-:-:S03]  /*d7e0*/  MOV R3, R19 ;  /* 0x0000001300037202 */ /* 0x000fc60000000f00 */
[----:B------:R-:W4:Y:S01]  /*d7f0*/  LDC R21, c[0x0][0x8b0] ;  /* 0x00022c00ff157b82 */ /* 0x000f220000000800 */
[C---:B------:R-:W-:Y:S02]  /*d800*/  IMAD R5, R17.reuse, R13, R2 ;  /* 0x0000000d11057224 */ /* 0x040fe400078e0202 */
[----:B------:R-:W-:Y:S01]  /*d810*/  IMAD.MOV.U32 R2, RZ, RZ, R18 ;  /* 0x000000ffff027224 */ /* 0x000fe200078e0012 */
[----:B------:R-:W2:Y:S03]  /*d820*/  S2R R13, SR_CTAID.Y ;  /* 0x00000000000d7919 */ /* 0x000ea60000002600 */
[----:B------:R-:W-:Y:S01]  /*d830*/  IMAD.WIDE.U32 R2, R17, R12, R2 ;  /* 0x0000000c11027225 */ /* 0x000fe200078e0002 */
[----:B------:R-:W5:Y:S01]  /*d840*/  LDC R23, c[0x0][0x900] ;  /* 0x00024000ff177b82 */ /* 0x000f620000000800 */
[----:B-1----:R-:W-:-:S03]  /*d850*/  ISETP.NE.U32.AND P0, PT, R6, RZ, PT ;  /* 0x000000ff0600720c */ /* 0x002fc60003f05070 */
[----:B------:R-:W-:Y:S02]  /*d860*/  IADD3 R3, R3, R5, RZ ;  /* 0x0000000503037210 */ /* 0x000fe40007ffe0ff */
[----:B------:R-:W-:Y:S02]  /*d870*/  ISETP.NE.AND.EX P0, PT, R7, RZ, PT, P0 ;  /* 0x000000ff0700720c */ /* 0x000fe40003f05300 */
[-CC-:B---3--:R-:W-:Y:S02]  /*d880*/  SHF.R.U64 R17, R2, R4.reuse, R3.reuse ;  /* 0x0000000402117219 */ /* 0x188fe40000001203 */
[----:B------:R-:W-:Y:S02]  /*d890*/  SHF.R.U32.HI R2, RZ, R4, R3 ;  /* 0x00000004ff027219 */ /* 0x000fe40000011603 */
[----:B--2---:R-:W-:Y:S02]  /*d8a0*/  I2FP.F32.U32 R3, R15 ;  /* 0x0000000f00037245 */ /* 0x004fe40000201000 */
[----:B----4-:R-:W-:-:S03]  /*d8b0*/  SHF.R.U64 R19, R17, R21, R2 ;  /* 0x0000001511137219 */ /* 0x010fc60000001202 */
[----:B------:R-:W-:Y:S01]  /*d8c0*/  FMUL R16, R3, UR8 ;  /* 0x0000000803107c20 */ /* 0x000fe20008400000 */
[----:B------:R-:W-:-:S04]  /*d8d0*/  SHF.R.U32.HI R2, RZ, R21, R2 ;  /* 0x00000015ff027219 */ /* 0x000fc80000011602 */
[-CC-:B-----5:R-:W-:Y:S02]  /*d8e0*/  SHF.R.U64 R12, R19, R23.reuse, R2.reuse ;  /* 0x00000017130c7219 */ /* 0x1a0fe40000001202 */
[----:B------:R-:W-:-:S03]  /*d8f0*/  SHF.R.U32.HI R21, RZ, R23, R2 ;  /* 0x00000017ff157219 */ /* 0x000fc60000011602 */
[----:B------:R-:W-:Y:S01]  /*d900*/  IMAD.MOV.U32 R2, RZ, RZ, R12 ;  /* 0x000000ffff027224 */ /* 0x000fe200078e000c */
[----:B------:R-:W-:Y:S01]  /*d910*/  MOV R3, R21 ;  /* 0x0000001500037202 */ /* 0x000fe20000000f00 */
[----:B------:R-:W-:Y:S06]  /*d920*/  @!P0 BRA `(.L_x_203) ;  /* 0x0000000000288947 */ /* 0x000fec0003800000 */
[----:B------:R-:W1:Y:S02]  /*d930*/  LDC R3, c[0x0][0x8f4] ;  /* 0x00023d00ff037b82 */ /* 0x000e640000000800 */
[----:B-1----:R-:W-:-:S04]  /*d940*/  IADD3 R3, P0, R12, R3, RZ ;  /* 0x000000030c037210 */ /* 0x002fc80007f1e0ff */
[----:B------:R-:W-:-:S05]  /*d950*/  IADD3.X R21, RZ, R21, RZ, P0, !PT ;  /* 0x00000015ff157210 */ /* 0x000fca00007fe4ff */
[----:B------:R-:W-:-:S04]  /*d960*/  IMAD.WIDE.U32 R4, R21, R6, RZ ;  /* 0x0000000615047225 */ /* 0x000fc800078e00ff */
[----:B------:R-:W-:-:S04]  /*d970*/  IMAD.WIDE.U32 R4, P0, R3, R7, R4 ;  /* 0x0000000703047225 */ /* 0x000fc80007800004 */
[----:B------:R-:W-:Y:S01]  /*d980*/  IMAD.WIDE.U32 R2, R3, R6, RZ ;  /* 0x0000000603027225 */ /* 0x000fe200078e00ff */
[----:B------:R-:W-:-:S04]  /*d990*/  MOV R2, R5 ;  /* 0x0000000500027202 */ /* 0x000fc80000000f00 */
[----:B------:R-:W-:Y:S01]  /*d9a0*/  IADD3 RZ, P1, R3, R4, RZ ;  /* 0x0000000403ff7210 */ /* 0x000fe20007f3e0ff */
[----:B------:R-:W-:-:S04]  /*d9b0*/  IMAD.X R3, RZ, RZ, RZ, P0 ;  /* 0x000000ffff037224 */ /* 0x000fc800000e06ff */
[----:B------:R-:W-:-:S08]  /*d9c0*/  IMAD.WIDE.U32.X R2, R21, R7, R2, P1 ;  /* 0x0000000715027225 */ /* 0x000fd000008e0402 */
.L_x_203:
[----:B------:R-:W1:Y:S01]  /*d9d0*/  LDC R23, c[0x0][0x904] ;  /* 0x00024100ff177b82 */ /* 0x000e620000000800 */
[----:B------:R-:W-:Y:S01]  /*d9e0*/  I2FP.F32.U32 R5, R13 ;  /* 0x0000000d00057245 */ /* 0x000fe20000201000 */
[----:B------:R-:W-:Y:S01]  /*d9f0*/  ULDC UR8, c[0x0][0x154] ;  /* 0x0000550000087ab9 */ /* 0x000fe20000000800 */
[----:B------:R-:W2:Y:S03]  /*da00*/  F2I.U32.TRUNC.NTZ R16, R16 ;  /* 0x0000001000107305 */ /* 0x000ea6000020f000 */
[----:B------:R-:W-:Y:S02]  /*da10*/  FMUL R6, R5, UR8 ;  /* 0x0000000805067c20 */ /* 0x000fe40008400000 */
[----:B------:R-:W3:Y:S04]  /*da20*/  LDC R7, c[0x0][0x8f0] ;  /* 0x00023c00ff077b82 */ /* 0x000ee80000000800 */
[----:B------:R-:W4:Y:S04]  /*da30*/  F2I.U32.TRUNC.NTZ R6, R6 ;  /* 0x0000000600067305 */ /* 0x000f28000020f000 */
[----:B------:R-:W5:Y:S01]  /*da40*/  LDC R4, c[0x0][0x144] ;  /* 0x00005100ff047b82 */ /* 0x000f620000000800 */
[----:B--2---:R-:W-:-:S07]  /*da50*/  IADD3 R5, -R16, RZ, RZ ;  /* 0x000000ff10057210 */ /* 0x004fce0007ffe1ff */
[----:B------:R-:W2:Y:S01]  /*da60*/  LDC R18, c[0x0][0x148] ;  /* 0x00005200ff127b82 */ /* 0x000ea20000000800 */
[----:B-1----:R-:W-:-:S07]  /*da70*/  ISETP.NE.AND P0, PT, R23, 0x1, PT ;  /* 0x000000011700780c */ /* 0x002fce0003f05270 */
[----:B------:R-:W1:Y:S01]  /*da80*/  LDC R20, c[0x0][0x8e0] ;  /* 0x00023800ff147b82 */ /* 0x000e620000000800 */
[----:B---3--:R-:W-:Y:S02]  /*da90*/  SHF.R.U64 R3, R2, R7, R3 ;  /* 0x0000000702037219 */ /* 0x008fe40000001203 */
[----:B------:R-:W-:-:S05]  /*daa0*/  LOP3.LUT R2, R19, R0, RZ, 0xc0, !PT ;  /* 0x0000000013027212 */ /* 0x000fca00078ec0ff */
[----:B------:R-:W3:Y:S01]  /*dab0*/  LDC R21, c[0x0][0x8b8] ;  /* 0x00022e00ff157b82 */ /* 0x000ee20000000800 */
[----:B-----5:R-:W-:Y:S01]  /*dac0*/  IMAD R15, R4, R5, R15 ;  /* 0x00000005040f7224 */ /* 0x020fe200078e020f */
[----:B------:R-:W-:Y:S01]  /*dad0*/  IADD3 R5, -R3, RZ, RZ ;  /* 0x000000ff03057210 */ /* 0x000fe20007ffe1ff */
[----:B----4-:R-:W-:Y:S02]  /*dae0*/  IMAD.MOV R4, RZ, RZ, -R6 ;  /* 0x000000ffff047224 */ /* 0x010fe400078e0a06 */
[----:B------:R-:W-:Y:S01]  /*daf0*/  IMAD R2, R9, R3, R2 ;  /* 0x0000000309027224 */ /* 0x000fe200078e0202 */
[----:B------:R-:W-:Y:S02]  /*db00*/  LOP3.LUT R3, R17, R8, RZ, 0xc0, !PT ;  /* 0x0000000811037212 */ /* 0x000fe400078ec0ff */
[----:B------:R-:W4:Y:S01]  /*db10*/  LDC R22, c[0x0][0x8a8] ;  /* 0x00022a00ff167b82 */ /* 0x000f220000000800 */
[----:B--2---:R-:W-:Y:S02]  /*db20*/  @P0 IMAD R15, R18, R4, R13 ;  /* 0x00000004120f0224 */ /* 0x004fe400078e020d */
[----:B------:R-:W-:-:S02]  /*db30*/  IMAD.MOV.U32 R4, RZ, RZ, R14 ;  /* 0x000000ffff047224 */ /* 0x000fc400078e000e */
[----:B-1----:R-:W-:Y:S02]  /*db40*/  IMAD R12, R5, R20, R12 ;  /* 0x00000014050c7224 */ /* 0x002fe400078e020c */
[----:B---3--:R-:W-:Y:S01]  /*db50*/  IMAD R6, R2, R21, R15 ;  /* 0x0000001502067224 */ /* 0x008fe200078e020f */
[----:B------:R-:W-:Y:S01]  /*db60*/  MOV R2, 0x1 ;  /* 0x0000000100027802 */ /* 0x000fe20000000f00 */
[----:B----4-:R-:W-:-:S05]  /*db70*/  IMAD R3, R12, R22, R3 ;  /* 0x000000160c037224 */ /* 0x010fca00078e0203 */
[----:B------:R-:W-:Y:S02]  /*db80*/  SEL R5, R3, R6, !P0 ;  /* 0x0000000603057207 */ /* 0x000fe40004000000 */
[----:B------:R-:W-:-:S07]  /*db90*/  SEL R6, R6, R3, !P0 ;  /* 0x0000000306067207 */ /* 0x000fce0004000000 */
.L_x_201:
[----:B------:R-:W-:-:S13]  /*dba0*/  LOP3.LUT P0, RZ, R2, 0xff, RZ, 0xc0, !PT ;  /* 0x000000ff02ff7812 */ /* 0x000fda000780c0ff */
[----:B------:R-:W-:Y:S05]  /*dbb0*/  @P0 BRA `(.L_x_204) ;  /* 0xffffffe800d40947 */ /* 0x000fea000383ffff */
.L_x_148:
[----:B------:R-:W-:Y:S01]  /*dbc0*/  ELECT P0, URZ, PT ;  /* 0x00000000003f782f */ /* 0x000fe20003800000 */
[----:B------:R-:W-:-:S12]  /*dbd0*/  BSSY B0, `(.L_x_205) ;  /* 0x000001e000007945 */ /* 0x000fd80003800000 */
[----:B------:R-:W-:Y:S05]  /*dbe0*/  @!P0 BRA `(.L_x_206) ;  /* 0x0000000000708947 */ /* 0x000fea0003800000 */
[----:B------:R-:W-:-:S06]  /*dbf0*/  ULOP3.LUT UR4, UR39, 0x2, URZ, 0xfc, !UPT ;  /* 0x0000000227047892 */ /* 0x000fcc000f8efc3f */
[----:B-1----:R-:W-:-:S04]  /*dc00*/  MOV R0, UR4 ;  /* 0x0000000400007c02 */ /* 0x002fc80008000f00 */
[----:B------:R-:W-:-:S13]  /*dc10*/  ISETP.NE.AND P1, PT, R0, 0x3, PT ;  /* 0x000000030000780c */ /* 0x000fda0003f25270 */
[----:B------:R-:W-:Y:S05]  /*dc20*/  @!P1 BRA `(.L_x_207) ;  /* 0x0000000000049947 */ /* 0x000fea0003800000 */
[----:B------:R-:W-:Y:S01]  /*dc30*/  BPT.TRAP 0x1 ;  /* 0x000000040000795c */ /* 0x000fe20000300000 */
.L_x_207:
[----:B------:R-:W-:Y:S01]  /*dc40*/  MOV R0, 0x400 ;  /* 0x0000040000007802 */ /* 0x000fe20000000f00 */
[----:B--2---:R-:W-:Y:S01]  /*dc50*/  IMAD.MOV.U32 R2, RZ, RZ, 0x1 ;  /* 0x00000001ff027424 */ /* 0x004fe200078e00ff */
[----:B---34-:R-:W-:-:S04]  /*dc60*/  MOV R3, UR37 ;  /* 0x0000002500037c02 */ /* 0x018fc80008000f00 */
[----:B------:R-:W-:Y:S02]  /*dc70*/  LEA R0, R3, R0, 0x18 ;  /* 0x0000000003007211 */ /* 0x000fe400078ec0ff */
[----:B------:R-:W-:-:S04]  /*dc80*/  SHF.L.U32 R3, R2, 0x1f, RZ ;  /* 0x0000001f02037819 */ /* 0x000fc800000006ff */
[----:B------:R-:W1:Y:S02]  /*dc90*/  SYNCS.PHASECHK.TRANS64.TRYWAIT P0, [R0+URZ+0xa0], R3 ;  /* 0x0000a003000075a7 */ /* 0x000e64000800017f */
[----:B-1----:R-:W-:Y:S05]  /*dca0*/  @!P0 BRA `(.L_x_208) ;  /* 0x0000001800988947 */ /* 0x002fea0003800000 */
.L_x_256:
[----:B------:R-:W-:Y:S05]  /*dcb0*/  @!P1 BRA `(.L_x_209) ;  /* 0x0000000000049947 */ /* 0x000fea0003800000 */
[----:B------:R-:W-:Y:S01]  /*dcc0*/  BPT.TRAP 0x1 ;  /* 0x000000040000795c */ /* 0x000fe20000300000 */
.L_x_209:
[----:B------:R-:W2:Y:S02]  /*dcd0*/  SYNCS.PHASECHK.TRANS64.TRYWAIT P0, [R0+URZ+0xa8], R3 ;  /* 0x0000a803000075a7 */ /* 0x000ea4000800017f */
[----:B--2---:R-:W-:Y:S05]  /*dce0*/  @!P0 BRA `(.L_x_210) ;  /* 0x00000018009c8947 */ /* 0x004fea0003800000 */
.L_x_257:
[----:B------:R-:W-:Y:S05]  /*dcf0*/  @!P1 BRA `(.L_x_211) ;  /* 0x0000000000049947 */ /* 0x000fea0003800000 */
[----:B------:R-:W-:Y:S01]  /*dd00*/  BPT.TRAP 0x1 ;  /* 0x000000040000795c */ /* 0x000fe20000300000 */
.L_x_211:
[----:B------:R-:W3:Y:S02]  /*dd10*/  SYNCS.PHASECHK.TRANS64.TRYWAIT P0, [R0+URZ+0xb0], R3 ;  /* 0x0000b003000075a7 */ /* 0x000ee4000800017f */
[----:B---3--:R-:W-:Y:S05]  /*dd20*/  @!P0 BRA `(.L_x_212) ;  /* 0x0000001800a08947 */ /* 0x008fea0003800000 */
.L_x_258:
[----:B------:R-:W-:Y:S05]  /*dd30*/  @!P1 BRA `(.L_x_213) ;  /* 0x0000000000049947 */ /* 0x000fea0003800000 */
[----:B------:R-:W-:Y:S01]  /*dd40*/  BPT.TRAP 0x1 ;  /* 0x000000040000795c */ /* 0x000fe20000300000 */
.L_x_213:
[----:B-123--:R-:W-:-:S04]  /*dd50*/  MOV R3, 0x1 ;  /* 0x0000000100037802 */ /* 0x00efc80000000f00 */
[----:B------:R-:W-:-:S07]  /*dd60*/  SHF.L.U32 R3, R3, 0x1f, RZ ;  /* 0x0000001f03037819 */ /* 0x000fce00000006ff */
.L_x_214:
[----:B-1----:R1:W2:Y:S02]  /*dd70*/  SYNCS.PHASECHK.TRANS64.TRYWAIT P0, [R0+URZ+0xb8], R3 ;  /* 0x0000b803000075a7 */ /* 0x0022a4000800017f */
[----:B--2---:R-:W-:Y:S05]  /*dd80*/  @!P0 NANOSLEEP.SYNCS 0x989680 ;  /* 0x009896800000895d */ /* 0x004fea0003900000 */
[----:B------:R-:W2:Y:S02]  /*dd90*/  @!P0 SYNCS.PHASECHK.TRANS64 P0, [R0+URZ+0xb8], R3 ;  /* 0x0000b803000085a7 */ /* 0x000ea4000800007f */
[----:B--2---:R-:W-:Y:S05]  /*dda0*/  @!P0 BRA `(.L_x_214) ;  /* 0xfffffffc00f08947 */ /* 0x004fea000383ffff */
.L_x_206:
[----:B------:R-:W-:Y:S05]  /*ddb0*/  BSYNC B0 ;  /* 0x0000000000007941 */ /* 0x000fea0003800000 */
.L_x_205:
[----:B------:R-:W-:Y:S05]  /*ddc0*/  EXIT ;  /* 0x000000000000794d */ /* 0x000fea0003800000 */
.L_x_143:
[----:B------:R-:W-:Y:S01]  /*ddd0*/  LOP3.LUT P0, RZ, R7, 0xff, RZ, 0xc0, !PT ;  /* 0x000000ff07ff7812 */ /* 0x000fe2000780c0ff */
[----:B------:R-:W-:Y:S01]  /*dde0*/  IMAD.MOV.U32 R0, RZ, RZ, RZ ;  /* 0x000000ffff007224 */ /* 0x000fe200078e00ff */
[----:B------:R-:W-:-:S11]  /*ddf0*/  MOV R8, 0x1 ;  /* 0x0000000100087802 */ /* 0x000fd60000000f00 */
[----:B------:R-:W-:Y:S05]  /*de00*/  @!P0 BRA `(.L_x_215) ;  /* 0x0000000c00448947 */ /* 0x000fea0003800000 */
[----:B------:R-:W1:Y:S01]  /*de10*/  S2R R2, SR_TID.X ;  /* 0x0000000000027919 */ /* 0x000e620000002100 */
[----:B------:R-:W-:Y:S01]  /*de20*/  ULDC UR4, c[0x0][0x28c] ;  /* 0x0000a30000047ab9 */ /* 0x000fe20000000800 */
[----:B------:R-:W-:Y:S01]  /*de30*/  ULDC UR7, c[0x0][0x8a8] ;  /* 0x00022a0000077ab9 */ /* 0x000fe20000000800 */
[----:B------:R-:W-:Y:S01]  /*de40*/  UIADD3 UR5, UR4, 0x3f, URZ ;  /* 0x0000003f04057890 */ /* 0x000fe2000fffe03f */
[----:B------:R-:W-:Y:S01]  /*de50*/  BSSY B0, `(.L_x_215) ;  /* 0x00000cc000007945 */ /* 0x000fe20003800000 */
[----:B------:R-:W-:Y:S01]  /*de60*/  ULDC UR8, c[0x0][0x900] ;  /* 0x0002400000087ab9 */ /* 0x000fe20000000800 */
[----:B------:R-:W-:Y:S01]  /*de70*/  UMOV UR9, 0xffffffff ;  /* 0xffffffff00097882 */ /* 0x000fe20000000000 */
[----:B------:R-:W-:Y:S01]  /*de80*/  USHF.R.S32.HI UR6, URZ, 0x1f, UR5 ;  /* 0x0000001f3f067899 */ /* 0x000fe20008011405 */
[----:B------:R-:W-:Y:S01]  /*de90*/  MOV R9, 0x1 ;  /* 0x0000000100097802 */ /* 0x000fe20000000f00 */
[----:B------:R-:W-:Y:S01]  /*dea0*/  UIADD3 UR4, UR7, -0x1, URZ ;  /* 0xffffffff07047890 */ /* 0x000fe2000fffe03f */
[----:B------:R-:W-:Y:S01]  /*deb0*/  MOV R8, 0x1 ;  /* 0x0000000100087802 */ /* 0x000fe20000000f00 */
[----:B------:R-:W-:Y:S01]  /*dec0*/  ULEA.HI UR6, UR6, UR5, URZ, 0x6 ;  /* 0x0000000506067291 */ /* 0x000fe2000f8f303f */
[----:B------:R-:W-:Y:S01]  /*ded0*/  IMAD.MOV.U32 R0, RZ, RZ, RZ ;  /* 0x000000ffff007224 */ /* 0x000fe200078e00ff */
[----:B------:R-:W-:-:S02]  /*dee0*/  USHF.L.U32 UR7, UR9, UR8, URZ ;  /* 0x0000000809077299 */ /* 0x000fc4000800063f */
[----:B------:R-:W-:Y:S01]  /*def0*/  USHF.R.S32.HI UR6, URZ, 0x6, UR6 ;  /* 0x000000063f067899 */ /* 0x000fe20008011406 */
[----:B------:R-:W-:Y:S01]  /*df00*/  UMOV UR10, 0x1 ;  /* 0x00000001000a7882 */ /* 0x000fe20000000000 */
[----:B------:R-:W-:Y:S02]  /*df10*/  ULOP3.LUT UR22, UR40, 0x2, URZ, 0xfc, !UPT ;  /* 0x0000000228167892 */ /* 0x000fe4000f8efc3f */
[----:B------:R-:W-:Y:S02]  /*df20*/  USHF.L.U32 UR5, UR10, UR8, URZ ;  /* 0x000000080a057299 */ /* 0x000fe4000800063f */
[----:B------:R-:W-:Y:S02]  /*df30*/  ULOP3.LUT UR7, URZ, UR7, URZ, 0x33, !UPT ;  /* 0x000000073f077292 */ /* 0x000fe4000f8e333f */
[----:B------:R-:W-:Y:S01]  /*df40*/  UIADD3 UR23, UR6, 0x1, URZ ;  /* 0x0000000106177890 */ /* 0x000fe2000fffe03f */
[----:B------:R-:W-:Y:S01]  /*df50*/  ULDC.64 UR20, c[0x0][0x198] ;  /* 0x0000660000147ab9 */ /* 0x000fe20000000a00 */
[----:B-1----:R-:W-:-:S02]  /*df60*/  LOP3.LUT P3, RZ, R2, 0x7f, RZ, 0xc0, !PT ;  /* 0x0000007f02ff7812 */ /* 0x002fc4000786c0ff */
[----:B------:R-:W-:-:S04]  /*df70*/  LOP3.LUT P0, RZ, R2, 0x1f, RZ, 0xc0, !PT ;  /* 0x0000001f02ff7812 */ /* 0x000fc8000780c0ff */
[----:B------:R-:W-:-:S13]  /*df80*/  PLOP3.LUT P0, PT, P0, P3, PT, 0x8a, 0x0 ;  /* 0x000000000000781c */ /* 0x000fda0000707172 */
.L_x_227:
[----:B------:R-:W-:-:S03]  /*df90*/  UMOV UR8, 0xffffffff ;  /* 0xffffffff00087882 */ /* 0x000fc60000000000 */
[----:B------:R-:W-:Y:S05]  /*dfa0*/  BRA.DIV UR8, `(.L_x_216) ;  /* 0x0000001a08147947 */ /* 0x000fea000b800000 */
[----:B------:R-:W-:-:S13]  /*dfb0*/  ELECT P6, URZ, PT ;  /* 0x00000000003f782f */ /* 0x000fda00038c0000 */
.L_x_261:
[----:B------:R-:W1:Y:S01]  /*dfc0*/  LDC R2, c[0x0][0x28c] ;  /* 0x0000a300ff027b82 */ /* 0x000e620000000800 */
[----:B------:R-:W-:Y:S01]  /*dfd0*/  BSSY B1, `(.L_x_217) ;  /* 0x0000038000017945 */ /* 0x000fe20003800000 */
[----:B-1----:R-:W-:-:S13]  /*dfe0*/  ISETP.LT.OR P6, PT, R2, 0x1, !P6 ;  /* 0x000000010200780c */ /* 0x002fda00077c1670 */
[----:B------:R-:W-:Y:S05]  /*dff0*/  @P6 BRA `(.L_x_218) ;  /* 0x0000000000d46947 */ /* 0x000fea0003800000 */
[----:B------:R-:W-:Y:S01]  /*e000*/  SHF.L.U32 R7, R5, 0x7, RZ ;  /* 0x0000000705077819 */ /* 0x000fe200000006ff */
[----:B------:R-:W-:Y:S01]  /*e010*/  IMAD.MOV.U32 R11, RZ, RZ, RZ ;  /* 0x000000ffff0b7224 */ /* 0x000fe200078e00ff */
[----:B------:R-:W-:Y:S01]  /*e020*/  SHF.L.U32 R10, R6, 0x8, RZ ;  /* 0x00000008060a7819 */ /* 0x000fe200000006ff */
[----:B------:R-:W-:Y:S01]  /*e030*/  IMAD.MOV.U32 R3, RZ, RZ, R0 ;  /* 0x000000ffff037224 */ /* 0x000fe200078e0000 */
[----:B------:R-:W-:Y:S02]  /*e040*/  MOV R13, UR23 ;  /* 0x00000017000d7c02 */ /* 0x000fe40008000f00 */
[----:B------:R-:W-:-:S07]  /*e050*/  MOV R2, R8 ;  /* 0x0000000800027202 */ /* 0x000fce0000000f00 */
.L_x_222:
[----:B------:R-:W1:Y:S01]  /*e060*/  S2R R6, SR_CgaCtaId ;  /* 0x0000000000067919 */ /* 0x000e620000008800 */
[----:B------:R-:W-:-:S04]  /*e070*/  MOV R5, 0x400 ;  /* 0x0000040000057802 */ /* 0x000fc80000000f00 */
[----:B-1----:R-:W-:Y:S02]  /*e080*/  LEA R14, R6, R5, 0x18 ;  /* 0x00000005060e7211 */ /* 0x002fe400078ec0ff */
[----:B------:R-:W-:Y:S01]  /*e090*/  SHF.L.U32 R5, R2, 0x1f, RZ ;  /* 0x0000001f02057819 */ /* 0x000fe200000006ff */
[----:B------:R-:W1:Y:S01]  /*e0a0*/  @!P3 LDC R6, c[0x0][0x500] ;  /* 0x00014000ff06bb82 */ /* 0x000e620000000800 */
[----:B------:R-:W-:-:S04]  /*e0b0*/  LEA R12, R3, R14, 0x3 ;  /* 0x0000000e030c7211 */ /* 0x000fc800078e18ff */
[----:B------:R-:W2:Y:S02]  /*e0c0*/  SYNCS.PHASECHK.TRANS64.TRYWAIT P1, [R12+URZ+0x40], R5 ;  /* 0x000040050c0075a7 */ /* 0x000ea4000802017f */
[----:B--2---:R-:W-:Y:S05]  /*e0d0*/  @!P1 BRA `(.L_x_219) ;  /* 0x0000001400e89947 */ /* 0x004fea0003800000 */
.L_x_262:
[----:B------:R-:W-:Y:S01]  /*e0e0*/  UPRMT UR8, UR22, 0x9910, URZ ;  /* 0x0000991016087896 */ /* 0x000fe2000800003f */
[----:B-1----:R1:W-:Y:S03]  /*e0f0*/  @!P3 SYNCS.ARRIVE.TRANS64 RZ, [R12+URZ], R6 ;  /* 0x000000060cffb9a7 */ /* 0x0023e6000800003f */
[----:B------:R-:W-:-:S06]  /*e100*/  UISETP.NE.AND UP0, UPT, UR8, 0x2, UPT ;  /* 0x000000020800788c */ /* 0x000fcc000bf05270 */
[----:B------:R-:W-:-:S13]  /*e110*/  PLOP3.LUT P1, PT, PT, PT, UP0, 0x80, 0x0 ;  /* 0x000000000000781c */ /* 0x000fda0003f2f008 */
[----:B-1----:R-:W-:Y:S05]  /*e120*/  @P1 BRA `(.L_x_220) ;  /* 0x0000000000041947 */ /* 0x002fea0003800000 */
[----:B------:R-:W-:Y:S01]  /*e130*/  BPT.TRAP 0x1 ;  /* 0x000000040000795c */ /* 0x000fe20000300000 */
.L_x_220:
[----:B------:R-:W-:Y:S05]  /*e140*/  @P0 BRA `(.L_x_221) ;  /* 0x0000000000040947 */ /* 0x000fea0003800000 */
[----:B------:R-:W-:Y:S01]  /*e150*/  BPT.TRAP 0x1 ;  /* 0x000000040000795c */ /* 0x000fe20000300000 */
.L_x_221:
[C---:B--2---:R-:W-:Y:S01]  /*e160*/  LEA R5, R3.reuse, R14, 0xe ;  /* 0x0000000e03057211 */ /* 0x044fe200078e70ff */
[----:B------:R-:W-:Y:S01]  /*e170*/  IMAD R14, R3, 0x2000, R14 ;  /* 0x00002000030e7824 */ /* 0x000fe200078e020e */
[----:B------:R-:W-:Y:S01]  /*e180*/  R2UR UR18, R10 ;  /* 0x000000000a1272ca */ /* 0x000fe200000e0000 */
[----:B------:R-:W-:Y:S01]  /*e190*/  UIADD3 UR14, UP0, UR20, 0xf0, URZ ;  /* 0x000000f0140e7890 */ /* 0x000fe2000ff1e03f */
[----:B------:R-:W-:Y:S01]  /*e1a0*/  R2UR UR8, R5 ;  /* 0x00000000050872ca */ /* 0x000fe200000e0000 */
[----:B------:R-:W-:Y:S01]  /*e1b0*/  UIADD3 UR24, UP1, UR20, 0x1f0, URZ ;  /* 0x000001f014187890 */ /* 0x000fe2000ff3e03f */
[----:B------:R-:W-:Y:S01]  /*e1c0*/  R2UR UR11, R14 ;  /* 0x000000000e0b72ca */ /* 0x000fe200000e0000 */
[----:B------:R-:W-:Y:S01]  /*e1d0*/  UIADD3.X UR15, URZ, UR21, URZ, UP0, !UPT ;  /* 0x000000153f0f7290 */ /* 0x000fe200087fe43f */
[----:B------:R-:W-:Y:S01]  /*e1e0*/  R2UR UR9, R12 ;  /* 0x000000000c0972ca */ /* 0x000fe200000e0000 */
[----:B------:R-:W-:Y:S01]  /*e1f0*/  UIADD3.X UR25, URZ, UR21, URZ, UP1, !UPT ;  /* 0x000000153f197290 */ /* 0x000fe20008ffe43f */
[----:B------:R-:W-:Y:S01]  /*e200*/  R2UR UR10, R11 ;  /* 0x000000000b0a72ca */ /* 0x000fe200000e0000 */
[----:B------:R-:W-:Y:S01]  /*e210*/  UMOV UR16, 0x0 ;  /* 0x0000000000107882 */ /* 0x000fe20000000000 */
[----:B------:R-:W-:Y:S01]  /*e220*/  R2UR UR12, R4 ;  /* 0x00000000040c72ca */ /* 0x000fe200000e0000 */
[----:B------:R-:W-:Y:S01]  /*e230*/  UMOV UR17, 0x10000000 ;  /* 0x1000000000117882 */ /* 0x000fe20000000000 */
[----:B------:R-:W-:Y:S01]  /*e240*/  IADD3 R13, R13, -0x1, RZ ;  /* 0xffffffff0d0d7810 */ /* 0x000fe20007ffe0ff */
[----:B------:R-:W-:Y:S01]  /*e250*/  VIADD R11, R11, 0x40 ;  /* 0x000000400b0b7836 */ /* 0x000fe20000000000 */
[----:B------:R-:W-:Y:S01]  /*e260*/  R2UR UR19, R7 ;  /* 0x00000000071372ca */ /* 0x000fe200000e0000 */
[----:B------:R-:W-:Y:S01]  /*e270*/  UIADD3 UR8, UR8, 0x6200, URZ ;  /* 0x0000620008087890 */ /* 0x000fe2000fffe03f */
[----:B------:R-:W-:Y:S01]  /*e280*/  ISETP.GT.AND P2, PT, R13, 0x1, PT ;  /* 0x000000010d00780c */ /* 0x000fe20003f44270 */
[----:B------:R-:W-:Y:S01]  /*e290*/  UIADD3 UR13, UR11, 0x26200, URZ ;  /* 0x000262000b0d7890 */ /* 0x000fe2000fffe03f */
[----:B------:R-:W-:-:S02]  /*e2a0*/  IADD3 R3, R3, 0x1, RZ ;  /* 0x0000000103037810 */ /* 0x000fc40007ffe0ff */
[----:B------:R-:W-:Y:S02]  /*e2b0*/  UMOV UR11, UR18 ;  /* 0x00000012000b7c82 */ /* 0x000fe40008000000 */
[C---:B------:R-:W-:Y:S02]  /*e2c0*/  ISETP.NE.AND P1, PT, R3.reuse, 0x8, PT ;  /* 0x000000080300780c */ /* 0x040fe40003f25270 */
[----:B------:R1:W-:Y:S02]  /*e2d0*/  UTMALDG.3D [UR8], [UR14], desc[UR16] ;  /* 0x000010080e0075b4 */ /* 0x0003e40008011000 */
[----:B------:R-:W-:Y:S02]  /*e2e0*/  SEL R5, RZ, 0x1, P1 ;  /* 0x00000001ff057807 */ /* 0x000fe40000800000 */
[----:B------:R-:W-:Y:S02]  /*e2f0*/  SEL R3, R3, RZ, P1 ;  /* 0x000000ff03037207 */ /* 0x000fe40000800000 */
[----:B------:R-:W-:Y:S01]  /*e300*/  LOP3.LUT R2, R2, R5, RZ, 0x3c, !PT ;  /* 0x0000000502027212 */ /* 0x000fe200078e3cff */
[----:B-1----:R-:W-:Y:S01]  /*e310*/  UMOV UR8, UR13 ;  /* 0x0000000d00087c82 */ /* 0x002fe20008000000 */
[----:B------:R-:W-:-:S02]  /*e320*/  UMOV UR11, UR19 ;  /* 0x00000013000b7c82 */ /* 0x000fc40008000000 */
[----:B------:R1:W-:Y:S02]  /*e330*/  UTMALDG.3D [UR8], [UR24], desc[UR16] ;  /* 0x00001008180075b4 */ /* 0x0003e40008011000 */
[----:B-1----:R-:W-:Y:S05]  /*e340*/  @P2 BRA `(.L_x_222) ;  /* 0xfffffffc00442947 */ /* 0x002fea000383ffff */
.L_x_218:
[----:B------:R-:W-:Y:S05]  /*e350*/  BSYNC B1 ;  /* 0x0000000000017941 */ /* 0x000fea0003800000 */
.L_x_217:
[----:B------:R-:W2:Y:S01]  /*e360*/  LDL.LU R15, [R1+0xc4] ;  /* 0x0000c400010f7983 */ /* 0x000ea20000300800 */
[----:B------:R-:W-:Y:S01]  /*e370*/  LOP3.LUT P4, RZ, R9, 0xff, RZ, 0xc0, !PT ;  /* 0x000000ff09ff7812 */ /* 0x000fe2000788c0ff */
[----:B------:R-:W-:Y:S02]  /*e380*/  ULDC.64 UR8, c[0x0][0x8f8] ;  /* 0x00023e0000087ab9 */ /* 0x000fe40000000a00 */
[----:B------:R-:W3:Y:S01]  /*e390*/  LDL.LU R14, [R1+0xc0] ;  /* 0x0000c000010e7983 */ /* 0x000ee20000300800 */
[----:B------:R-:W-:Y:S01]  /*e3a0*/  IADD3 R0, R0, UR6, RZ ;  /* 0x0000000600007c10 */ /* 0x000fe2000fffe0ff */
[----:B------:R-:W-:Y:S01]  /*e3b0*/  BSSY B1, `(.L_x_223) ;  /* 0x0000073000017945 */ /* 0x000fe20003800000 */
[----:B------:R-:W-:Y:S02]  /*e3c0*/  MOV R5, UR6 ;  /* 0x0000000600057c02 */ /* 0x000fe40008000f00 */
[----:B------:R-:W-:Y:S02]  /*e3d0*/  ISETP.GT.U32.AND P1, PT, R0, 0x7, PT ;  /* 0x000000070000780c */ /* 0x000fe40003f24070 */
[----:B------:R-:W-:-:S02]  /*e3e0*/  SHF.R.U32.HI R2, RZ, 0x3, R0 ;  /* 0x00000003ff027819 */ /* 0x000fc40000011600 */
[----:B------:R-:W-:Y:S01]  /*e3f0*/  ISETP.LT.U32.AND P1, PT, R5, 0x8, P1 ;  /* 0x000000080500780c */ /* 0x000fe20000f21070 */
[----:B------:R-:W1:Y:S01]  /*e400*/  @P4 S2R R4, SR_CgaCtaId ;  /* 0x0000000000044919 */ /* 0x000e620000008800 */
[----:B------:R-:W-:Y:S02]  /*e410*/  @P4 MOV R3, 0x400 ;  /* 0x0000040000034802 */ /* 0x000fe40000000f00 */
[----:B------:R-:W-:Y:S02]  /*e420*/  LOP3.LUT R2, R2, 0x1, RZ, 0xc0, !PT ;  /* 0x0000000102027812 */ /* 0x000fe400078ec0ff */
[----:B------:R-:W-:Y:S02]  /*e430*/  MOV R6, 0xffffffff ;  /* 0xffffffff00067802 */ /* 0x000fe40000000f00 */
[----:B------:R-:W-:Y:S01]  /*e440*/  ISETP.NE.U32.AND P2, PT, R2, 0x1, PT ;  /* 0x000000010200780c */ /* 0x000fe20003f45070 */
[----:B------:R-:W-:Y:S01]  /*e450*/  IMAD.U32 R2, RZ, RZ, UR6 ;  /* 0x00000006ff027e24 */ /* 0x000fe2000f8e00ff */
[----:B------:R-:W-:-:S02]  /*e460*/  MOV R5, 0xffffffff ;  /* 0xffffffff00057802 */ /* 0x000fc40000000f00 */
[----:B------:R-:W-:Y:S02]  /*e470*/  LOP3.LUT R0, R0, 0x7, RZ, 0xc0, !PT ;  /* 0x0000000700007812 */ /* 0x000fe400078ec0ff */
[----:B------:R-:W-:Y:S02]  /*e480*/  ISETP.GT.U32.AND P2, PT, R2, 0x7, !P2 ;  /* 0x000000070200780c */ /* 0x000fe40005744070 */
[----:B------:R-:W-:Y:S02]  /*e490*/  PRMT R9, RZ, 0x7610, R9 ;  /* 0x00007610ff097816 */ /* 0x000fe40000000009 */
[----:B------:R-:W-:Y:S02]  /*e4a0*/  SEL R2, RZ, 0x1, !P2 ;  /* 0x00000001ff027807 */ /* 0x000fe40005000000 */
[----:B-1----:R-:W-:Y:S01]  /*e4b0*/  @P4 LEA R3, R4, R3, 0x18 ;  /* 0x0000000304034211 */ /* 0x002fe200078ec0ff */
[----:B------:R-:W-:-:S03]  /*e4c0*/  IMAD.MOV.U32 R4, RZ, RZ, -0x1 ;  /* 0xffffffffff047424 */ /* 0x000fc600078e00ff */
[----:B------:R1:W-:Y:S02]  /*e4d0*/  @P4 SYNCS.ARRIVE.TRANS64.A1T0 RZ, [R3+URZ+0xc8], RZ ;  /* 0x0000c8ff03ff49a7 */ /* 0x0003e4000810003f */
[----:B-1----:R-:W-:-:S04]  /*e4e0*/  SEL R3, RZ, 0x1, !P1 ;  /* 0x00000001ff037807 */ /* 0x002fc80004800000 */
[----:B------:R-:W-:Y:S02]  /*e4f0*/  LOP3.LUT R8, R2, R8, R3, 0x96, !PT ;  /* 0x0000000802087212 */ /* 0x000fe400078e9603 */
[----:B------:R-:W-:Y:S02]  /*e500*/  PRMT R2, RZ, 0x7610, R2 ;  /* 0x00007610ff027816 */ /* 0x000fe40000000002 */
[----:B---3--:R-:W-:-:S04]  /*e510*/  IADD3 R14, P4, R14, UR56, RZ ;  /* 0x000000380e0e7c10 */ /* 0x008fc8000ff9e0ff */
[----:B--2---:R-:W-:Y:S01]  /*e520*/  IADD3.X R15, R15, UR38, RZ, P4, !PT ;  /* 0x000000260f0f7c10 */ /* 0x004fe2000a7fe4ff */
[----:B------:R1:W-:Y:S01]  /*e530*/  STL [R1+0xc0], R14 ;  /* 0x0000c00e01007387 */ /* 0x0003e20000100800 */
[----:B------:R-:W-:-:S03]  /*e540*/  ISETP.GE.U32.AND P4, PT, R14, UR8, PT ;  /* 0x000000080e007c0c */ /* 0x000fc6000bf86070 */
[----:B------:R1:W-:Y:S01]  /*e550*/  STL [R1+0xc4], R15 ;  /* 0x0000c40f01007387 */ /* 0x0003e20000100800 */
[----:B------:R-:W-:-:S13]  /*e560*/  ISETP.GE.U32.AND.EX P1, PT, R15, UR9, PT, P4 ;  /* 0x000000090f007c0c */ /* 0x000fda000bf26140 */
[----:B-1----:R-:W-:Y:S05]  /*e570*/  @P1 BRA `(.L_x_224) ;  /* 0x0000000400581947 */ /* 0x002fea0003800000 */
[----:B------:R-:W-:Y:S01]  /*e580*/  ULDC.64 UR8, c[0x0][0x8d0] ;  /* 0x0002340000087ab9 */ /* 0x000fe20000000a00 */
[----:B------:R-:W1:Y:S01]  /*e590*/  S2R R12, SR_CTAID.X ;  /* 0x00000000000c7919 */ /* 0x000e620000002500 */
[----:B------:R-:W-:Y:S01]  /*e5a0*/  ISETP.NE.U32.AND P1, PT, RZ, UR8, PT ;  /* 0x00000008ff007c0c */ /* 0x000fe2000bf25070 */
[----:B------:R-:W-:Y:S01]  /*e5b0*/  ULDC UR11, c[0x0][0x8d8] ;  /* 0x00023600000b7ab9 */ /* 0x000fe20000000800 */
[----:B------:R-:W-:Y:S01]  /*e5c0*/  MOV R2, R14 ;  /* 0x0000000e00027202 */ /* 0x000fe20000000f00 */
[----:B------:R-:W2:Y:S01]  /*e5d0*/  S2R R10, SR_CTAID.Y ;  /* 0x00000000000a7919 */ /* 0x000ea20000002600 */
[----:B------:R-:W-:Y:S02]  /*e5e0*/  ISETP.NE.AND.EX P1, PT, RZ, UR9, PT, P1 ;  /* 0x00000009ff007c0c */ /* 0x000fe4000bf25310 */
[----:B------:R-:W-:-:S11]  /*e5f0*/  MOV R3, R15 ;  /* 0x0000000f00037202 */ /* 0x000fd60000000f00 */
[----:B------:R-:W-:Y:S05]  /*e600*/  @!P1 BRA `(.L_x_225) ;  /* 0x0000000000289947 */ /* 0x000fea0003800000 */
[----:B------:R-:W-:Y:S02]  /*e610*/  ULDC UR10, c[0x0][0x8dc] ;  /* 0x00023700000a7ab9 */ /* 0x000fe40000000800 */
[----:B------:R-:W-:-:S05]  /*e620*/  IADD3 R7, P1, R14, UR10, RZ ;  /* 0x0000000a0e077c10 */ /* 0x000fca000ff3e0ff */
[----:B------:R-:W-:-:S04]  /*e630*/  IMAD.X R11, RZ, RZ, R15, P1 ;  /* 0x000000ffff0b7224 */ /* 0x000fc800008e060f */
[----:B------:R-:W-:-:S04]  /*e640*/  IMAD.WIDE.U32 R4, R11, UR8, RZ ;  /* 0x000000080b047c25 */ /* 0x000fc8000f8e00ff */
[----:B------:R-:W-:-:S04]  /*e650*/  IMAD.WIDE.U32 R4, P1, R7, UR9, R4 ;  /* 0x0000000907047c25 */ /* 0x000fc8000f820004 */
[----:B------:R-:W-:Y:S01]  /*e660*/  IMAD.WIDE.U32 R6, R7, UR8, RZ ;  /* 0x0000000807067c25 */ /* 0x000fe2000f8e00ff */
[----:B------:R-:W-:Y:S02]  /*e670*/  IADD3.X R3, RZ, RZ, RZ, P1, !PT ;  /* 0x000000ffff037210 */ /* 0x000fe40000ffe4ff */
[----:B------:R-:W-:Y:S02]  /*e680*/  MOV R2, R5 ;  /* 0x0000000500027202 */ /* 0x000fe40000000f00 */
[----:B------:R-:W-:-:S05]  /*e690*/  IADD3 RZ, P1, R7, R4, RZ ;  /* 0x0000000407ff7210 */ /* 0x000fca0007f3e0ff */
[----:B------:R-:W-:-:S08]  /*e6a0*/  IMAD.WIDE.U32.X R2, R11, UR9, R2, P1 ;  /* 0x000000090b027c25 */ /* 0x000fd000088e0402 */
.L_x_225:
[--C-:B------:R-:W-:Y:S01]  /*e6b0*/  SHF.R.U64 R11, R2, UR11, R3.reuse ;  /* 0x0000000b020b7c19 */ /* 0x100fe20008001203 */
[----:B------:R-:W-:Y:S01]  /*e6c0*/  ULDC.64 UR8, c[0x0][0x8c8] ;  /* 0x0002320000087ab9 */ /* 0x000fe20000000a00 */
[----:B------:R-:W-:Y:S01]  /*e6d0*/  SHF.R.U32.HI R2, RZ, UR11, R3 ;  /* 0x0000000bff027c19 */ /* 0x000fe20008011603 */
[----:B------:R-:W3:Y:S01]  /*e6e0*/  LDC R7, c[0x0][0x144] ;  /* 0x00005100ff077b82 */ /* 0x000ee20000000800 */
[----:B------:R-:W-:Y:S01]  /*e6f0*/  IADD3 R5, P1, RZ, -R11, RZ ;  /* 0x8000000bff057210 */ /* 0x000fe20007f3e0ff */
[----:B------:R-:W-:Y:S01]  /*e700*/  ULDC.64 UR12, c[0x0][0x8e8] ;  /* 0x00023a00000c7ab9 */ /* 0x000fe20000000a00 */
[----:B------:R-:W-:Y:S01]  /*e710*/  MOV R3, R15 ;  /* 0x0000000f00037202 */ /* 0x000fe20000000f00 */
[----:B------:R-:W-:Y:S01]  /*e720*/  ULDC UR10, c[0x0][0x8b0] ;  /* 0x00022c00000a7ab9 */ /* 0x000fe20000000800 */
[----:B-1----:R-:W-:Y:S01]  /*e730*/  I2FP.F32.U32 R6, R12 ;  /* 0x0000000c00067245 */ /* 0x002fe20000201000 */
[----:B------:R-:W-:Y:S01]  /*e740*/  IMAD.X R2, RZ, RZ, ~R2, P1 ;  /* 0x000000ffff027224 */ /* 0x000fe200008e0e02 */
[----:B------:R-:W-:Y:S01]  /*e750*/  ISETP.NE.U32.AND P1, PT, RZ, UR12, PT ;  /* 0x0000000cff007c0c */ /* 0x000fe2000bf25070 */
[----:B------:R-:W1:Y:S02]  /*e760*/  LDC R15, c[0x0][0x148] ;  /* 0x00005200ff0f7b82 */ /* 0x000e640000000800 */
[----:B------:R-:W-:Y:S01]  /*e770*/  IMAD R4, R2, UR8, RZ ;  /* 0x0000000802047c24 */ /* 0x000fe2000f8e02ff */
[----:B------:R-:W-:-:S02]  /*e780*/  MOV R2, R14 ;  /* 0x0000000e00027202 */ /* 0x000fc40000000f00 */
[----:B------:R-:W-:-:S03]  /*e790*/  ISETP.NE.AND.EX P1, PT, RZ, UR13, PT, P1 ;  /* 0x0000000dff007c0c */ /* 0x000fc6000bf25310 */
[----:B------:R-:W-:Y:S01]  /*e7a0*/  IMAD.WIDE.U32 R2, R5, UR8, R2 ;  /* 0x0000000805027c25 */ /* 0x000fe2000f8e0002 */
[----:B------:R-:W-:-:S03]  /*e7b0*/  ULDC UR8, c[0x0][0x150] ;  /* 0x0000540000087ab9 */ /* 0x000fc60000000800 */
[----:B------:R-:W-:Y:S01]  /*e7c0*/  FMUL R6, R6, UR8 ;  /* 0x0000000806067c20 */ /* 0x000fe20008400000 */
[----:B------:R-:W-:Y:S01]  /*e7d0*/  IMAD R5, R5, UR9, R4 ;  /* 0x0000000905057c24 */ /* 0x000fe2000f8e0204 */
[----:B------:R-:W-:Y:S01]  /*e7e0*/  ULDC UR8, c[0x0][0x8c0] ;  /* 0x0002300000087ab9 */ /* 0x000fe20000000800 */
[----:B------:R-:W-:Y:S02]  /*e7f0*/  ULDC UR9, c[0x0][0x154] ;  /* 0x0000550000097ab9 */ /* 0x000fe40000000800 */
[----:B------:R-:W-:Y:S01]  /*e800*/  IMAD.IADD R3, R3, 0x1, R5 ;  /* 0x0000000103037824 */ /* 0x000fe200078e0205 */
[----:B------:R-:W4:Y:S04]  /*e810*/  F2I.U32.TRUNC.NTZ R6, R6 ;  /* 0x0000000600067305 */ /* 0x000f28000020f000 */
[----:B------:R-:W-:-:S02]  /*e820*/  SHF.R.U64 R13, R2, UR8, R3 ;  /* 0x00000008020d7c19 */ /* 0x000fc40008001203 */
[----:B--2---:R-:W-:-:S05]  /*e830*/  I2FP.F32.U32 R2, R10 ;  /* 0x0000000a00027245 */ /* 0x004fca0000201000 */
[----:B------:R-:W-:Y:S01]  /*e840*/  FMUL R4, R2, UR9 ;  /* 0x0000000902047c20 */ /* 0x000fe20008400000 */
[----:B------:R-:W-:Y:S01]  /*e850*/  SHF.R.U32.HI R2, RZ, UR8, R3 ;  /* 0x00000008ff027c19 */ /* 0x000fe20008011603 */
[----:B------:R-:W-:Y:S02]  /*e860*/  ULDC UR8, c[0x0][0x900] ;  /* 0x0002400000087ab9 */ /* 0x000fe40000000800 */
[----:B------:R2:W1:Y:S01]  /*e870*/  F2I.U32.TRUNC.NTZ R18, R4 ;  /* 0x0000000400127305 */ /* 0x000462000020f000 */
[--C-:B------:R-:W-:Y:S02]  /*e880*/  SHF.R.U64 R16, R13, UR10, R2.reuse ;  /* 0x0000000a0d107c19 */ /* 0x100fe40008001202 */
[----:B------:R-:W-:Y:S02]  /*e890*/  SHF.R.U32.HI R3, RZ, UR10, R2 ;  /* 0x0000000aff037c19 */ /* 0x000fe40008011602 */
[----:B----4-:R-:W-:Y:S02]  /*e8a0*/  IADD3 R6, -R6, RZ, RZ ;  /* 0x000000ff06067210 */ /* 0x010fe40007ffe1ff */
[----:B------:R-:W-:-:S02]  /*e8b0*/  SHF.R.U64 R14, R16, UR8, R3 ;  /* 0x00000008100e7c19 */ /* 0x000fc40008001203 */
[----:B------:R-:W-:Y:S01]  /*e8c0*/  SHF.R.U32.HI R3, RZ, UR8, R3 ;  /* 0x00000008ff037c19 */ /* 0x000fe20008011603 */
[----:B---3--:R-:W-:Y:S01]  /*e8d0*/  IMAD R19, R7, R6, R12 ;  /* 0x0000000607137224 */ /* 0x008fe200078e020c */
[----:B------:R-:W-:Y:S01]  /*e8e0*/  MOV R2, R14 ;  /* 0x0000000e00027202 */ /* 0x000fe20000000f00 */
[----:B--2---:R-:W-:Y:S06]  /*e8f0*/  @!P1 BRA `(.L_x_226) ;  /* 0x0000000000289947 */ /* 0x004fec0003800000 */
        /* <DEDUP_REMOVED lines=10> */
.L_x_226:
[----:B------:R-:W2:Y:S01]  /*e9a0*/  LDC R4, c[0x0][0x904] ;  /* 0x00024100ff047b82 */ /* 0x000ea20000000800 */
[----:B------:R-:W-:Y:S01]  /*e9b0*/  ULDC UR8, c[0x0][0x8f0] ;  /* 0x00023c0000087ab9 */ /* 0x000fe20000000800 */
[----:B-1----:R-:W-:Y:S01]  /*e9c0*/  IMAD.MOV R18, RZ, RZ, -R18 ;  /* 0x000000ffff127224 */ /* 0x002fe200078e0a12 */
[----:B------:R-:W-:Y:S01]  /*e9d0*/  SHF.R.U64 R3, R2, UR8, R3 ;  /* 0x0000000802037c19 */ /* 0x000fe20008001203 */
[----:B------:R-:W-:Y:S01]  /*e9e0*/  ULDC UR8, c[0x0][0x8e0] ;  /* 0x0002380000087ab9 */ /* 0x000fe20000000800 */
[----:B------:R-:W-:Y:S01]  /*e9f0*/  LOP3.LUT R2, R16, UR7, RZ, 0xc0, !PT ;  /* 0x0000000710027c12 */ /* 0x000fe2000f8ec0ff */
[----:B------:R-:W-:Y:S01]  /*ea00*/  ULDC UR9, c[0x0][0x8b8] ;  /* 0x00022e0000097ab9 */ /* 0x000fe20000000800 */
[----:B------:R-:W-:-:S03]  /*ea10*/  IADD3 R5, -R3, RZ, RZ ;  /* 0x000000ff03057210 */ /* 0x000fc60007ffe1ff */
[----:B------:R-:W-:Y:S01]  /*ea20*/  IMAD R2, R3, UR5, R2 ;  /* 0x0000000503027c24 */ /* 0x000fe2000f8e0202 */
[----:B------:R-:W-:Y:S01]  /*ea30*/  LOP3.LUT R3, R13, UR4, RZ, 0xc0, !PT ;  /* 0x000000040d037c12 */ /* 0x000fe2000f8ec0ff */
[----:B------:R-:W-:Y:S01]  /*ea40*/  IMAD R14, R5, UR8, R14 ;  /* 0x00000008050e7c24 */ /* 0x000fe2000f8e020e */
[----:B------:R-:W-:-:S03]  /*ea50*/  ULDC UR8, c[0x0][0x8a8] ;  /* 0x00022a0000087ab9 */ /* 0x000fc60000000800 */
[----:B------:R-:W-:Y:S01]  /*ea60*/  IMAD R3, R14, UR8, R3 ;  /* 0x000000080e037c24 */ /* 0x000fe2000f8e0203 */
[----:B--2---:R-:W-:Y:S01]  /*ea70*/  ISETP.NE.AND P1, PT, R4, 0x1, PT ;  /* 0x000000010400780c */ /* 0x004fe20003f25270 */
[----:B------:R-:W-:-:S12]  /*ea80*/  IMAD.MOV.U32 R4, RZ, RZ, R11 ;  /* 0x000000ffff047224 */ /* 0x000fd800078e000b */
[----:B------:R-:W-:-:S04]  /*ea90*/  @P1 IMAD R19, R15, R18, R10 ;  /* 0x000000120f131224 */ /* 0x000fc800078e020a */
[----:B------:R-:W-:Y:S01]  /*eaa0*/  IMAD R6, R2, UR9, R19 ;  /* 0x0000000902067c24 */ /* 0x000fe2000f8e0213 */
[----:B------:R-:W-:-:S04]  /*eab0*/  MOV R2, 0x1 ;  /* 0x0000000100027802 */ /* 0x000fc80000000f00 */
[----:B------:R-:W-:Y:S02]  /*eac0*/  SEL R5, R3, R6, !P1 ;  /* 0x0000000603057207 */ /* 0x000fe40004800000 */
[----:B------:R-:W-:-:S07]  /*ead0*/  SEL R6, R6, R3, !P1 ;  /* 0x0000000306067207 */ /* 0x000fce0004800000 */
.L_x_224:
[----:B------:R-:W-:Y:S05]  /*eae0*/  BSYNC B1 ;  /* 0x0000000000017941 */ /* 0x000fea0003800000 */
.L_x_223:
[----:B------:R-:W-:-:S13]  /*eaf0*/  LOP3.LUT P1, RZ, R2, 0xff, RZ, 0xc0, !PT ;  /* 0x000000ff02ff7812 */ /* 0x000fda000782c0ff */
[----:B------:R-:W-:Y:S05]  /*eb00*/  @P1 BRA `(.L_x_227) ;  /* 0xfffffff400201947 */ /* 0x000fea000383ffff */
[----:B------:R-:W-:Y:S05]  /*eb10*/  BSYNC B0 ;  /* 0x0000000000007941 */ /* 0x000fea0003800000 */
.L_x_215:
[----:B------:R-:W-:-:S03]  /*eb20*/  UMOV UR8, 0xffffffff ;  /* 0xffffffff00087882 */ /* 0x000fc60000000000 */
[----:B------:R-:W-:Y:S05]  /*eb30*/  BRA.DIV UR8, `(.L_x_228) ;  /* 0x0000000e08647947 */ /* 0x000fea000b800000 */
[----:B------:R-:W-:-:S13]  /*eb40*/  ELECT P6, URZ, PT ;  /* 0x00000000003f782f */ /* 0x000fda00038c0000 */
.L_x_265:
[----:B------:R-:W-:Y:S04]  /*eb50*/  BSSY B0, `(.L_x_229) ;  /* 0x0000050000007945 */ /* 0x000fe80003800000 */
[----:B------:R-:W-:Y:S05]  /*eb60*/  @!P6 BRA `(.L_x_230) ;  /* 0x000000040038e947 */ /* 0x000fea0003800000 */
[----:B------:R-:W-:-:S04]  /*eb70*/  ULOP3.LUT UR8, UR40, 0x2, URZ, 0xfc, !UPT ;  /* 0x0000000228087892 */ /* 0x000fc8000f8efc3f */
[----:B------:R-:W-:-:S06]  /*eb80*/  UISETP.NE.AND UP0, UPT, UR8, 0x3, UPT ;  /* 0x000000030800788c */ /* 0x000fcc000bf05270 */
[----:B------:R-:W-:-:S13]  /*eb90*/  PLOP3.LUT P0, PT, PT, PT, UP0, 0x80, 0x0 ;  /* 0x000000000000781c */ /* 0x000fda0003f0f008 */
[----:B------:R-:W-:Y:S05]  /*eba0*/  @!P0 BRA `(.L_x_231) ;  /* 0x0000000000048947 */ /* 0x000fea0003800000 */
[----:B------:R-:W-:Y:S01]  /*ebb0*/  BPT.TRAP 0x1 ;  /* 0x000000040000795c */ /* 0x000fe20000300000 */
.L_x_231:
[----:B------:R-:W1:Y:S01]  /*ebc0*/  S2R R3, SR_CgaCtaId ;  /* 0x0000000000037919 */ /* 0x000e620000008800 */
[----:B------:R-:W-:-:S04]  /*ebd0*/  MOV R2, 0x400 ;  /* 0x0000040000027802 */ /* 0x000fc80000000f00 */
[----:B-1----:R-:W-:Y:S02]  /*ebe0*/  LEA R3, R3, R2, 0x18 ;  /* 0x0000000203037211 */ /* 0x002fe400078ec0ff */
[----:B------:R-:W-:Y:S02]  /*ebf0*/  SHF.L.U32 R2, R8, 0x1f, RZ ;  /* 0x0000001f08027819 */ /* 0x000fe400000006ff */
[----:B------:R-:W-:-:S04]  /*ec00*/  IADD3 R3, R3, 0x40, RZ ;  /* 0x0000004003037810 */ /* 0x000fc80007ffe0ff */
[C---:B------:R-:W-:Y:S01]  /*ec10*/  LEA R7, R0.reuse, R3, 0x3 ;  /* 0x0000000300077211 */ /* 0x040fe200078e18ff */
[----:B------:R-:W-:-:S03]  /*ec20*/  VIADD R0, R0, 0x1 ;  /* 0x0000000100007836 */ /* 0x000fc60000000000 */
[----:B------:R-:W1:Y:S02]  /*ec30*/  SYNCS.PHASECHK.TRANS64.TRYWAIT P0, [R7+URZ], R2 ;  /* 0x00000002070075a7 */ /* 0x000e64000800017f */
[----:B------:R-:W-:-:S04]  /*ec40*/  ISETP.NE.AND P1, PT, R0, 0x8, PT ;  /* 0x000000080000780c */ /* 0x000fc80003f25270 */
[----:B------:R-:W-:Y:S02]  /*ec50*/  SEL R5, RZ, 0x1, P1 ;  /* 0x00000001ff057807 */ /* 0x000fe40000800000 */
[----:B------:R-:W-:Y:S02]  /*ec60*/  SEL R0, R0, RZ, P1 ;  /* 0x000000ff00007207 */ /* 0x000fe40000800000 */
[----:B------:R-:W-:Y:S02]  /*ec70*/  LOP3.LUT R5, R8, R5, RZ, 0x3c, !PT ;  /* 0x0000000508057212 */ /* 0x000fe400078e3cff */
[----:B------:R-:W-:Y:S02]  /*ec80*/  LEA R9, R0, R3, 0x3 ;  /* 0x0000000300097211 */ /* 0x000fe400078e18ff */
[----:B------:R-:W-:Y:S01]  /*ec90*/  SHF.L.U32 R4, R5, 0x1f, RZ ;  /* 0x0000001f05047819 */ /* 0x000fe200000006ff */
[----:B-1----:R-:W-:Y:S06]  /*eca0*/  @!P0 BRA `(.L_x_232) ;  /* 0x0000000c00288947 */ /* 0x002fec0003800000 */
.L_x_266:
[----:B------:R-:W2:Y:S01]  /*ecb0*/  SYNCS.PHASECHK.TRANS64.TRYWAIT P0, [R9+URZ], R4 ;  /* 0x00000004090075a7 */ /* 0x000ea2000800017f */
[----:B------:R-:W-:-:S04]  /*ecc0*/  IADD3 R0, R0, 0x1, RZ ;  /* 0x0000000100007810 */ /* 0x000fc80007ffe0ff */
[----:B------:R-:W-:-:S04]  /*ecd0*/  ISETP.NE.AND P1, PT, R0, 0x8, PT ;  /* 0x000000080000780c */ /* 0x000fc80003f25270 */
[----:B-1----:R-:W-:Y:S02]  /*ece0*/  SEL R2, RZ, 0x1, P1 ;  /* 0x00000001ff027807 */ /* 0x002fe40000800000 */
[----:B------:R-:W-:Y:S02]  /*ecf0*/  SEL R0, R0, RZ, P1 ;  /* 0x000000ff00007207 */ /* 0x000fe40000800000 */
[----:B------:R-:W-:-:S03]  /*ed00*/  LOP3.LUT R7, R5, R2, RZ, 0x3c, !PT ;  /* 0x0000000205077212 */ /* 0x000fc600078e3cff */
[----:B------:R-:W-:Y:S01]  /*ed10*/  IMAD R6, R0, 0x8, R3 ;  /* 0x0000000800067824 */ /* 0x000fe200078e0203 */
[----:B------:R-:W-:Y:S01]  /*ed20*/  SHF.L.U32 R5, R7, 0x1f, RZ ;  /* 0x0000001f07057819 */ /* 0x000fe200000006ff */
[----:B--2---:R-:W-:Y:S06]  /*ed30*/  @!P0 BRA `(.L_x_233) ;  /* 0x0000000c00188947 */ /* 0x004fec0003800000 */
.L_x_267:
[----:B------:R-:W2:Y:S01]  /*ed40*/  SYNCS.PHASECHK.TRANS64.TRYWAIT P0, [R6+URZ], R5 ;  /* 0x00000005060075a7 */ /* 0x000ea2000800017f */
[----:B------:R-:W-:-:S04]  /*ed50*/  IADD3 R0, R0, 0x1, RZ ;  /* 0x0000000100007810 */ /* 0x000fc80007ffe0ff */
[----:B------:R-:W-:-:S04]  /*ed60*/  ISETP.NE.AND P1, PT, R0, 0x8, PT ;  /* 0x000000080000780c */ /* 0x000fc80003f25270 */
[----:B------:R-:W-:Y:S02]  /*ed70*/  SEL R2, RZ, 0x1, P1 ;  /* 0x00000001ff027807 */ /* 0x000fe40000800000 */
[----:B------:R-:W-:Y:S02]  /*ed80*/  SEL R0, R0, RZ, P1 ;  /* 0x000000ff00007207 */ /* 0x000fe40000800000 */
[----:B------:R-:W-:Y:S02]  /*ed90*/  LOP3.LUT R7, R7, R2, RZ, 0x3c, !PT ;  /* 0x0000000207077212 */ /* 0x000fe400078e3cff */
[----:B-1----:R-:W-:Y:S02]  /*eda0*/  LEA R9, R0, R3, 0x3 ;  /* 0x0000000300097211 */ /* 0x002fe400078e18ff */
[----:B------:R-:W-:Y:S01]  /*edb0*/  SHF.L.U32 R4, R7, 0x1f, RZ ;  /* 0x0000001f07047819 */ /* 0x000fe200000006ff */
[----:B--2---:R-:W-:Y:S06]  /*edc0*/  @!P0 BRA `(.L_x_234) ;  /* 0x0000000c00088947 */ /* 0x004fec0003800000 */
.L_x_268:
[----:B------:R-:W2:Y:S01]  /*edd0*/  SYNCS.PHASECHK.TRANS64.TRYWAIT P0, [R9+URZ], R4 ;  /* 0x00000004090075a7 */ /* 0x000ea2000800017f */
[----:B------:R-:W-:-:S05]  /*ede0*/  VIADD R0, R0, 0x1 ;  /* 0x0000000100007836 */ /* 0x000fca0000000000 */
[----:B------:R-:W-:-:S04]  /*edf0*/  ISETP.NE.AND P1, PT, R0, 0x8, PT ;  /* 0x000000080000780c */ /* 0x000fc80003f25270 */
[----:B------:R-:W-:Y:S02]  /*ee00*/  SEL R2, RZ, 0x1, P1 ;  /* 0x00000001ff027807 */ /* 0x000fe40000800000 */
[----:B------:R-:W-:Y:S02]  /*ee10*/  SEL R0, R0, RZ, P1 ;  /* 0x000000ff00007207 */ /* 0x000fe40000800000 */
[----:B------:R-:W-:Y:S02]  /*ee20*/  LOP3.LUT R7, R7, R2, RZ, 0x3c, !PT ;  /* 0x0000000207077212 */ /* 0x000fe400078e3cff */
[----:B-1----:R-:W-:Y:S02]  /*ee30*/  LEA R6, R0, R3, 0x3 ;  /* 0x0000000300067211 */ /* 0x002fe400078e18ff */
[----:B------:R-:W-:Y:S01]  /*ee40*/  SHF.L.U32 R5, R7, 0x1f, RZ ;  /* 0x0000001f07057819 */ /* 0x000fe200000006ff */
[----:B--2---:R-:W-:Y:S06]  /*ee50*/  @!P0 BRA `(.L_x_235) ;  /* 0x0000000800f88947 */ /* 0x004fec0003800000 */
.L_x_269:
[----:B------:R-:W2:Y:S01]  /*ee60*/  SYNCS.PHASECHK.TRANS64.TRYWAIT P0, [R6+URZ], R5 ;  /* 0x00000005060075a7 */ /* 0x000ea2000800017f */
[----:B------:R-:W-:-:S04]  /*ee70*/  IADD3 R0, R0, 0x1, RZ ;  /* 0x0000000100007810 */ /* 0x000fc80007ffe0ff */
[----:B------:R-:W-:-:S04]  /*ee80*/  ISETP.NE.AND P1, PT, R0, 0x8, PT ;  /* 0x000000080000780c */ /* 0x000fc80003f25270 */
[----:B------:R-:W-:Y:S02]  /*ee90*/  SEL R2, RZ, 0x1, P1 ;  /* 0x00000001ff027807 */ /* 0x000fe40000800000 */
[----:B------:R-:W-:Y:S02]  /*eea0*/  SEL R0, R0, RZ, P1 ;  /* 0x000000ff00007207 */ /* 0x000fe40000800000 */
[----:B------:R-:W-:-:S03]  /*eeb0*/  LOP3.LUT R7, R7, R2, RZ, 0x3c, !PT ;  /* 0x0000000207077212 */ /* 0x000fc600078e3cff */
[----:B-1----:R-:W-:Y:S01]  /*eec0*/  IMAD R9, R0, 0x8, R3 ;  /* 0x0000000800097824 */ /* 0x002fe200078e0203 */
[----:B------:R-:W-:Y:S01]  /*eed0*/  SHF.L.U32 R4, R7, 0x1f, RZ ;  /* 0x0000001f07047819 */ /* 0x000fe200000006ff */
[----:B--2---:R-:W-:Y:S06]  /*eee0*/  @!P0 BRA `(.L_x_236) ;  /* 0x0000000800e88947 */ /* 0x004fec0003800000 */
.L_x_270:
        /* <DEDUP_REMOVED lines=9> */
.L_x_271:
[----:B------:R-:W2:Y:S01]  /*ef80*/  SYNCS.PHASECHK.TRANS64.TRYWAIT P0, [R6+URZ], R5 ;  /* 0x00000005060075a7 */ /* 0x000ea2000800017f */
[----:B------:R-:W-:-:S05]  /*ef90*/  VIADD R0, R0, 0x1 ;  /* 0x0000000100007836 */ /* 0x000fca0000000000 */
[----:B------:R-:W-:-:S04]  /*efa0*/  ISETP.NE.AND P1, PT, R0, 0x8, PT ;  /* 0x000000080000780c */ /* 0x000fc80003f25270 */
[----:B------:R-:W-:Y:S02]  /*efb0*/  SEL R2, RZ, 0x1, P1 ;  /* 0x00000001ff027807 */ /* 0x000fe40000800000 */
[----:B------:R-:W-:Y:S02]  /*efc0*/  SEL R0, R0, RZ, P1 ;  /* 0x000000ff00007207 */ /* 0x000fe40000800000 */
[----:B------:R-:W-:Y:S01]  /*efd0*/  LOP3.LUT R2, R7, R2, RZ, 0x3c, !PT ;  /* 0x0000000207027212 */ /* 0x000fe200078e3cff */
[----:B--2---:R-:W-:Y:S06]  /*efe0*/  @!P0 BRA `(.L_x_238) ;  /* 0x0000000800d08947 */ /* 0x004fec0003800000 */
.L_x_272:
[----:B------:R-:W-:Y:S02]  /*eff0*/  LEA R3, R0, R3, 0x3 ;  /* 0x0000000300037211 */ /* 0x000fe400078e18ff */
[----:B------:R-:W-:-:S07]  /*f000*/  SHF.L.U32 R0, R2, 0x1f, RZ ;  /* 0x0000001f02007819 */ /* 0x000fce00000006ff */
.L_x_239:
[----:B---3--:R3:W4:Y:S02]  /*f010*/  SYNCS.PHASECHK.TRANS64.TRYWAIT P0, [R3+URZ], R0 ;  /* 0x00000000030075a7 */ /* 0x008724000800017f */
[----:B----4-:R-:W-:Y:S05]  /*f020*/  @!P0 NANOSLEEP.SYNCS 0x989680 ;  /* 0x009896800000895d */ /* 0x010fea0003900000 */
[----:B------:R-:W4:Y:S02]  /*f030*/  @!P0 SYNCS.PHASECHK.TRANS64 P0, [R3+URZ], R0 ;  /* 0x00000000030085a7 */ /* 0x000f24000800007f */
[----:B----4-:R-:W-:Y:S05]  /*f040*/  @!P0 BRA `(.L_x_239) ;  /* 0xfffffffc00f08947 */ /* 0x010fea000383ffff */
.L_x_230:
[----:B------:R-:W-:Y:S05]  /*f050*/  BSYNC B0 ;  /* 0x0000000000007941 */ /* 0x000fea0003800000 */
.L_x_229:
[----:B------:R-:W-:Y:S05]  /*f060*/  EXIT ;  /* 0x000000000000794d */ /* 0x000fea0003800000 */
.L_x_21:
[----:B---3--:R-:W-:-:S04]  /*f070*/  MOV R3, UR4 ;  /* 0x0000000400037c02 */ /* 0x008fc80008000f00 */
[----:B------:R3:W4:Y:S03]  /*f080*/  SYNCS.PHASECHK.TRANS64.TRYWAIT P0, [R3+URZ], R0 ;  /* 0x00000000030075a7 */ /* 0x000726000800017f */
[----:B----4-:R-:W-:Y:S05]  /*f090*/  @!P0 NANOSLEEP.SYNCS 0x989680 ;  /* 0x009896800000895d */ /* 0x010fea0003900000 */
[----:B------:R-:W4:Y:S02]  /*f0a0*/  @!P0 SYNCS.PHASECHK.TRANS64 P0, [R3+URZ], R0 ;  /* 0x00000000030085a7 */ /* 0x000f24000800007f */
[----:B----4-:R-:W-:Y:S05]  /*f0b0*/  @!P0 BRA `(.L_x_21) ;  /* 0xfffffffc00ec8947 */ /* 0x010fea000383ffff */
[----:B------:R-:W-:Y:S05]  /*f0c0*/  BRA `(.L_x_20) ;  /* 0xffffff30006c7947 */ /* 0x000fea000383ffff */
.L_x_27:
[----:B---3--:R-:W-:-:S04]  /*f0d0*/  IMAD.U32 R4, RZ, RZ, UR6 ;  /* 0x00000006ff047e24 */ /* 0x008fc8000f8e00ff */
[----:B------:R3:W4:Y:S03]  /*f0e0*/  SYNCS.PHASECHK.TRANS64.TRYWAIT P0, [R4+URZ], R3 ;  /* 0x00000003040075a7 */ /* 0x000726000800017f */
[----:B----4-:R-:W-:Y:S05]  /*f0f0*/  @!P0 NANOSLEEP.SYNCS 0x989680 ;  /* 0x009896800000895d */ /* 0x010fea0003900000 */
[----:B------:R-:W4:Y:S02]  /*f100*/  @!P0 SYNCS.PHASECHK.TRANS64 P0, [R4+URZ], R3 ;  /* 0x00000003040085a7 */ /* 0x000f24000800007f */
[----:B----4-:R-:W-:Y:S05]  /*f110*/  @!P0 BRA `(.L_x_27) ;  /* 0xfffffffc00ec8947 */ /* 0x010fea000383ffff */
[----:B------:R-:W-:Y:S05]  /*f120*/  BRA `(.L_x_26) ;  /* 0xffffff4400687947 */ /* 0x000fea000383ffff */
.L_x_52:
[----:B--2---:R2:W3:Y:S02]  /*f130*/  SYNCS.PHASECHK.TRANS64.TRYWAIT P0, [R25+URZ+0x80], R4 ;  /* 0x00008004190075a7 */ /* 0x0044e4000800017f */
[----:B---3--:R-:W-:Y:S05]  /*f140*/  @!P0 NANOSLEEP.SYNCS 0x989680 ;  /* 0x009896800000895d */ /* 0x008fea0003900000 */
[----:B------:R-:W3:Y:S02]  /*f150*/  @!P0 SYNCS.PHASECHK.TRANS64 P0, [R25+URZ+0x80], R4 ;  /* 0x00008004190085a7 */ /* 0x000ee4000800007f */
[----:B---3--:R-:W-:Y:S05]  /*f160*/  @!P0 BRA `(.L_x_52) ;  /* 0xfffffffc00f08947 */ /* 0x008fea000383ffff */
[----:B------:R-:W-:Y:S05]  /*f170*/  BRA `(.L_x_240) ;  /* 0xffffff7400207947 */ /* 0x000fea000383ffff */
.L_x_63:
[----:B-1----:R1:W2:Y:S02]  /*f180*/  SYNCS.PHASECHK.TRANS64.TRYWAIT P2, [R20+URZ+0x80], R15 ;  /* 0x0000800f140075a7 */ /* 0x0022a4000804017f */
[----:B--2---:R-:W-:Y:S05]  /*f190*/  @!P2 NANOSLEEP.SYNCS 0x989680 ;  /* 0x009896800000a95d */ /* 0x004fea0003900000 */
[----:B------:R-:W2:Y:S02]  /*f1a0*/  @!P2 SYNCS.PHASECHK.TRANS64 P2, [R20+URZ+0x80], R15 ;  /* 0x0000800f1400a5a7 */ /* 0x000ea4000804007f */
[----:B--2---:R-:W-:Y:S05]  /*f1b0*/  @!P2 BRA `(.L_x_63) ;  /* 0xfffffffc00f0a947 */ /* 0x004fea000383ffff */
[----:B------:R-:W-:Y:S05]  /*f1c0*/  BRA `(.L_x_241) ;  /* 0xffffff7c00dc7947 */ /* 0x000fea000383ffff */
.L_x_74:
[----:B-1----:R1:W2:Y:S02]  /*f1d0*/  SYNCS.PHASECHK.TRANS64.TRYWAIT P2, [R14+URZ+0x80], R15 ;  /* 0x0000800f0e0075a7 */ /* 0x0022a4000804017f */
[----:B--2---:R-:W-:Y:S05]  /*f1e0*/  @!P2 NANOSLEEP.SYNCS 0x989680 ;  /* 0x009896800000a95d */ /* 0x004fea0003900000 */
[----:B------:R-:W2:Y:S02]  /*f1f0*/  @!P2 SYNCS.PHASECHK.TRANS64 P2, [R14+URZ+0x80], R15 ;  /* 0x0000800f0e00a5a7 */ /* 0x000ea4000804007f */
[----:B--2---:R-:W-:Y:S05]  /*f200*/  @!P2 BRA `(.L_x_74) ;  /* 0xfffffffc00f0a947 */ /* 0x004fea000383ffff */
[----:B------:R-:W-:Y:S05]  /*f210*/  BRA `(.L_x_242) ;  /* 0xffffff8800247947 */ /* 0x000fea000383ffff */
.L_x_85:
[----:B--2---:R2:W4:Y:S02]  /*f220*/  SYNCS.PHASECHK.TRANS64.TRYWAIT P2, [R18+URZ+0x80], R19 ;  /* 0x00008013120075a7 */ /* 0x004524000804017f */
[----:B----4-:R-:W-:Y:S05]  /*f230*/  @!P2 NANOSLEEP.SYNCS 0x989680 ;  /* 0x009896800000a95d */ /* 0x010fea0003900000 */
[----:B------:R-:W4:Y:S02]  /*f240*/  @!P2 SYNCS.PHASECHK.TRANS64 P2, [R18+URZ+0x80], R19 ;  /* 0x000080131200a5a7 */ /* 0x000f24000804007f */
[----:B----4-:R-:W-:Y:S05]  /*f250*/  @!P2 BRA `(.L_x_85) ;  /* 0xfffffffc00f0a947 */ /* 0x010fea000383ffff */
[----:B------:R-:W-:Y:S05]  /*f260*/  BRA `(.L_x_243) ;  /* 0xffffff9000647947 */ /* 0x000fea000383ffff */
.L_x_96:
[----:B--2---:R2:W3:Y:S02]  /*f270*/  SYNCS.PHASECHK.TRANS64.TRYWAIT P2, [R17+URZ+0x80], R18 ;  /* 0x00008012110075a7 */ /* 0x0044e4000804017f */
[----:B---3--:R-:W-:Y:S05]  /*f280*/  @!P2 NANOSLEEP.SYNCS 0x989680 ;  /* 0x009896800000a95d */ /* 0x008fea0003900000 */
[----:B------:R-:W3:Y:S02]  /*f290*/  @!P2 SYNCS.PHASECHK.TRANS64 P2, [R17+URZ+0x80], R18 ;  /* 0x000080121100a5a7 */ /* 0x000ee4000804007f */
[----:B---3--:R-:W-:Y:S05]  /*f2a0*/  @!P2 BRA `(.L_x_96) ;  /* 0xfffffffc00f0a947 */ /* 0x008fea000383ffff */
[----:B------:R-:W-:Y:S05]  /*f2b0*/  BRA `(.L_x_244) ;  /* 0xffffff9800f07947 */ /* 0x000fea000383ffff */
.L_x_107:
[----:B--2---:R2:W3:Y:S02]  /*f2c0*/  SYNCS.PHASECHK.TRANS64.TRYWAIT P2, [R17+URZ+0x80], R18 ;  /* 0x00008012110075a7 */ /* 0x0044e4000804017f */
[----:B---3--:R-:W-:Y:S05]  /*f2d0*/  @!P2 NANOSLEEP.SYNCS 0x989680 ;  /* 0x009896800000a95d */ /* 0x008fea0003900000 */
[----:B------:R-:W3:Y:S02]  /*f2e0*/  @!P2 SYNCS.PHASECHK.TRANS64 P2, [R17+URZ+0x80], R18 ;  /* 0x000080121100a5a7 */ /* 0x000ee4000804007f */
[----:B---3--:R-:W-:Y:S05]  /*f2f0*/  @!P2 BRA `(.L_x_107) ;  /* 0xfffffffc00f0a947 */ /* 0x008fea000383ffff */
[----:B------:R-:W-:Y:S05]  /*f300*/  BRA `(.L_x_245) ;  /* 0xffffffa400487947 */ /* 0x000fea000383ffff */
.L_x_118:
[----:B--2---:R2:W3:Y:S02]  /*f310*/  SYNCS.PHASECHK.TRANS64.TRYWAIT P2, [R17+URZ+0x80], R18 ;  /* 0x00008012110075a7 */ /* 0x0044e4000804017f */
[----:B---3--:R-:W-:Y:S05]  /*f320*/  @!P2 NANOSLEEP.SYNCS 0x989680 ;  /* 0x009896800000a95d */ /* 0x008fea0003900000 */
[----:B------:R-:W3:Y:S02]  /*f330*/  @!P2 SYNCS.PHASECHK.TRANS64 P2, [R17+URZ+0x80], R18 ;  /* 0x000080121100a5a7 */ /* 0x000ee4000804007f */
[----:B---3--:R-:W-:Y:S05]  /*f340*/  @!P2 BRA `(.L_x_118) ;  /* 0xfffffffc00f0a947 */ /* 0x008fea000383ffff */
[----:B------:R-:W-:Y:S05]  /*f350*/  BRA `(.L_x_246) ;  /* 0xffffffac00e07947 */ /* 0x000fea000383ffff */
.L_x_129:
[----:B--2---:R2:W3:Y:S02]  /*f360*/  SYNCS.PHASECHK.TRANS64.TRYWAIT P1, [R18+URZ+0x80], R3 ;  /* 0x00008003120075a7 */ /* 0x0044e4000802017f */
[----:B---3--:R-:W-:Y:S05]  /*f370*/  @!P1 NANOSLEEP.SYNCS 0x989680 ;  /* 0x009896800000995d */ /* 0x008fea0003900000 */
[----:B------:R-:W3:Y:S02]  /*f380*/  @!P1 SYNCS.PHASECHK.TRANS64 P1, [R18+URZ+0x80], R3 ;  /* 0x00008003120095a7 */ /* 0x000ee4000802007f */
[----:B---3--:R-:W-:Y:S05]  /*f390*/  @!P1 BRA `(.L_x_129) ;  /* 0xfffffffc00f09947 */ /* 0x008fea000383ffff */
[----:B------:R-:W-:Y:S05]  /*f3a0*/  BRA `(.L_x_247) ;  /* 0xffffffb800387947 */ /* 0x000fea000383ffff */
.L_x_145:
[----:B-1----:R-:W-:-:S04]  /*f3b0*/  MOV R3, UR4 ;  /* 0x0000000400037c02 */ /* 0x002fc80008000f00 */
[----:B------:R1:W2:Y:S03]  /*f3c0*/  SYNCS.PHASECHK.TRANS64.TRYWAIT P0, [R3+URZ+0xc8], R0 ;  /* 0x0000c800030075a7 */ /* 0x0002a6000800017f */
[----:B--2---:R-:W-:Y:S05]  /*f3d0*/  @!P0 NANOSLEEP.SYNCS 0x989680 ;  /* 0x009896800000895d */ /* 0x004fea0003900000 */
[----:B------:R-:W2:Y:S02]  /*f3e0*/  @!P0 SYNCS.PHASECHK.TRANS64 P0, [R3+URZ+0xc8], R0 ;  /* 0x0000c800030085a7 */ /* 0x000ea4000800007f */
[----:B--2---:R-:W-:Y:S05]  /*f3f0*/  @!P0 BRA `(.L_x_145) ;  /* 0xfffffffc00ec8947 */ /* 0x004fea000383ffff */
[----:B------:R-:W-:Y:S05]  /*f400*/  BRA `(.L_x_144) ;  /* 0xffffffd000547947 */ /* 0x000fea000383ffff */
.L_x_154:
[----:B-1----:R-:W-:-:S04]  /*f410*/  MOV R3, UR13 ;  /* 0x0000000d00037c02 */ /* 0x002fc80008000f00 */
[----:B------:R1:W2:Y:S03]  /*f420*/  SYNCS.PHASECHK.TRANS64.TRYWAIT P2, [R3+URZ+0xa0], R2 ;  /* 0x0000a002030075a7 */ /* 0x0002a6000804017f */
[----:B--2---:R-:W-:Y:S05]  /*f430*/  @!P2 NANOSLEEP.SYNCS 0x989680 ;  /* 0x009896800000a95d */ /* 0x004fea0003900000 */
[----:B------:R-:W2:Y:S02]  /*f440*/  @!P2 SYNCS.PHASECHK.TRANS64 P2, [R3+URZ+0xa0], R2 ;  /* 0x0000a0020300a5a7 */ /* 0x000ea4000804007f */
[----:B--2---:R-:W-:Y:S05]  /*f450*/  @!P2 BRA `(.L_x_154) ;  /* 0xfffffffc00eca947 */ /* 0x004fea000383ffff */
[----:B------:R-:W-:Y:S05]  /*f460*/  BRA `(.L_x_248) ;  /* 0xffffffd400487947 */ /* 0x000fea000383ffff */
.L_x_160:
[----:B-12---:R-:W-:-:S04]  /*f470*/  IMAD.U32 R3, RZ, RZ, UR13 ;  /* 0x0000000dff037e24 */ /* 0x006fc8000f8e00ff */
[----:B------:R1:W2:Y:S03]  /*f480*/  SYNCS.PHASECHK.TRANS64.TRYWAIT P2, [R3+URZ+0xa8], R2 ;  /* 0x0000a802030075a7 */ /* 0x0002a6000804017f */
[----:B--2---:R-:W-:Y:S05]  /*f490*/  @!P2 NANOSLEEP.SYNCS 0x989680 ;  /* 0x009896800000a95d */ /* 0x004fea0003900000 */
[----:B------:R-:W2:Y:S02]  /*f4a0*/  @!P2 SYNCS.PHASECHK.TRANS64 P2, [R3+URZ+0xa8], R2 ;  /* 0x0000a8020300a5a7 */ /* 0x000ea4000804007f */
[----:B--2---:R-:W-:Y:S05]  /*f4b0*/  @!P2 BRA `(.L_x_160) ;  /* 0xfffffffc00eca947 */ /* 0x004fea000383ffff */
[----:B------:R-:W-:Y:S05]  /*f4c0*/  BRA `(.L_x_249) ;  /* 0xffffffd400907947 */ /* 0x000fea000383ffff */
.L_x_166:
[----:B-123--:R-:W-:-:S04]  /*f4d0*/  MOV R3, UR13 ;  /* 0x0000000d00037c02 */ /* 0x00efc80008000f00 */
[----:B------:R1:W2:Y:S03]  /*f4e0*/  SYNCS.PHASECHK.TRANS64.TRYWAIT P2, [R3+URZ+0xb0], R2 ;  /* 0x0000b002030075a7 */ /* 0x0002a6000804017f */
[----:B--2---:R-:W-:Y:S05]  /*f4f0*/  @!P2 NANOSLEEP.SYNCS 0x989680 ;  /* 0x009896800000a95d */ /* 0x004fea0003900000 */
[----:B------:R-:W2:Y:S02]  /*f500*/  @!P2 SYNCS.PHASECHK.TRANS64 P2, [R3+URZ+0xb0], R2 ;  /* 0x0000b0020300a5a7 */ /* 0x000ea4000804007f */
[----:B--2---:R-:W-:Y:S05]  /*f510*/  @!P2 BRA `(.L_x_166) ;  /* 0xfffffffc00eca947 */ /* 0x004fea000383ffff */
[----:B------:R-:W-:Y:S05]  /*f520*/  BRA `(.L_x_250) ;  /* 0xffffffd400e47947 */ /* 0x000fea000383ffff */
.L_x_172:
[----:B-1234-:R-:W-:-:S04]  /*f530*/  MOV R3, UR13 ;  /* 0x0000000d00037c02 */ /* 0x01efc80008000f00 */
[----:B------:R1:W2:Y:S03]  /*f540*/  SYNCS.PHASECHK.TRANS64.TRYWAIT P2, [R3+URZ+0xb8], R2 ;  /* 0x0000b802030075a7 */ /* 0x0002a6000804017f */
[----:B--2---:R-:W-:Y:S05]  /*f550*/  @!P2 NANOSLEEP.SYNCS 0x989680 ;  /* 0x009896800000a95d */ /* 0x004fea0003900000 */
[----:B------:R-:W2:Y:S02]  /*f560*/  @!P2 SYNCS.PHASECHK.TRANS64 P2, [R3+URZ+0xb8], R2 ;  /* 0x0000b8020300a5a7 */ /* 0x000ea4000804007f */
[----:B--2---:R-:W-:Y:S05]  /*f570*/  @!P2 BRA `(.L_x_172) ;  /* 0xfffffffc00eca947 */ /* 0x004fea000383ffff */
[----:B------:R-:W-:Y:S05]  /*f580*/  BRA `(.L_x_251) ;  /* 0xffffffd800307947 */ /* 0x000fea000383ffff */
.L_x_178:
[----:B-1234-:R-:W-:-:S04]  /*f590*/  IMAD.U32 R3, RZ, RZ, UR13 ;  /* 0x0000000dff037e24 */ /* 0x01efc8000f8e00ff */
[----:B------:R1:W2:Y:S03]  /*f5a0*/  SYNCS.PHASECHK.TRANS64.TRYWAIT P2, [R3+URZ+0xa0], R2 ;  /* 0x0000a002030075a7 */ /* 0x0002a6000804017f */
[----:B--2---:R-:W-:Y:S05]  /*f5b0*/  @!P2 NANOSLEEP.SYNCS 0x989680 ;  /* 0x009896800000a95d */ /* 0x004fea0003900000 */
[----:B------:R-:W2:Y:S02]  /*f5c0*/  @!P2 SYNCS.PHASECHK.TRANS64 P2, [R3+URZ+0xa0], R2 ;  /* 0x0000a0020300a5a7 */ /* 0x000ea4000804007f */
[----:B--2---:R-:W-:Y:S05]  /*f5d0*/  @!P2 BRA `(.L_x_178) ;  /* 0xfffffffc00eca947 */ /* 0x004fea000383ffff */
[----:B------:R-:W-:Y:S05]  /*f5e0*/  BRA `(.L_x_252) ;  /* 0xffffffd800847947 */ /* 0x000fea000383ffff */
.L_x_184:
[----:B-1234-:R-:W-:-:S04]  /*f5f0*/  MOV R3, UR13 ;  /* 0x0000000d00037c02 */ /* 0x01efc80008000f00 */
[----:B------:R1:W2:Y:S03]  /*f600*/  SYNCS.PHASECHK.TRANS64.TRYWAIT P2, [R3+URZ+0xa8], R2 ;  /* 0x0000a802030075a7 */ /* 0x0002a6000804017f */
[----:B--2---:R-:W-:Y:S05]  /*f610*/  @!P2 NANOSLEEP.SYNCS 0x989680 ;  /* 0x009896800000a95d */ /* 0x004fea0003900000 */
[----:B------:R-:W2:Y:S02]  /*f620*/  @!P2 SYNCS.PHASECHK.TRANS64 P2, [R3+URZ+0xa8], R2 ;  /* 0x0000a8020300a5a7 */ /* 0x000ea4000804007f */
[----:B--2---:R-:W-:Y:S05]  /*f630*/  @!P2 BRA `(.L_x_184) ;  /* 0xfffffffc00eca947 */ /* 0x004fea000383ffff */
[----:B------:R-:W-:Y:S05]  /*f640*/  BRA `(.L_x_253) ;  /* 0xffffffd800c47947 */ /* 0x000fea000383ffff */
.L_x_190:
[----:B-1234-:R-:W-:-:S04]  /*f650*/  MOV R3, UR13 ;  /* 0x0000000d00037c02 */ /* 0x01efc80008000f00 */
[----:B------:R1:W2:Y:S03]  /*f660*/  SYNCS.PHASECHK.TRANS64.TRYWAIT P2, [R3+URZ+0xb0], R2 ;  /* 0x0000b002030075a7 */ /* 0x0002a6000804017f */
[----:B--2---:R-:W-:Y:S05]  /*f670*/  @!P2 NANOSLEEP.SYNCS 0x989680 ;  /* 0x009896800000a95d */ /* 0x004fea0003900000 */
[----:B------:R-:W2:Y:S02]  /*f680*/  @!P2 SYNCS.PHASECHK.TRANS64 P2, [R3+URZ+0xb0], R2 ;  /* 0x0000b0020300a5a7 */ /* 0x000ea4000804007f */
[----:B--2---:R-:W-:Y:S05]  /*f690*/  @!P2 BRA `(.L_x_190) ;  /* 0xfffffffc00eca947 */ /* 0x004fea000383ffff */
[----:B------:R-:W-:Y:S05]  /*f6a0*/  BRA `(.L_x_254) ;  /* 0xffffffdc000c7947 */ /* 0x000fea000383ffff */
.L_x_196:
[----:B-1234-:R-:W-:-:S04]  /*f6b0*/  IMAD.U32 R3, RZ, RZ, UR13 ;  /* 0x0000000dff037e24 */ /* 0x01efc8000f8e00ff */
[----:B------:R1:W2:Y:S03]  /*f6c0*/  SYNCS.PHASECHK.TRANS64.TRYWAIT P2, [R3+URZ+0xb8], R2 ;  /* 0x0000b802030075a7 */ /* 0x0002a6000804017f */
[----:B--2---:R-:W-:Y:S05]  /*f6d0*/  @!P2 NANOSLEEP.SYNCS 0x989680 ;  /* 0x009896800000a95d */ /* 0x004fea0003900000 */
[----:B------:R-:W2:Y:S02]  /*f6e0*/  @!P2 SYNCS.PHASECHK.TRANS64 P2, [R3+URZ+0xb8], R2 ;  /* 0x0000b8020300a5a7 */ /* 0x000ea4000804007f */
[----:B--2---:R-:W-:Y:S05]  /*f6f0*/  @!P2 BRA `(.L_x_196) ;  /* 0xfffffffc00eca947 */ /* 0x004fea000383ffff */
[----:B------:R-:W-:Y:S05]  /*f700*/  BRA `(.L_x_255) ;  /* 0xffffffdc00487947 */ /* 0x000fea000383ffff */
.L_x_208:
[----:B-1----:R1:W2:Y:S02]  /*f710*/  SYNCS.PHASECHK.TRANS64.TRYWAIT P0, [R0+URZ+0xa0], R3 ;  /* 0x0000a003000075a7 */ /* 0x0022a4000800017f */
[----:B--2---:R-:W-:Y:S05]  /*f720*/  @!P0 NANOSLEEP.SYNCS 0x989680 ;  /* 0x009896800000895d */ /* 0x004fea0003900000 */
[----:B------:R-:W2:Y:S02]  /*f730*/  @!P0 SYNCS.PHASECHK.TRANS64 P0, [R0+URZ+0xa0], R3 ;  /* 0x0000a003000085a7 */ /* 0x000ea4000800007f */
[----:B--2---:R-:W-:Y:S05]  /*f740*/  @!P0 BRA `(.L_x_208) ;  /* 0xfffffffc00f08947 */ /* 0x004fea000383ffff */
[----:B------:R-:W-:Y:S05]  /*f750*/  BRA `(.L_x_256) ;  /* 0xffffffe400547947 */ /* 0x000fea000383ffff */
.L_x_210:
[----:B--2---:R2:W3:Y:S02]  /*f760*/  SYNCS.PHASECHK.TRANS64.TRYWAIT P0, [R0+URZ+0xa8], R3 ;  /* 0x0000a803000075a7 */ /* 0x0044e4000800017f */
[----:B---3--:R-:W-:Y:S05]  /*f770*/  @!P0 NANOSLEEP.SYNCS 0x989680 ;  /* 0x009896800000895d */ /* 0x008fea0003900000 */
[----:B------:R-:W3:Y:S02]  /*f780*/  @!P0 SYNCS.PHASECHK.TRANS64 P0, [R0+URZ+0xa8], R3 ;  /* 0x0000a803000085a7 */ /* 0x000ee4000800007f */
[----:B---3--:R-:W-:Y:S05]  /*f790*/  @!P0 BRA `(.L_x_210) ;  /* 0xfffffffc00f08947 */ /* 0x008fea000383ffff */
[----:B------:R-:W-:Y:S05]  /*f7a0*/  BRA `(.L_x_257) ;  /* 0xffffffe400507947 */ /* 0x000fea000383ffff */
.L_x_212:
[----:B---3--:R3:W4:Y:S02]  /*f7b0*/  SYNCS.PHASECHK.TRANS64.TRYWAIT P0, [R0+URZ+0xb0], R3 ;  /* 0x0000b003000075a7 */ /* 0x008724000800017f */
[----:B----4-:R-:W-:Y:S05]  /*f7c0*/  @!P0 NANOSLEEP.SYNCS 0x989680 ;  /* 0x009896800000895d */ /* 0x010fea0003900000 */
[----:B------:R-:W4:Y:S02]  /*f7d0*/  @!P0 SYNCS.PHASECHK.TRANS64 P0, [R0+URZ+0xb0], R3 ;  /* 0x0000b003000085a7 */ /* 0x000f24000800007f */
[----:B----4-:R-:W-:Y:S05]  /*f7e0*/  @!P0 BRA `(.L_x_212) ;  /* 0xfffffffc00f08947 */ /* 0x010fea000383ffff */
[----:B------:R-:W-:Y:S05]  /*f7f0*/  BRA `(.L_x_258) ;  /* 0xffffffe4004c7947 */ /* 0x000fea000383ffff */
.L_x_216:
[----:B------:R-:W-:Y:S01]  /*f800*/  BSSY B1, `(.L_x_259) ;  /* 0x0000006000017945 */ /* 0x000fe20003800000 */
[----:B------:R-:W-:-:S07]  /*f810*/  MOV R15, 0xffffffff ;  /* 0xffffffff000f7802 */ /* 0x000fce0000000f00 */
[----:B------:R-:W-:Y:S05]  /*f820*/  WARPSYNC.COLLECTIVE R15, `(.L_x_260) ;  /* 0x000000000f0c7348 */ /* 0x000fea0003c00000 */
[----:B------:R-:W-:Y:S02]  /*f830*/  ELECT P6, UR62, PT ;  /* 0x00000000003e782f */ /* 0x000fe400038c0000 */
[----:B------:R-:W-:Y:S01]  /*f840*/  MOV R14, UR62 ;  /* 0x0000003e000e7c02 */ /* 0x000fe20008000f00 */
[----:B------:R-:W-:Y:S10]  /*f850*/  ENDCOLLECTIVE ;  /* 0x000000000000791b */ /* 0x000ff40003800000 */
.L_x_260:
[----:B------:R-:W-:Y:S05]  /*f860*/  BSYNC B1 ;  /* 0x0000000000017941 */ /* 0x000fea0003800000 */
.L_x_259:
[----:B------:R-:W-:Y:S05]  /*f870*/  BRA `(.L_x_261) ;  /* 0xffffffe400d07947 */ /* 0x000fea000383ffff */
.L_x_219:
[----:B--2---:R2:W3:Y:S02]  /*f880*/  SYNCS.PHASECHK.TRANS64.TRYWAIT P1, [R12+URZ+0x40], R5 ;  /* 0x000040050c0075a7 */ /* 0x0044e4000802017f */
[----:B---3--:R-:W-:Y:S05]  /*f890*/  @!P1 NANOSLEEP.SYNCS 0x989680 ;  /* 0x009896800000995d */ /* 0x008fea0003900000 */
[----:B------:R-:W3:Y:S02]  /*f8a0*/  @!P1 SYNCS.PHASECHK.TRANS64 P1, [R12+URZ+0x40], R5 ;  /* 0x000040050c0095a7 */ /* 0x000ee4000802007f */
[----:B---3--:R-:W-:Y:S05]  /*f8b0*/  @!P1 BRA `(.L_x_219) ;  /* 0xfffffffc00f09947 */ /* 0x008fea000383ffff */
[----:B------:R-:W-:Y:S05]  /*f8c0*/  BRA `(.L_x_262) ;  /* 0xffffffe800047947 */ /* 0x000fea000383ffff */
.L_x_228:
[----:B------:R-:W-:Y:S01]  /*f8d0*/  BSSY B0, `(.L_x_263) ;  /* 0x0000006000007945 */ /* 0x000fe20003800000 */
[----:B------:R-:W-:-:S07]  /*f8e0*/  MOV R15, 0xffffffff ;  /* 0xffffffff000f7802 */ /* 0x000fce0000000f00 */
[----:B------:R-:W-:Y:S05]  /*f8f0*/  WARPSYNC.COLLECTIVE R15, `(.L_x_264) ;  /* 0x000000000f0c7348 */ /* 0x000fea0003c00000 */
[----:B------:R-:W-:Y:S02]  /*f900*/  ELECT P6, UR62, PT ;  /* 0x00000000003e782f */ /* 0x000fe400038c0000 */
[----:B------:R-:W-:Y:S01]  /*f910*/  MOV R14, UR62 ;  /* 0x0000003e000e7c02 */ /* 0x000fe20008000f00 */
[----:B------:R-:W-:Y:S10]  /*f920*/  ENDCOLLECTIVE ;  /* 0x000000000000791b */ /* 0x000ff40003800000 */
.L_x_264:
[----:B------:R-:W-:Y:S05]  /*f930*/  BSYNC B0 ;  /* 0x0000000000007941 */ /* 0x000fea0003800000 */
.L_x_263:
[----:B------:R-:W-:Y:S05]  /*f940*/  BRA `(.L_x_265) ;  /* 0xfffffff000807947 */ /* 0x000fea000383ffff */
.L_x_232:
[----:B-1----:R1:W2:Y:S02]  /*f950*/  SYNCS.PHASECHK.TRANS64.TRYWAIT P0, [R7+URZ], R2 ;  /* 0x00000002070075a7 */ /* 0x0022a4000800017f */
[----:B--2---:R-:W-:Y:S05]  /*f960*/  @!P0 NANOSLEEP.SYNCS 0x989680 ;  /* 0x009896800000895d */ /* 0x004fea0003900000 */
[----:B------:R-:W2:Y:S02]  /*f970*/  @!P0 SYNCS.PHASECHK.TRANS64 P0, [R7+URZ], R2 ;  /* 0x00000002070085a7 */ /* 0x000ea4000800007f */
[----:B--2---:R-:W-:Y:S05]  /*f980*/  @!P0 BRA `(.L_x_232) ;  /* 0xfffffffc00f08947 */ /* 0x004fea000383ffff */
[----:B------:R-:W-:Y:S05]  /*f990*/  BRA `(.L_x_266) ;  /* 0xfffffff000c47947 */ /* 0x000fea000383ffff */
.L_x_233:
[----:B-1----:R1:W2:Y:S02]  /*f9a0*/  SYNCS.PHASECHK.TRANS64.TRYWAIT P0, [R9+URZ], R4 ;  /* 0x00000004090075a7 */ /* 0x0022a4000800017f */
[----:B--2---:R-:W-:Y:S05]  /*f9b0*/  @!P0 NANOSLEEP.SYNCS 0x989680 ;  /* 0x009896800000895d */ /* 0x004fea0003900000 */
[----:B------:R-:W2:Y:S02]  /*f9c0*/  @!P0 SYNCS.PHASECHK.TRANS64 P0, [R9+URZ], R4 ;  /* 0x00000004090085a7 */ /* 0x000ea4000800007f */
[----:B--2---:R-:W-:Y:S05]  /*f9d0*/  @!P0 BRA `(.L_x_233) ;  /* 0xfffffffc00f08947 */ /* 0x004fea000383ffff */
[----:B------:R-:W-:Y:S05]  /*f9e0*/  BRA `(.L_x_267) ;  /* 0xfffffff000d47947 */ /* 0x000fea000383ffff */
.L_x_234:
[----:B-1----:R1:W2:Y:S02]  /*f9f0*/  SYNCS.PHASECHK.TRANS64.TRYWAIT P0, [R6+URZ], R5 ;  /* 0x00000005060075a7 */ /* 0x0022a4000800017f */
[----:B--2---:R-:W-:Y:S05]  /*fa00*/  @!P0 NANOSLEEP.SYNCS 0x989680 ;  /* 0x009896800000895d */ /* 0x004fea0003900000 */
[----:B------:R-:W2:Y:S02]  /*fa10*/  @!P0 SYNCS.PHASECHK.TRANS64 P0, [R6+URZ], R5 ;  /* 0x00000005060085a7 */ /* 0x000ea4000800007f */
[----:B--2---:R-:W-:Y:S05]  /*fa20*/  @!P0 BRA `(.L_x_234) ;  /* 0xfffffffc00f08947 */ /* 0x004fea000383ffff */
[----:B------:R-:W-:Y:S05]  /*fa30*/  BRA `(.L_x_268) ;  /* 0xfffffff000e47947 */ /* 0x000fea000383ffff */
.L_x_235:
[----:B-1----:R1:W2:Y:S02]  /*fa40*/  SYNCS.PHASECHK.TRANS64.TRYWAIT P0, [R9+URZ], R4 ;  /* 0x00000004090075a7 */ /* 0x0022a4000800017f */
[----:B--2---:R-:W-:Y:S05]  /*fa50*/  @!P0 NANOSLEEP.SYNCS 0x989680 ;  /* 0x009896800000895d */ /* 0x004fea0003900000 */
[----:B------:R-:W2:Y:S02]  /*fa60*/  @!P0 SYNCS.PHASECHK.TRANS64 P0, [R9+URZ], R4 ;  /* 0x00000004090085a7 */ /* 0x000ea4000800007f */
[----:B--2---:R-:W-:Y:S05]  /*fa70*/  @!P0 BRA `(.L_x_235) ;  /* 0xfffffffc00f08947 */ /* 0x004fea000383ffff */
[----:B------:R-:W-:Y:S05]  /*fa80*/  BRA `(.L_x_269) ;  /* 0xfffffff000f47947 */ /* 0x000fea000383ffff */
.L_x_236:
[----:B-1----:R1:W2:Y:S02]  /*fa90*/  SYNCS.PHASECHK.TRANS64.TRYWAIT P0, [R6+URZ], R5 ;  /* 0x00000005060075a7 */ /* 0x0022a4000800017f */
[----:B--2---:R-:W-:Y:S05]  /*faa0*/  @!P0 NANOSLEEP.SYNCS 0x989680 ;  /* 0x009896800000895d */ /* 0x004fea0003900000 */
[----:B------:R-:W2:Y:S02]  /*fab0*/  @!P0 SYNCS.PHASECHK.TRANS64 P0, [R6+URZ], R5 ;  /* 0x00000005060085a7 */ /* 0x000ea4000800007f */
[----:B--2---:R-:W-:Y:S05]  /*fac0*/  @!P0 BRA `(.L_x_236) ;  /* 0xfffffffc00f08947 */ /* 0x004fea000383ffff */
[----:B------:R-:W-:Y:S05]  /*fad0*/  BRA `(.L_x_270) ;  /* 0xfffffff400047947 */ /* 0x000fea000383ffff */
.L_x_237:
[----:B-1----:R1:W2:Y:S02]  /*fae0*/  SYNCS.PHASECHK.TRANS64.TRYWAIT P0, [R9+URZ], R4 ;  /* 0x00000004090075a7 */ /* 0x0022a4000800017f */
[----:B--2---:R-:W-:Y:S05]  /*faf0*/  @!P0 NANOSLEEP.SYNCS 0x989680 ;  /* 0x009896800000895d */ /* 0x004fea0003900000 */
[----:B------:R-:W2:Y:S02]  /*fb00*/  @!P0 SYNCS.PHASECHK.TRANS64 P0, [R9+URZ], R4 ;  /* 0x00000004090085a7 */ /* 0x000ea4000800007f */
[----:B--2---:R-:W-:Y:S05]  /*fb10*/  @!P0 BRA `(.L_x_237) ;  /* 0xfffffffc00f08947 */ /* 0x004fea000383ffff */
[----:B------:R-:W-:Y:S05]  /*fb20*/  BRA `(.L_x_271) ;  /* 0xfffffff400147947 */ /* 0x000fea000383ffff */
.L_x_238:
[----:B--2---:R2:W3:Y:S02]  /*fb30*/  SYNCS.PHASECHK.TRANS64.TRYWAIT P0, [R6+URZ], R5 ;  /* 0x00000005060075a7 */ /* 0x0044e4000800017f */
[----:B---3--:R-:W-:Y:S05]  /*fb40*/  @!P0 NANOSLEEP.SYNCS 0x989680 ;  /* 0x009896800000895d */ /* 0x008fea0003900000 */
[----:B------:R-:W3:Y:S02]  /*fb50*/  @!P0 SYNCS.PHASECHK.TRANS64 P0, [R6+URZ], R5 ;  /* 0x00000005060085a7 */ /* 0x000ee4000800007f */
[----:B---3--:R-:W-:Y:S05]  /*fb60*/  @!P0 BRA `(.L_x_238) ;  /* 0xfffffffc00f08947 */ /* 0x008fea000383ffff */
[----:B------:R-:W-:Y:S05]  /*fb70*/  BRA `(.L_x_272) ;  /* 0xfffffff4001c7947 */ /* 0x000fea000383ffff */
.L_x_273:
[----:B------:R-:W-:-:S00]  /*fb80*/  BRA `(.L_x_273) ;  /* 0xfffffffc00fc7947 */ /* 0x000fc0000383ffff */
[----:B------:R-:W-:-:S00]  /*fb90*/  NOP ;  /* 0x0000000000007918 */ /* 0x000fc00000000000 */
        /* <DEDUP_REMOVED lines=14> */
.L_x_274:


//--------------------- .nv.global.init           --------------------------
	.section	.nv.global.init,"aw",@progbits
.nv.global.init:
	.type		$str$24,@object
	.size		$str$24,($str$25 - $str$24)
$str$24:
        /*0000*/ 	.byte	0x28, 0x61, 0x64, 0x64, 0x72, 0x65, 0x73, 0x73, 0x20, 0x26, 0x20, 0x6d, 0x61, 0x73, 0x6b, 0x29
        /*0010*/ 	.byte	0x20, 0x3d, 0x3d, 0x20, 0x30, 0x00
	.type		$str$25,@object
	.size		$str$25,(__unnamed_1 - $str$25)
$str$25:
        /*0016*/ 	.byte	0x2f, 0x74, 0x6d, 0x70, 0x2f, 0x63, 0x75, 0x74, 0x6c, 0x61, 0x73, 0x73, 0x5f, 0x73, 0x77, 0x65
        /*0026*/ 	.byte	0x65, 0x70, 0x5f, 0x73, 0x72, 0x63, 0x2f, 0x69, 0x6e, 0x63, 0x6c, 0x75, 0x64, 0x65, 0x2f, 0x63
        /*0036*/ 	.byte	0x75, 0x74, 0x65, 0x2f, 0x70, 0x6f, 0x69, 0x6e, 0x74, 0x65, 0x72, 0x5f, 0x66, 0x6c, 0x61, 0x67
        /*0046*/ 	.byte	0x67, 0x65, 0x64, 0x2e, 0x68, 0x70, 0x70, 0x00
	.type		__unnamed_1,@object
	.size		__unnamed_1,(__unnamed_2 - __unnamed_1)
__unnamed_1:
        /* <DEDUP_REMOVED lines=28> */
        /*020e*/ 	.byte	0x3a, 0x43, 0x3c, 0x34, 0x30, 0x39, 0x36, 0x3e, 0x3e, 0x3e, 0x3e, 0x3e, 0x5d, 0x00
	.type		__unnamed_2,@object
	.size		__unnamed_2,(.L_1 - __unnamed_2)
__unnamed_2:
        /* <DEDUP_REMOVED lines=29> */
.L_1:


//--------------------- .nv.shared._ZN7cutlass13device_kernelINS_4gemm6kernel13GemmUniversalIN4cute5tupleIJiiiiEEENS1_10collective13CollectiveMmaINS1_37MainloopSm90TmaGmmaWarpSpecializedFP8ILi8ENS5_IJNS4_1CILi1EEESB_SB_EEENS1_35KernelTmaWarpSpecializedCooperativeEEENS5_IJNSA_ILi256EEENSA_ILi128EEENSA_ILi64EEEEEENS_12float_e4m3_tENS5_IJlSB_lEEESJ_SK_NS4_8TiledMMAINS4_8MMA_AtomIJNS4_4SM904GMMA31MMA_64x128x32_F32E4M3E4M3_SS_TNILNSO_7ScaleInE1ELSQ_1EEEEEENS4_6LayoutINS5_IJNSA_ILi2EEESB_SB_EEENS5_IJSB_NSA_ILi0EEESW_EEEEENS5_IJNS4_10UnderscoreESZ_SZ_EEEEENS4_13SM90_TMA_LOADENS4_14ComposedLayoutINS4_7SwizzleILi2ELi4ELi3EEENS4_18smem_ptr_flag_bitsILi8EEENST_INS5_IJNSA_ILi8EEESH_EEENS5_IJSH_SB_EEEEEEEvNS4_8identityES12_S1C_vS1D_EENS_8epilogue10collective18CollectiveEpilogueINS1F_22Sm90TmaWarpSpecializedILi4ELi2ELi16ELb0ELb0EEEJSI_NS5_IJSG_NSA_ILi32EEEEEESJ_SK_SJ_SK_NS1F_6fusion15FusionCallbacksIS1J_NS1M_23LinCombPerRowBiasEltActINS1F_6thread4ReLuESJ_fSJ_SJ_fLi16ELNS_15FloatRoundStyleE2EEESI_S1L_JEEES12_NS13_INS14_ILi1ELi4ELi3EEES17_NST_INS5_IJS18_S1K_EEENS5_IJS1K_SB_EEEEEEENS4_39AutoVectorizingCopyWithAssumedAlignmentILi128EEENS4_14SM90_TMA_STOREES1Y_S20_NS4_9Copy_AtomIJNS4_17SM90_U32x4_STSM_NENS_6half_tEEEEvEEEvvEEEEvNT_6ParamsE --------------------------
	.section	.nv.shared._ZN7cutlass13device_kernelINS_4gemm6kernel13GemmUniversalIN4cute5tupleIJiiiiEEENS1_10collective13CollectiveMmaINS1_37MainloopSm90TmaGmmaWarpSpecializedFP8ILi8ENS5_IJNS4_1CILi1EEESB_SB_EEENS1_35KernelTmaWarpSpecializedCooperativeEEENS5_IJNSA_ILi256EEENSA_ILi128EEENSA_ILi64EEEEEENS_12float_e4m3_tENS5_IJlSB_lEEESJ_SK_NS4_8TiledMMAINS4_8MMA_AtomIJNS4_4SM904GMMA31MMA_64x128x32_F32E4M3E4M3_SS_TNILNSO_7ScaleInE1ELSQ_1EEEEEENS4_6LayoutINS5_IJNSA_ILi2EEESB_SB_EEENS5_IJSB_NSA_ILi0EEESW_EEEEENS5_IJNS4_10UnderscoreESZ_SZ_EEEEENS4_13SM90_TMA_LOADENS4_14ComposedLayoutINS4_7SwizzleILi2ELi4ELi3EEENS4_18smem_ptr_flag_bitsILi8EEENST_INS5_IJNSA_ILi8EEESH_EEENS5_IJSH_SB_EEEEEEEvNS4_8identityES12_S1C_vS1D_EENS_8epilogue10collective18CollectiveEpilogueINS1F_22Sm90TmaWarpSpecializedILi4ELi2ELi16ELb0ELb0EEEJSI_NS5_IJSG_NSA_ILi32EEEEEESJ_SK_SJ_SK_NS1F_6fusion15FusionCallbacksIS1J_NS1M_23LinCombPerRowBiasEltActINS1F_6thread4ReLuESJ_fSJ_SJ_fLi16ELNS_15FloatRoundStyleE2EEESI_S1L_JEEES12_NS13_INS14_ILi1ELi4ELi3EEES17_NST_INS5_IJS18_S1K_EEENS5_IJS1K_SB_EEEEEEENS4_39AutoVectorizingCopyWithAssumedAlignmentILi128EEENS4_14SM90_TMA_STOREES1Y_S20_NS4_9Copy_AtomIJNS4_17SM90_U32x4_STSM_NENS_6half_tEEEEvEEEvvEEEEvNT_6ParamsE,"aw",@nobits
	.sectionflags	@""
	.align	16
	.zero		1024


//--------------------- .nv.shared.reserved.0     --------------------------
	.section	.nv.shared.reserved.0,"aw",@nobits
	.weak		__nv_reservedSMEM_offset_0_alias
	.size		__nv_reservedSMEM_offset_0_alias, 0, 0
	.other		__nv_reservedSMEM_offset_0_alias,@"STO_CUDA_RESERVED_SHARED STV_DEFAULT"
__nv_reservedSMEM_offset_0_alias:
	.zero		0


//--------------------- .nv.global                --------------------------
	.section	.nv.global,"aw",@nobits
.nv.global:
	.type		_ZN39_INTERNAL_9667ed31_4_k_cu_729a25d8_26194cute1_E,@object
	.size		_ZN39_INTERNAL_9667ed31_4_k_cu_729a25d8_26194cute1_E,(_ZN39_INTERNAL_9667ed31_4_k_cu_729a25d8_26194cuda3std3__45__cpo6cbeginE - _ZN39_INTERNAL_9667ed31_4_k_cu_729a25d8_26194cute1_E)
_ZN39_INTERNAL_9667ed31_4_k_cu_729a25d8_26194cute1_E:
	.zero		1
	.type		_ZN39_INTERNAL_9667ed31_4_k_cu_729a25d8_26194cuda3std3__45__cpo6cbeginE,@object
	.size		_ZN39_INTERNAL_9667ed31_4_k_cu_729a25d8_26194cuda3std3__45__cpo6cbeginE,(_ZN39_INTERNAL_9667ed31_4_k_cu_729a25d8_26194cuda3std3__48in_placeE - _ZN39_INTERNAL_9667ed31_4_k_cu_729a25d8_26194cuda3std3__45__cpo6cbeginE)
_ZN39_INTERNAL_9667ed31_4_k_cu_729a25d8_26194cuda3std3__45__cpo6cbeginE:
	.zero		1
	.type		_ZN39_INTERNAL_9667ed31_4_k_cu_729a25d8_26194cuda3std3__48in_placeE,@object
	.size		_ZN39_INTERNAL_9667ed31_4_k_cu_729a25d8_26194cuda3std3__48in_placeE,(_ZN39_INTERNAL_9667ed31_4_k_cu_729a25d8_26194cuda3std6ranges3__45__cpo9iter_moveE - _ZN39_INTERNAL_9667ed31_4_k_cu_729a25d8_26194cuda3std3__48in_placeE)
_ZN39_INTERNAL_9667ed31_4_k_cu_729a25d8_26194cuda3std3__48in_placeE:
	.zero		1
	.type		_ZN39_INTERNAL_9667ed31_4_k_cu_729a25d8_26194cuda3std6ranges3__45__cpo9iter_moveE,@object
	.size		_ZN39_INTERNAL_9667ed31_4_k_cu_729a25d8_26194cuda3std6ranges3__45__cpo9iter_moveE,(_ZN39_INTERNAL_9667ed31_4_k_cu_729a25d8_26194cuda3std3__45__cpo5beginE - _ZN39_INTERNAL_9667ed31_4_k_cu_729a25d8_26194cuda3std6ranges3__45__cpo9iter_moveE)
_ZN39_INTERNAL_9667ed31_4_k_cu_729a25d8_26194cuda3std6ranges3__45__cpo9iter_moveE:
	.zero		1
	.type		_ZN39_INTERNAL_9667ed31_4_k_cu_729a25d8_26194cuda3std3__45__cpo5beginE,@object
	.size		_ZN39_INTERNAL_9667ed31_4_k_cu_729a25d8_26194cuda3std3__45__cpo5beginE,(_ZN39_INTERNAL_9667ed31_4_k_cu_729a25d8_26194cuda3std3__441_GLOBAL__N__9667ed31_4_k_cu_729a25d8_26196ignoreE - _ZN39_INTERNAL_9667ed31_4_k_cu_729a25d8_26194cuda3std3__45__cpo5beginE)
_ZN39_INTERNAL_9667ed31_4_k_cu_729a25d8_26194cuda3std3__45__cpo5beginE:
	.zero		1
	.type		_ZN39_INTERNAL_9667ed31_4_k_cu_729a25d8_26194cuda3std3__441_GLOBAL__N__9667ed31_4_k_cu_729a25d8_26196ignoreE,@object
	.size		_ZN39_INTERNAL_9667ed31_4_k_cu_729a25d8_26194cuda3std3__441_GLOBAL__N__9667ed31_4_k_cu_729a25d8_26196ignoreE,(_ZN39_INTERNAL_9667ed31_4_k_cu_729a25d8_26194cute7productE - _ZN39_INTERNAL_9667ed31_4_k_cu_729a25d8_26194cuda3std3__441_GLOBAL__N__9667ed31_4_k_cu_729a25d8_26196ignoreE)
_ZN39_INTERNAL_9667ed31_4_k_cu_729a25d8_26194cuda3std3__441_GLOBAL__N__9667ed31_4_k_cu_729a25d8_26196ignoreE:
	.zero		1
	.type		_ZN39_INTERNAL_9667ed31_4_k_cu_729a25d8_26194cute7productE,@object
	.size		_ZN39_INTERNAL_9667ed31_4_k_cu_729a25d8_26194cute7productE,(_ZN39_INTERNAL_9667ed31_4_k_cu_729a25d8_26194cuda3std3__45__cpo3endE - _ZN39_INTERNAL_9667ed31_4_k_cu_729a25d8_26194cute7productE)
_ZN39_INTERNAL_9667ed31_4_k_cu_729a25d8_26194cute7productE:
	.zero		1
	.type		_ZN39_INTERNAL_9667ed31_4_k_cu_729a25d8_26194cuda3std3__45__cpo3endE,@object
	.size		_ZN39_INTERNAL_9667ed31_4_k_cu_729a25d8_26194cuda3std3__45__cpo3endE,(_ZN39_INTERNAL_9667ed31_4_k_cu_729a25d8_26194cuda3std3__419piecewise_constructE - _ZN39_INTERNAL_9667ed31_4_k_cu_729a25d8_26194cuda3std3__45__cpo3endE)
_ZN39_INTERNAL_9667ed31_4_k_cu_729a25d8_26194cuda3std3__45__cpo3endE:
	.zero		1
	.type		_ZN39_INTERNAL_9667ed31_4_k_cu_729a25d8_26194cuda3std3__419piecewise_constructE,@object
	.size		_ZN39_INTERNAL_9667ed31_4_k_cu_729a25d8_26194cuda3std3__419piecewise_constructE,(_ZN39_INTERNAL_9667ed31_4_k_cu_729a25d8_26194cuda3std3__45__cpo4cendE - _ZN39_INTERNAL_9667ed31_4_k_cu_729a25d8_26194cuda3std3__419piecewise_constructE)
_ZN39_INTERNAL_9667ed31_4_k_cu_729a25d8_26194cuda3std3__419piecewise_constructE:
	.zero		1
	.type		_ZN39_INTERNAL_9667ed31_4_k_cu_729a25d8_26194cuda3std3__45__cpo4cendE,@object
	.size		_ZN39_INTERNAL_9667ed31_4_k_cu_729a25d8_26194cuda3std3__45__cpo4cendE,(_ZN39_INTERNAL_9667ed31_4_k_cu_729a25d8_26194cuda3std6ranges3__45__cpo4swapE - _ZN39_INTERNAL_9667ed31_4_k_cu_729a25d8_26194cuda3std3__45__cpo4cendE)
_ZN39_INTERNAL_9667ed31_4_k_cu_729a25d8_26194cuda3std3__45__cpo4cendE:
	.zero		1
	.type		_ZN39_INTERNAL_9667ed31_4_k_cu_729a25d8_26194cuda3std6ranges3__45__cpo4swapE,@object
	.size		_ZN39_INTERNAL_9667ed31_4_k_cu_729a25d8_26194cuda3std6ranges3__45__cpo4swapE,(.L_9 - _ZN39_INTERNAL_9667ed31_4_k_cu_729a25d8_26194cuda3std6ranges3__45__cpo4swapE)
_ZN39_INTERNAL_9667ed31_4_k_cu_729a25d8_26194cuda3std6ranges3__45__cpo4swapE:
	.zero		1
.L_9:


//--------------------- .nv.constant0._ZN7cutlass13device_kernelINS_4gemm6kernel13GemmUniversalIN4cute5tupleIJiiiiEEENS1_10collective13CollectiveMmaINS1_37MainloopSm90TmaGmmaWarpSpecializedFP8ILi8ENS5_IJNS4_1CILi1EEESB_SB_EEENS1_35KernelTmaWarpSpecializedCooperativeEEENS5_IJNSA_ILi256EEENSA_ILi128EEENSA_ILi64EEEEEENS_12float_e4m3_tENS5_IJlSB_lEEESJ_SK_NS4_8TiledMMAINS4_8MMA_AtomIJNS4_4SM904GMMA31MMA_64x128x32_F32E4M3E4M3_SS_TNILNSO_7ScaleInE1ELSQ_1EEEEEENS4_6LayoutINS5_IJNSA_ILi2EEESB_SB_EEENS5_IJSB_NSA_ILi0EEESW_EEEEENS5_IJNS4_10UnderscoreESZ_SZ_EEEEENS4_13SM90_TMA_LOADENS4_14ComposedLayoutINS4_7SwizzleILi2ELi4ELi3EEENS4_18smem_ptr_flag_bitsILi8EEENST_INS5_IJNSA_ILi8EEESH_EEENS5_IJSH_SB_EEEEEEEvNS4_8identityES12_S1C_vS1D_EENS_8epilogue10collective18CollectiveEpilogueINS1F_22Sm90TmaWarpSpecializedILi4ELi2ELi16ELb0ELb0EEEJSI_NS5_IJSG_NSA_ILi32EEEEEESJ_SK_SJ_SK_NS1F_6fusion15FusionCallbacksIS1J_NS1M_23LinCombPerRowBiasEltActINS1F_6thread4ReLuESJ_fSJ_SJ_fLi16ELNS_15FloatRoundStyleE2EEESI_S1L_JEEES12_NS13_INS14_ILi1ELi4ELi3EEES17_NST_INS5_IJS18_S1K_EEENS5_IJS1K_SB_EEEEEEENS4_39AutoVectorizingCopyWithAssumedAlignmentILi128EEENS4_14SM90_TMA_STOREES1Y_S20_NS4_9Copy_AtomIJNS4_17SM90_U32x4_STSM_NENS_6half_tEEEEvEEEvvEEEEvNT_6ParamsE --------------------------
	.section	.nv.constant0._ZN7cutlass13device_kernelINS_4gemm6kernel13GemmUniversalIN4cute5tupleIJiiiiEEENS1_10collective13CollectiveMmaINS1_37MainloopSm90TmaGmmaWarpSpecializedFP8ILi8ENS5_IJNS4_1CILi1EEESB_SB_EEENS1_35KernelTmaWarpSpecializedCooperativeEEENS5_IJNSA_ILi256EEENSA_ILi128EEENSA_ILi64EEEEEENS_12float_e4m3_tENS5_IJlSB_lEEESJ_SK_NS4_8TiledMMAINS4_8MMA_AtomIJNS4_4SM904GMMA31MMA_64x128x32_F32E4M3E4M3_SS_TNILNSO_7ScaleInE1ELSQ_1EEEEEENS4_6LayoutINS5_IJNSA_ILi2EEESB_SB_EEENS5_IJSB_NSA_ILi0EEESW_EEEEENS5_IJNS4_10UnderscoreESZ_SZ_EEEEENS4_13SM90_TMA_LOADENS4_14ComposedLayoutINS4_7SwizzleILi2ELi4ELi3EEENS4_18smem_ptr_flag_bitsILi8EEENST_INS5_IJNSA_ILi8EEESH_EEENS5_IJSH_SB_EEEEEEEvNS4_8identityES12_S1C_vS1D_EENS_8epilogue10collective18CollectiveEpilogueINS1F_22Sm90TmaWarpSpecializedILi4ELi2ELi16ELb0ELb0EEEJSI_NS5_IJSG_NSA_ILi32EEEEEESJ_SK_SJ_SK_NS1F_6fusion15FusionCallbacksIS1J_NS1M_23LinCombPerRowBiasEltActINS1F_6thread4ReLuESJ_fSJ_SJ_fLi16ELNS_15FloatRoundStyleE2EEESI_S1L_JEEES12_NS13_INS14_ILi1ELi4ELi3EEES17_NST_INS5_IJS18_S1K_EEENS5_IJS1K_SB_EEEEEEENS4_39AutoVectorizingCopyWithAssumedAlignmentILi128EEENS4_14SM90_TMA_STOREES1Y_S20_NS4_9Copy_AtomIJNS4_17SM90_U32x4_STSM_NENS_6half_tEEEEvEEEvvEEEEvNT_6ParamsE,"a",@progbits
	.sectionflags	@""
	.align	4
.nv.constant0._ZN7cutlass13device_kernelINS_4gemm6kernel13GemmUniversalIN4cute5tupleIJiiiiEEENS1_10collective13CollectiveMmaINS1_37MainloopSm90TmaGmmaWarpSpecializedFP8ILi8ENS5_IJNS4_1CILi1EEESB_SB_EEENS1_35KernelTmaWarpSpecializedCooperativeEEENS5_IJNSA_ILi256EEENSA_ILi128EEENSA_ILi64EEEEEENS_12float_e4m3_tENS5_IJlSB_lEEESJ_SK_NS4_8TiledMMAINS4_8MMA_AtomIJNS4_4SM904GMMA31MMA_64x128x32_F32E4M3E4M3_SS_TNILNSO_7ScaleInE1ELSQ_1EEEEEENS4_6LayoutINS5_IJNSA_ILi2EEESB_SB_EEENS5_IJSB_NSA_ILi0EEESW_EEEEENS5_IJNS4_10UnderscoreESZ_SZ_EEEEENS4_13SM90_TMA_LOADENS4_14ComposedLayoutINS4_7SwizzleILi2ELi4ELi3EEENS4_18smem_ptr_flag_bitsILi8EEENST_INS5_IJNSA_ILi8EEESH_EEENS5_IJSH_SB_EEEEEEEvNS4_8identityES12_S1C_vS1D_EENS_8epilogue10collective18CollectiveEpilogueINS1F_22Sm90TmaWarpSpecializedILi4ELi2ELi16ELb0ELb0EEEJSI_NS5_IJSG_NSA_ILi32EEEEEESJ_SK_SJ_SK_NS1F_6fusion15FusionCallbacksIS1J_NS1M_23LinCombPerRowBiasEltActINS1F_6thread4ReLuESJ_fSJ_SJ_fLi16ELNS_15FloatRoundStyleE2EEESI_S1L_JEEES12_NS13_INS14_ILi1ELi4ELi3EEES17_NST_INS5_IJS18_S1K_EEENS5_IJS1K_SB_EEEEEEENS4_39AutoVectorizingCopyWithAssumedAlignmentILi128EEENS4_14SM90_TMA_STOREES1Y_S20_NS4_9Copy_AtomIJNS4_17SM90_U32x4_STSM_NENS_6half_tEEEEvEEEvvEEEEvNT_6ParamsE:
	.zero		2432


//--------------------- SYMBOLS --------------------------

	.type		.nv.reservedSmem.offset0,@object
	.size		.nv.reservedSmem.offset0,0x4
	.type		__assertfail,@function
